//
// Generated by NVIDIA NVVM Compiler
//
// Compiler Build ID: CL-36424714
// Cuda compilation tools, release 13.0, V13.0.88
// Based on NVVM 20.0.0
//

.version 9.0
.target sm_100
.address_size 64

	// .globl	_Z20RayTracingDispatcher7PointerI4Vec4IhEL6Device1EES_I12RenderParamsLS2_1EE10PrimitivesI9ArrayViewLS2_1EE
.global .align 4 .b8 precalc_xorwow_matrix[102400];
.global .align 4 .b8 precalc_xorwow_offset_matrix[102400];
.global .align 4 .b8 mrg32k3aM1[2304];
.global .align 4 .b8 mrg32k3aM2[2304];
.global .align 4 .b8 mrg32k3aM1SubSeq[2016];
.global .align 4 .b8 mrg32k3aM2SubSeq[2016];
.global .align 4 .b8 mrg32k3aM1Seq[2304];
.global .align 4 .b8 mrg32k3aM2Seq[2304];
.const .align 8 .b8 __cr_lgamma_table[72];
.const .align 4 .f32 EPSILON = 0f38D1B717;
.const .align 8 .u64 MAX_REC = 10;
.const .align 8 .u64 SPP = 1000;
.global .align 4 .b8 __cudart_i2opi_f[24] = {65, 144, 67, 60, 153, 149, 98, 219, 192, 221, 52, 245, 209, 87, 39, 252, 41, 21, 68, 78, 110, 131, 249, 162};

.visible .entry _Z20RayTracingDispatcher7PointerI4Vec4IhEL6Device1EES_I12RenderParamsLS2_1EE10PrimitivesI9ArrayViewLS2_1EE(
	.param .align 8 .b8 _Z20RayTracingDispatcher7PointerI4Vec4IhEL6Device1EES_I12RenderParamsLS2_1EE10PrimitivesI9ArrayViewLS2_1EE_param_0[8],
	.param .align 8 .b8 _Z20RayTracingDispatcher7PointerI4Vec4IhEL6Device1EES_I12RenderParamsLS2_1EE10PrimitivesI9ArrayViewLS2_1EE_param_1[8],
	.param .align 8 .b8 _Z20RayTracingDispatcher7PointerI4Vec4IhEL6Device1EES_I12RenderParamsLS2_1EE10PrimitivesI9ArrayViewLS2_1EE_param_2[72]
)
{
	.local .align 8 .b8 	__local_depot0[80];
	.reg .b64 	%SP;
	.reg .b64 	%SPL;
	.reg .pred 	%p<609>;
	.reg .b32 	%r<2063>;
	.reg .b32 	%f<13994>;
	.reg .b64 	%rd<450>;
	.reg .b64 	%fd<5>;

	mov.u64 	%SPL, __local_depot0;
	ld.param.u64 	%rd184, [_Z20RayTracingDispatcher7PointerI4Vec4IhEL6Device1EES_I12RenderParamsLS2_1EE10PrimitivesI9ArrayViewLS2_1EE_param_2+56];
	ld.param.u64 	%rd183, [_Z20RayTracingDispatcher7PointerI4Vec4IhEL6Device1EES_I12RenderParamsLS2_1EE10PrimitivesI9ArrayViewLS2_1EE_param_2+48];
	ld.param.u64 	%rd181, [_Z20RayTracingDispatcher7PointerI4Vec4IhEL6Device1EES_I12RenderParamsLS2_1EE10PrimitivesI9ArrayViewLS2_1EE_param_2+32];
	ld.param.u64 	%rd180, [_Z20RayTracingDispatcher7PointerI4Vec4IhEL6Device1EES_I12RenderParamsLS2_1EE10PrimitivesI9ArrayViewLS2_1EE_param_2+24];
	ld.param.u64 	%rd178, [_Z20RayTracingDispatcher7PointerI4Vec4IhEL6Device1EES_I12RenderParamsLS2_1EE10PrimitivesI9ArrayViewLS2_1EE_param_2+8];
	ld.param.u64 	%rd177, [_Z20RayTracingDispatcher7PointerI4Vec4IhEL6Device1EES_I12RenderParamsLS2_1EE10PrimitivesI9ArrayViewLS2_1EE_param_2];
	ld.param.u64 	%rd4, [_Z20RayTracingDispatcher7PointerI4Vec4IhEL6Device1EES_I12RenderParamsLS2_1EE10PrimitivesI9ArrayViewLS2_1EE_param_0];
	ld.param.u64 	%rd186, [_Z20RayTracingDispatcher7PointerI4Vec4IhEL6Device1EES_I12RenderParamsLS2_1EE10PrimitivesI9ArrayViewLS2_1EE_param_1];
	add.u64 	%rd1, %SPL, 0;
	add.u64 	%rd2, %SPL, 0;
	add.u64 	%rd3, %SPL, 32;
	cvta.to.global.u64 	%rd5, %rd186;
	mov.u32 	%r739, %tid.x;
	mov.u32 	%r740, %ctaid.x;
	mov.u32 	%r741, %ntid.x;
	mad.lo.s32 	%r742, %r740, %r741, %r739;
	cvt.u64.u32 	%rd6, %r742;
	mov.u32 	%r743, %tid.y;
	mov.u32 	%r744, %ctaid.y;
	mov.u32 	%r745, %ntid.y;
	mad.lo.s32 	%r746, %r744, %r745, %r743;
	cvt.u64.u32 	%rd7, %r746;
	xor.b32  	%r747, %r742, -1429050551;
	mul.lo.s32 	%r1, %r747, 1099087573;
	add.s32 	%r748, %r1, -638133224;
	add.s32 	%r1749, %r1, 123456789;
	st.local.v2.u32 	[%rd3], {%r748, %r1749};
	xor.b32  	%r1748, %r1, 362436069;
	mov.b32 	%r1747, -123459836;
	st.local.v2.u32 	[%rd3+8], {%r1748, %r1747};
	add.s32 	%r1745, %r1, 5783321;
	mov.b32 	%r1746, -589760388;
	st.local.v2.u32 	[%rd3+16], {%r1746, %r1745};
	setp.eq.s32 	%p1, %r746, 0;
	@%p1 bra 	$L__BB0_115;
	mov.b32 	%r1732, 0;
	mov.b32 	%r1747, -123459836;
	mov.b32 	%r1746, -589760388;
	mov.u64 	%rd392, %rd7;
$L__BB0_2:
	mov.u64 	%rd8, %rd392;
	and.b64  	%rd9, %rd8, 3;
	setp.eq.s64 	%p2, %rd9, 0;
	@%p2 bra 	$L__BB0_114;
	mul.wide.u32 	%rd190, %r1732, 3200;
	mov.u64 	%rd191, precalc_xorwow_matrix;
	add.s64 	%rd10, %rd191, %rd190;
	mov.b32 	%r1745, 0;
	mov.u32 	%r1746, %r1745;
	mov.u32 	%r1747, %r1745;
	mov.u32 	%r1748, %r1745;
	mov.u32 	%r1749, %r1745;
	mov.u32 	%r1738, %r1745;
$L__BB0_4:
	mul.wide.u32 	%rd192, %r1738, 4;
	add.s64 	%rd193, %rd3, %rd192;
	ld.local.u32 	%r17, [%rd193+4];
	shl.b32 	%r18, %r1738, 5;
	mov.b32 	%r1744, 0;
$L__BB0_5:
	.pragma "nounroll";
	shr.u32 	%r754, %r17, %r1744;
	and.b32  	%r755, %r754, 1;
	setp.eq.b32 	%p3, %r755, 1;
	not.pred 	%p4, %p3;
	add.s32 	%r756, %r18, %r1744;
	mul.lo.s32 	%r757, %r756, 5;
	mul.wide.u32 	%rd194, %r757, 4;
	add.s64 	%rd11, %rd10, %rd194;
	@%p4 bra 	$L__BB0_7;
	ld.global.u32 	%r758, [%rd11];
	xor.b32  	%r1749, %r1749, %r758;
	ld.global.u32 	%r759, [%rd11+4];
	xor.b32  	%r1748, %r1748, %r759;
	ld.global.u32 	%r760, [%rd11+8];
	xor.b32  	%r1747, %r1747, %r760;
	ld.global.u32 	%r761, [%rd11+12];
	xor.b32  	%r1746, %r1746, %r761;
	ld.global.u32 	%r762, [%rd11+16];
	xor.b32  	%r1745, %r1745, %r762;
$L__BB0_7:
	and.b32  	%r764, %r754, 2;
	setp.eq.s32 	%p5, %r764, 0;
	@%p5 bra 	$L__BB0_9;
	ld.global.u32 	%r765, [%rd11+20];
	xor.b32  	%r1749, %r1749, %r765;
	ld.global.u32 	%r766, [%rd11+24];
	xor.b32  	%r1748, %r1748, %r766;
	ld.global.u32 	%r767, [%rd11+28];
	xor.b32  	%r1747, %r1747, %r767;
	ld.global.u32 	%r768, [%rd11+32];
	xor.b32  	%r1746, %r1746, %r768;
	ld.global.u32 	%r769, [%rd11+36];
	xor.b32  	%r1745, %r1745, %r769;
$L__BB0_9:
	and.b32  	%r771, %r754, 4;
	setp.eq.s32 	%p6, %r771, 0;
	@%p6 bra 	$L__BB0_11;
	ld.global.u32 	%r772, [%rd11+40];
	xor.b32  	%r1749, %r1749, %r772;
	ld.global.u32 	%r773, [%rd11+44];
	xor.b32  	%r1748, %r1748, %r773;
	ld.global.u32 	%r774, [%rd11+48];
	xor.b32  	%r1747, %r1747, %r774;
	ld.global.u32 	%r775, [%rd11+52];
	xor.b32  	%r1746, %r1746, %r775;
	ld.global.u32 	%r776, [%rd11+56];
	xor.b32  	%r1745, %r1745, %r776;
$L__BB0_11:
	and.b32  	%r778, %r754, 8;
	setp.eq.s32 	%p7, %r778, 0;
	@%p7 bra 	$L__BB0_13;
	ld.global.u32 	%r779, [%rd11+60];
	xor.b32  	%r1749, %r1749, %r779;
	ld.global.u32 	%r780, [%rd11+64];
	xor.b32  	%r1748, %r1748, %r780;
	ld.global.u32 	%r781, [%rd11+68];
	xor.b32  	%r1747, %r1747, %r781;
	ld.global.u32 	%r782, [%rd11+72];
	xor.b32  	%r1746, %r1746, %r782;
	ld.global.u32 	%r783, [%rd11+76];
	xor.b32  	%r1745, %r1745, %r783;
$L__BB0_13:
	and.b32  	%r785, %r754, 16;
	setp.eq.s32 	%p8, %r785, 0;
	@%p8 bra 	$L__BB0_15;
	ld.global.u32 	%r786, [%rd11+80];
	xor.b32  	%r1749, %r1749, %r786;
	ld.global.u32 	%r787, [%rd11+84];
	xor.b32  	%r1748, %r1748, %r787;
	ld.global.u32 	%r788, [%rd11+88];
	xor.b32  	%r1747, %r1747, %r788;
	ld.global.u32 	%r789, [%rd11+92];
	xor.b32  	%r1746, %r1746, %r789;
	ld.global.u32 	%r790, [%rd11+96];
	xor.b32  	%r1745, %r1745, %r790;
$L__BB0_15:
	and.b32  	%r792, %r754, 32;
	setp.eq.s32 	%p9, %r792, 0;
	@%p9 bra 	$L__BB0_17;
	ld.global.u32 	%r793, [%rd11+100];
	xor.b32  	%r1749, %r1749, %r793;
	ld.global.u32 	%r794, [%rd11+104];
	xor.b32  	%r1748, %r1748, %r794;
	ld.global.u32 	%r795, [%rd11+108];
	xor.b32  	%r1747, %r1747, %r795;
	ld.global.u32 	%r796, [%rd11+112];
	xor.b32  	%r1746, %r1746, %r796;
	ld.global.u32 	%r797, [%rd11+116];
	xor.b32  	%r1745, %r1745, %r797;
$L__BB0_17:
	and.b32  	%r799, %r754, 64;
	setp.eq.s32 	%p10, %r799, 0;
	@%p10 bra 	$L__BB0_19;
	ld.global.u32 	%r800, [%rd11+120];
	xor.b32  	%r1749, %r1749, %r800;
	ld.global.u32 	%r801, [%rd11+124];
	xor.b32  	%r1748, %r1748, %r801;
	ld.global.u32 	%r802, [%rd11+128];
	xor.b32  	%r1747, %r1747, %r802;
	ld.global.u32 	%r803, [%rd11+132];
	xor.b32  	%r1746, %r1746, %r803;
	ld.global.u32 	%r804, [%rd11+136];
	xor.b32  	%r1745, %r1745, %r804;
$L__BB0_19:
	and.b32  	%r806, %r754, 128;
	setp.eq.s32 	%p11, %r806, 0;
	@%p11 bra 	$L__BB0_21;
	ld.global.u32 	%r807, [%rd11+140];
	xor.b32  	%r1749, %r1749, %r807;
	ld.global.u32 	%r808, [%rd11+144];
	xor.b32  	%r1748, %r1748, %r808;
	ld.global.u32 	%r809, [%rd11+148];
	xor.b32  	%r1747, %r1747, %r809;
	ld.global.u32 	%r810, [%rd11+152];
	xor.b32  	%r1746, %r1746, %r810;
	ld.global.u32 	%r811, [%rd11+156];
	xor.b32  	%r1745, %r1745, %r811;
$L__BB0_21:
	and.b32  	%r813, %r754, 256;
	setp.eq.s32 	%p12, %r813, 0;
	@%p12 bra 	$L__BB0_23;
	ld.global.u32 	%r814, [%rd11+160];
	xor.b32  	%r1749, %r1749, %r814;
	ld.global.u32 	%r815, [%rd11+164];
	xor.b32  	%r1748, %r1748, %r815;
	ld.global.u32 	%r816, [%rd11+168];
	xor.b32  	%r1747, %r1747, %r816;
	ld.global.u32 	%r817, [%rd11+172];
	xor.b32  	%r1746, %r1746, %r817;
	ld.global.u32 	%r818, [%rd11+176];
	xor.b32  	%r1745, %r1745, %r818;
$L__BB0_23:
	and.b32  	%r820, %r754, 512;
	setp.eq.s32 	%p13, %r820, 0;
	@%p13 bra 	$L__BB0_25;
	ld.global.u32 	%r821, [%rd11+180];
	xor.b32  	%r1749, %r1749, %r821;
	ld.global.u32 	%r822, [%rd11+184];
	xor.b32  	%r1748, %r1748, %r822;
	ld.global.u32 	%r823, [%rd11+188];
	xor.b32  	%r1747, %r1747, %r823;
	ld.global.u32 	%r824, [%rd11+192];
	xor.b32  	%r1746, %r1746, %r824;
	ld.global.u32 	%r825, [%rd11+196];
	xor.b32  	%r1745, %r1745, %r825;
$L__BB0_25:
	and.b32  	%r827, %r754, 1024;
	setp.eq.s32 	%p14, %r827, 0;
	@%p14 bra 	$L__BB0_27;
	ld.global.u32 	%r828, [%rd11+200];
	xor.b32  	%r1749, %r1749, %r828;
	ld.global.u32 	%r829, [%rd11+204];
	xor.b32  	%r1748, %r1748, %r829;
	ld.global.u32 	%r830, [%rd11+208];
	xor.b32  	%r1747, %r1747, %r830;
	ld.global.u32 	%r831, [%rd11+212];
	xor.b32  	%r1746, %r1746, %r831;
	ld.global.u32 	%r832, [%rd11+216];
	xor.b32  	%r1745, %r1745, %r832;
$L__BB0_27:
	and.b32  	%r834, %r754, 2048;
	setp.eq.s32 	%p15, %r834, 0;
	@%p15 bra 	$L__BB0_29;
	ld.global.u32 	%r835, [%rd11+220];
	xor.b32  	%r1749, %r1749, %r835;
	ld.global.u32 	%r836, [%rd11+224];
	xor.b32  	%r1748, %r1748, %r836;
	ld.global.u32 	%r837, [%rd11+228];
	xor.b32  	%r1747, %r1747, %r837;
	ld.global.u32 	%r838, [%rd11+232];
	xor.b32  	%r1746, %r1746, %r838;
	ld.global.u32 	%r839, [%rd11+236];
	xor.b32  	%r1745, %r1745, %r839;
$L__BB0_29:
	and.b32  	%r841, %r754, 4096;
	setp.eq.s32 	%p16, %r841, 0;
	@%p16 bra 	$L__BB0_31;
	ld.global.u32 	%r842, [%rd11+240];
	xor.b32  	%r1749, %r1749, %r842;
	ld.global.u32 	%r843, [%rd11+244];
	xor.b32  	%r1748, %r1748, %r843;
	ld.global.u32 	%r844, [%rd11+248];
	xor.b32  	%r1747, %r1747, %r844;
	ld.global.u32 	%r845, [%rd11+252];
	xor.b32  	%r1746, %r1746, %r845;
	ld.global.u32 	%r846, [%rd11+256];
	xor.b32  	%r1745, %r1745, %r846;
$L__BB0_31:
	and.b32  	%r848, %r754, 8192;
	setp.eq.s32 	%p17, %r848, 0;
	@%p17 bra 	$L__BB0_33;
	ld.global.u32 	%r849, [%rd11+260];
	xor.b32  	%r1749, %r1749, %r849;
	ld.global.u32 	%r850, [%rd11+264];
	xor.b32  	%r1748, %r1748, %r850;
	ld.global.u32 	%r851, [%rd11+268];
	xor.b32  	%r1747, %r1747, %r851;
	ld.global.u32 	%r852, [%rd11+272];
	xor.b32  	%r1746, %r1746, %r852;
	ld.global.u32 	%r853, [%rd11+276];
	xor.b32  	%r1745, %r1745, %r853;
$L__BB0_33:
	and.b32  	%r855, %r754, 16384;
	setp.eq.s32 	%p18, %r855, 0;
	@%p18 bra 	$L__BB0_35;
	ld.global.u32 	%r856, [%rd11+280];
	xor.b32  	%r1749, %r1749, %r856;
	ld.global.u32 	%r857, [%rd11+284];
	xor.b32  	%r1748, %r1748, %r857;
	ld.global.u32 	%r858, [%rd11+288];
	xor.b32  	%r1747, %r1747, %r858;
	ld.global.u32 	%r859, [%rd11+292];
	xor.b32  	%r1746, %r1746, %r859;
	ld.global.u32 	%r860, [%rd11+296];
	xor.b32  	%r1745, %r1745, %r860;
$L__BB0_35:
	and.b32  	%r862, %r754, 32768;
	setp.eq.s32 	%p19, %r862, 0;
	@%p19 bra 	$L__BB0_37;
	ld.global.u32 	%r863, [%rd11+300];
	xor.b32  	%r1749, %r1749, %r863;
	ld.global.u32 	%r864, [%rd11+304];
	xor.b32  	%r1748, %r1748, %r864;
	ld.global.u32 	%r865, [%rd11+308];
	xor.b32  	%r1747, %r1747, %r865;
	ld.global.u32 	%r866, [%rd11+312];
	xor.b32  	%r1746, %r1746, %r866;
	ld.global.u32 	%r867, [%rd11+316];
	xor.b32  	%r1745, %r1745, %r867;
$L__BB0_37:
	add.s32 	%r1744, %r1744, 16;
	setp.ne.s32 	%p20, %r1744, 32;
	@%p20 bra 	$L__BB0_5;
	mad.lo.s32 	%r868, %r1738, -31, %r18;
	add.s32 	%r1738, %r868, 1;
	setp.ne.s32 	%p21, %r1738, 5;
	@%p21 bra 	$L__BB0_4;
	st.local.u32 	[%rd3+4], %r1749;
	st.local.v2.u32 	[%rd3+8], {%r1748, %r1747};
	st.local.v2.u32 	[%rd3+16], {%r1746, %r1745};
	setp.eq.s64 	%p22, %rd9, 1;
	@%p22 bra 	$L__BB0_114;
	mov.b32 	%r1745, 0;
	mov.u32 	%r1746, %r1745;
	mov.u32 	%r1747, %r1745;
	mov.u32 	%r1748, %r1745;
	mov.u32 	%r1749, %r1745;
	mov.u32 	%r1830, %r1745;
$L__BB0_41:
	mul.wide.u32 	%rd195, %r1830, 4;
	add.s64 	%rd196, %rd3, %rd195;
	ld.local.u32 	%r193, [%rd196+4];
	shl.b32 	%r194, %r1830, 5;
	mov.b32 	%r1836, 0;
$L__BB0_42:
	.pragma "nounroll";
	shr.u32 	%r871, %r193, %r1836;
	and.b32  	%r872, %r871, 1;
	setp.eq.b32 	%p23, %r872, 1;
	not.pred 	%p24, %p23;
	add.s32 	%r873, %r194, %r1836;
	mul.lo.s32 	%r874, %r873, 5;
	mul.wide.u32 	%rd197, %r874, 4;
	add.s64 	%rd12, %rd10, %rd197;
	@%p24 bra 	$L__BB0_44;
	ld.global.u32 	%r875, [%rd12];
	xor.b32  	%r1749, %r1749, %r875;
	ld.global.u32 	%r876, [%rd12+4];
	xor.b32  	%r1748, %r1748, %r876;
	ld.global.u32 	%r877, [%rd12+8];
	xor.b32  	%r1747, %r1747, %r877;
	ld.global.u32 	%r878, [%rd12+12];
	xor.b32  	%r1746, %r1746, %r878;
	ld.global.u32 	%r879, [%rd12+16];
	xor.b32  	%r1745, %r1745, %r879;
$L__BB0_44:
	and.b32  	%r881, %r871, 2;
	setp.eq.s32 	%p25, %r881, 0;
	@%p25 bra 	$L__BB0_46;
	ld.global.u32 	%r882, [%rd12+20];
	xor.b32  	%r1749, %r1749, %r882;
	ld.global.u32 	%r883, [%rd12+24];
	xor.b32  	%r1748, %r1748, %r883;
	ld.global.u32 	%r884, [%rd12+28];
	xor.b32  	%r1747, %r1747, %r884;
	ld.global.u32 	%r885, [%rd12+32];
	xor.b32  	%r1746, %r1746, %r885;
	ld.global.u32 	%r886, [%rd12+36];
	xor.b32  	%r1745, %r1745, %r886;
$L__BB0_46:
	and.b32  	%r888, %r871, 4;
	setp.eq.s32 	%p26, %r888, 0;
	@%p26 bra 	$L__BB0_48;
	ld.global.u32 	%r889, [%rd12+40];
	xor.b32  	%r1749, %r1749, %r889;
	ld.global.u32 	%r890, [%rd12+44];
	xor.b32  	%r1748, %r1748, %r890;
	ld.global.u32 	%r891, [%rd12+48];
	xor.b32  	%r1747, %r1747, %r891;
	ld.global.u32 	%r892, [%rd12+52];
	xor.b32  	%r1746, %r1746, %r892;
	ld.global.u32 	%r893, [%rd12+56];
	xor.b32  	%r1745, %r1745, %r893;
$L__BB0_48:
	and.b32  	%r895, %r871, 8;
	setp.eq.s32 	%p27, %r895, 0;
	@%p27 bra 	$L__BB0_50;
	ld.global.u32 	%r896, [%rd12+60];
	xor.b32  	%r1749, %r1749, %r896;
	ld.global.u32 	%r897, [%rd12+64];
	xor.b32  	%r1748, %r1748, %r897;
	ld.global.u32 	%r898, [%rd12+68];
	xor.b32  	%r1747, %r1747, %r898;
	ld.global.u32 	%r899, [%rd12+72];
	xor.b32  	%r1746, %r1746, %r899;
	ld.global.u32 	%r900, [%rd12+76];
	xor.b32  	%r1745, %r1745, %r900;
$L__BB0_50:
	and.b32  	%r902, %r871, 16;
	setp.eq.s32 	%p28, %r902, 0;
	@%p28 bra 	$L__BB0_52;
	ld.global.u32 	%r903, [%rd12+80];
	xor.b32  	%r1749, %r1749, %r903;
	ld.global.u32 	%r904, [%rd12+84];
	xor.b32  	%r1748, %r1748, %r904;
	ld.global.u32 	%r905, [%rd12+88];
	xor.b32  	%r1747, %r1747, %r905;
	ld.global.u32 	%r906, [%rd12+92];
	xor.b32  	%r1746, %r1746, %r906;
	ld.global.u32 	%r907, [%rd12+96];
	xor.b32  	%r1745, %r1745, %r907;
$L__BB0_52:
	and.b32  	%r909, %r871, 32;
	setp.eq.s32 	%p29, %r909, 0;
	@%p29 bra 	$L__BB0_54;
	ld.global.u32 	%r910, [%rd12+100];
	xor.b32  	%r1749, %r1749, %r910;
	ld.global.u32 	%r911, [%rd12+104];
	xor.b32  	%r1748, %r1748, %r911;
	ld.global.u32 	%r912, [%rd12+108];
	xor.b32  	%r1747, %r1747, %r912;
	ld.global.u32 	%r913, [%rd12+112];
	xor.b32  	%r1746, %r1746, %r913;
	ld.global.u32 	%r914, [%rd12+116];
	xor.b32  	%r1745, %r1745, %r914;
$L__BB0_54:
	and.b32  	%r916, %r871, 64;
	setp.eq.s32 	%p30, %r916, 0;
	@%p30 bra 	$L__BB0_56;
	ld.global.u32 	%r917, [%rd12+120];
	xor.b32  	%r1749, %r1749, %r917;
	ld.global.u32 	%r918, [%rd12+124];
	xor.b32  	%r1748, %r1748, %r918;
	ld.global.u32 	%r919, [%rd12+128];
	xor.b32  	%r1747, %r1747, %r919;
	ld.global.u32 	%r920, [%rd12+132];
	xor.b32  	%r1746, %r1746, %r920;
	ld.global.u32 	%r921, [%rd12+136];
	xor.b32  	%r1745, %r1745, %r921;
$L__BB0_56:
	and.b32  	%r923, %r871, 128;
	setp.eq.s32 	%p31, %r923, 0;
	@%p31 bra 	$L__BB0_58;
	ld.global.u32 	%r924, [%rd12+140];
	xor.b32  	%r1749, %r1749, %r924;
	ld.global.u32 	%r925, [%rd12+144];
	xor.b32  	%r1748, %r1748, %r925;
	ld.global.u32 	%r926, [%rd12+148];
	xor.b32  	%r1747, %r1747, %r926;
	ld.global.u32 	%r927, [%rd12+152];
	xor.b32  	%r1746, %r1746, %r927;
	ld.global.u32 	%r928, [%rd12+156];
	xor.b32  	%r1745, %r1745, %r928;
$L__BB0_58:
	and.b32  	%r930, %r871, 256;
	setp.eq.s32 	%p32, %r930, 0;
	@%p32 bra 	$L__BB0_60;
	ld.global.u32 	%r931, [%rd12+160];
	xor.b32  	%r1749, %r1749, %r931;
	ld.global.u32 	%r932, [%rd12+164];
	xor.b32  	%r1748, %r1748, %r932;
	ld.global.u32 	%r933, [%rd12+168];
	xor.b32  	%r1747, %r1747, %r933;
	ld.global.u32 	%r934, [%rd12+172];
	xor.b32  	%r1746, %r1746, %r934;
	ld.global.u32 	%r935, [%rd12+176];
	xor.b32  	%r1745, %r1745, %r935;
$L__BB0_60:
	and.b32  	%r937, %r871, 512;
	setp.eq.s32 	%p33, %r937, 0;
	@%p33 bra 	$L__BB0_62;
	ld.global.u32 	%r938, [%rd12+180];
	xor.b32  	%r1749, %r1749, %r938;
	ld.global.u32 	%r939, [%rd12+184];
	xor.b32  	%r1748, %r1748, %r939;
	ld.global.u32 	%r940, [%rd12+188];
	xor.b32  	%r1747, %r1747, %r940;
	ld.global.u32 	%r941, [%rd12+192];
	xor.b32  	%r1746, %r1746, %r941;
	ld.global.u32 	%r942, [%rd12+196];
	xor.b32  	%r1745, %r1745, %r942;
$L__BB0_62:
	and.b32  	%r944, %r871, 1024;
	setp.eq.s32 	%p34, %r944, 0;
	@%p34 bra 	$L__BB0_64;
	ld.global.u32 	%r945, [%rd12+200];
	xor.b32  	%r1749, %r1749, %r945;
	ld.global.u32 	%r946, [%rd12+204];
	xor.b32  	%r1748, %r1748, %r946;
	ld.global.u32 	%r947, [%rd12+208];
	xor.b32  	%r1747, %r1747, %r947;
	ld.global.u32 	%r948, [%rd12+212];
	xor.b32  	%r1746, %r1746, %r948;
	ld.global.u32 	%r949, [%rd12+216];
	xor.b32  	%r1745, %r1745, %r949;
$L__BB0_64:
	and.b32  	%r951, %r871, 2048;
	setp.eq.s32 	%p35, %r951, 0;
	@%p35 bra 	$L__BB0_66;
	ld.global.u32 	%r952, [%rd12+220];
	xor.b32  	%r1749, %r1749, %r952;
	ld.global.u32 	%r953, [%rd12+224];
	xor.b32  	%r1748, %r1748, %r953;
	ld.global.u32 	%r954, [%rd12+228];
	xor.b32  	%r1747, %r1747, %r954;
	ld.global.u32 	%r955, [%rd12+232];
	xor.b32  	%r1746, %r1746, %r955;
	ld.global.u32 	%r956, [%rd12+236];
	xor.b32  	%r1745, %r1745, %r956;
$L__BB0_66:
	and.b32  	%r958, %r871, 4096;
	setp.eq.s32 	%p36, %r958, 0;
	@%p36 bra 	$L__BB0_68;
	ld.global.u32 	%r959, [%rd12+240];
	xor.b32  	%r1749, %r1749, %r959;
	ld.global.u32 	%r960, [%rd12+244];
	xor.b32  	%r1748, %r1748, %r960;
	ld.global.u32 	%r961, [%rd12+248];
	xor.b32  	%r1747, %r1747, %r961;
	ld.global.u32 	%r962, [%rd12+252];
	xor.b32  	%r1746, %r1746, %r962;
	ld.global.u32 	%r963, [%rd12+256];
	xor.b32  	%r1745, %r1745, %r963;
$L__BB0_68:
	and.b32  	%r965, %r871, 8192;
	setp.eq.s32 	%p37, %r965, 0;
	@%p37 bra 	$L__BB0_70;
	ld.global.u32 	%r966, [%rd12+260];
	xor.b32  	%r1749, %r1749, %r966;
	ld.global.u32 	%r967, [%rd12+264];
	xor.b32  	%r1748, %r1748, %r967;
	ld.global.u32 	%r968, [%rd12+268];
	xor.b32  	%r1747, %r1747, %r968;
	ld.global.u32 	%r969, [%rd12+272];
	xor.b32  	%r1746, %r1746, %r969;
	ld.global.u32 	%r970, [%rd12+276];
	xor.b32  	%r1745, %r1745, %r970;
$L__BB0_70:
	and.b32  	%r972, %r871, 16384;
	setp.eq.s32 	%p38, %r972, 0;
	@%p38 bra 	$L__BB0_72;
	ld.global.u32 	%r973, [%rd12+280];
	xor.b32  	%r1749, %r1749, %r973;
	ld.global.u32 	%r974, [%rd12+284];
	xor.b32  	%r1748, %r1748, %r974;
	ld.global.u32 	%r975, [%rd12+288];
	xor.b32  	%r1747, %r1747, %r975;
	ld.global.u32 	%r976, [%rd12+292];
	xor.b32  	%r1746, %r1746, %r976;
	ld.global.u32 	%r977, [%rd12+296];
	xor.b32  	%r1745, %r1745, %r977;
$L__BB0_72:
	and.b32  	%r979, %r871, 32768;
	setp.eq.s32 	%p39, %r979, 0;
	@%p39 bra 	$L__BB0_74;
	ld.global.u32 	%r980, [%rd12+300];
	xor.b32  	%r1749, %r1749, %r980;
	ld.global.u32 	%r981, [%rd12+304];
	xor.b32  	%r1748, %r1748, %r981;
	ld.global.u32 	%r982, [%rd12+308];
	xor.b32  	%r1747, %r1747, %r982;
	ld.global.u32 	%r983, [%rd12+312];
	xor.b32  	%r1746, %r1746, %r983;
	ld.global.u32 	%r984, [%rd12+316];
	xor.b32  	%r1745, %r1745, %r984;
$L__BB0_74:
	add.s32 	%r1836, %r1836, 16;
	setp.ne.s32 	%p40, %r1836, 32;
	@%p40 bra 	$L__BB0_42;
	mad.lo.s32 	%r985, %r1830, -31, %r194;
	add.s32 	%r1830, %r985, 1;
	setp.ne.s32 	%p41, %r1830, 5;
	@%p41 bra 	$L__BB0_41;
	st.local.u32 	[%rd3+4], %r1749;
	st.local.v2.u32 	[%rd3+8], {%r1748, %r1747};
	st.local.v2.u32 	[%rd3+16], {%r1746, %r1745};
	setp.ne.s64 	%p42, %rd9, 3;
	@%p42 bra 	$L__BB0_114;
	mov.b32 	%r1745, 0;
	mov.u32 	%r1746, %r1745;
	mov.u32 	%r1747, %r1745;
	mov.u32 	%r1748, %r1745;
	mov.u32 	%r1749, %r1745;
	mov.u32 	%r1922, %r1745;
$L__BB0_78:
	mul.wide.u32 	%rd198, %r1922, 4;
	add.s64 	%rd199, %rd3, %rd198;
	ld.local.u32 	%r369, [%rd199+4];
	shl.b32 	%r370, %r1922, 5;
	mov.b32 	%r1928, 0;
$L__BB0_79:
	.pragma "nounroll";
	shr.u32 	%r988, %r369, %r1928;
	and.b32  	%r989, %r988, 1;
	setp.eq.b32 	%p43, %r989, 1;
	not.pred 	%p44, %p43;
	add.s32 	%r990, %r370, %r1928;
	mul.lo.s32 	%r991, %r990, 5;
	mul.wide.u32 	%rd200, %r991, 4;
	add.s64 	%rd13, %rd10, %rd200;
	@%p44 bra 	$L__BB0_81;
	ld.global.u32 	%r992, [%rd13];
	xor.b32  	%r1749, %r1749, %r992;
	ld.global.u32 	%r993, [%rd13+4];
	xor.b32  	%r1748, %r1748, %r993;
	ld.global.u32 	%r994, [%rd13+8];
	xor.b32  	%r1747, %r1747, %r994;
	ld.global.u32 	%r995, [%rd13+12];
	xor.b32  	%r1746, %r1746, %r995;
	ld.global.u32 	%r996, [%rd13+16];
	xor.b32  	%r1745, %r1745, %r996;
$L__BB0_81:
	and.b32  	%r998, %r988, 2;
	setp.eq.s32 	%p45, %r998, 0;
	@%p45 bra 	$L__BB0_83;
	ld.global.u32 	%r999, [%rd13+20];
	xor.b32  	%r1749, %r1749, %r999;
	ld.global.u32 	%r1000, [%rd13+24];
	xor.b32  	%r1748, %r1748, %r1000;
	ld.global.u32 	%r1001, [%rd13+28];
	xor.b32  	%r1747, %r1747, %r1001;
	ld.global.u32 	%r1002, [%rd13+32];
	xor.b32  	%r1746, %r1746, %r1002;
	ld.global.u32 	%r1003, [%rd13+36];
	xor.b32  	%r1745, %r1745, %r1003;
$L__BB0_83:
	and.b32  	%r1005, %r988, 4;
	setp.eq.s32 	%p46, %r1005, 0;
	@%p46 bra 	$L__BB0_85;
	ld.global.u32 	%r1006, [%rd13+40];
	xor.b32  	%r1749, %r1749, %r1006;
	ld.global.u32 	%r1007, [%rd13+44];
	xor.b32  	%r1748, %r1748, %r1007;
	ld.global.u32 	%r1008, [%rd13+48];
	xor.b32  	%r1747, %r1747, %r1008;
	ld.global.u32 	%r1009, [%rd13+52];
	xor.b32  	%r1746, %r1746, %r1009;
	ld.global.u32 	%r1010, [%rd13+56];
	xor.b32  	%r1745, %r1745, %r1010;
$L__BB0_85:
	and.b32  	%r1012, %r988, 8;
	setp.eq.s32 	%p47, %r1012, 0;
	@%p47 bra 	$L__BB0_87;
	ld.global.u32 	%r1013, [%rd13+60];
	xor.b32  	%r1749, %r1749, %r1013;
	ld.global.u32 	%r1014, [%rd13+64];
	xor.b32  	%r1748, %r1748, %r1014;
	ld.global.u32 	%r1015, [%rd13+68];
	xor.b32  	%r1747, %r1747, %r1015;
	ld.global.u32 	%r1016, [%rd13+72];
	xor.b32  	%r1746, %r1746, %r1016;
	ld.global.u32 	%r1017, [%rd13+76];
	xor.b32  	%r1745, %r1745, %r1017;
$L__BB0_87:
	and.b32  	%r1019, %r988, 16;
	setp.eq.s32 	%p48, %r1019, 0;
	@%p48 bra 	$L__BB0_89;
	ld.global.u32 	%r1020, [%rd13+80];
	xor.b32  	%r1749, %r1749, %r1020;
	ld.global.u32 	%r1021, [%rd13+84];
	xor.b32  	%r1748, %r1748, %r1021;
	ld.global.u32 	%r1022, [%rd13+88];
	xor.b32  	%r1747, %r1747, %r1022;
	ld.global.u32 	%r1023, [%rd13+92];
	xor.b32  	%r1746, %r1746, %r1023;
	ld.global.u32 	%r1024, [%rd13+96];
	xor.b32  	%r1745, %r1745, %r1024;
$L__BB0_89:
	and.b32  	%r1026, %r988, 32;
	setp.eq.s32 	%p49, %r1026, 0;
	@%p49 bra 	$L__BB0_91;
	ld.global.u32 	%r1027, [%rd13+100];
	xor.b32  	%r1749, %r1749, %r1027;
	ld.global.u32 	%r1028, [%rd13+104];
	xor.b32  	%r1748, %r1748, %r1028;
	ld.global.u32 	%r1029, [%rd13+108];
	xor.b32  	%r1747, %r1747, %r1029;
	ld.global.u32 	%r1030, [%rd13+112];
	xor.b32  	%r1746, %r1746, %r1030;
	ld.global.u32 	%r1031, [%rd13+116];
	xor.b32  	%r1745, %r1745, %r1031;
$L__BB0_91:
	and.b32  	%r1033, %r988, 64;
	setp.eq.s32 	%p50, %r1033, 0;
	@%p50 bra 	$L__BB0_93;
	ld.global.u32 	%r1034, [%rd13+120];
	xor.b32  	%r1749, %r1749, %r1034;
	ld.global.u32 	%r1035, [%rd13+124];
	xor.b32  	%r1748, %r1748, %r1035;
	ld.global.u32 	%r1036, [%rd13+128];
	xor.b32  	%r1747, %r1747, %r1036;
	ld.global.u32 	%r1037, [%rd13+132];
	xor.b32  	%r1746, %r1746, %r1037;
	ld.global.u32 	%r1038, [%rd13+136];
	xor.b32  	%r1745, %r1745, %r1038;
$L__BB0_93:
	and.b32  	%r1040, %r988, 128;
	setp.eq.s32 	%p51, %r1040, 0;
	@%p51 bra 	$L__BB0_95;
	ld.global.u32 	%r1041, [%rd13+140];
	xor.b32  	%r1749, %r1749, %r1041;
	ld.global.u32 	%r1042, [%rd13+144];
	xor.b32  	%r1748, %r1748, %r1042;
	ld.global.u32 	%r1043, [%rd13+148];
	xor.b32  	%r1747, %r1747, %r1043;
	ld.global.u32 	%r1044, [%rd13+152];
	xor.b32  	%r1746, %r1746, %r1044;
	ld.global.u32 	%r1045, [%rd13+156];
	xor.b32  	%r1745, %r1745, %r1045;
$L__BB0_95:
	and.b32  	%r1047, %r988, 256;
	setp.eq.s32 	%p52, %r1047, 0;
	@%p52 bra 	$L__BB0_97;
	ld.global.u32 	%r1048, [%rd13+160];
	xor.b32  	%r1749, %r1749, %r1048;
	ld.global.u32 	%r1049, [%rd13+164];
	xor.b32  	%r1748, %r1748, %r1049;
	ld.global.u32 	%r1050, [%rd13+168];
	xor.b32  	%r1747, %r1747, %r1050;
	ld.global.u32 	%r1051, [%rd13+172];
	xor.b32  	%r1746, %r1746, %r1051;
	ld.global.u32 	%r1052, [%rd13+176];
	xor.b32  	%r1745, %r1745, %r1052;
$L__BB0_97:
	and.b32  	%r1054, %r988, 512;
	setp.eq.s32 	%p53, %r1054, 0;
	@%p53 bra 	$L__BB0_99;
	ld.global.u32 	%r1055, [%rd13+180];
	xor.b32  	%r1749, %r1749, %r1055;
	ld.global.u32 	%r1056, [%rd13+184];
	xor.b32  	%r1748, %r1748, %r1056;
	ld.global.u32 	%r1057, [%rd13+188];
	xor.b32  	%r1747, %r1747, %r1057;
	ld.global.u32 	%r1058, [%rd13+192];
	xor.b32  	%r1746, %r1746, %r1058;
	ld.global.u32 	%r1059, [%rd13+196];
	xor.b32  	%r1745, %r1745, %r1059;
$L__BB0_99:
	and.b32  	%r1061, %r988, 1024;
	setp.eq.s32 	%p54, %r1061, 0;
	@%p54 bra 	$L__BB0_101;
	ld.global.u32 	%r1062, [%rd13+200];
	xor.b32  	%r1749, %r1749, %r1062;
	ld.global.u32 	%r1063, [%rd13+204];
	xor.b32  	%r1748, %r1748, %r1063;
	ld.global.u32 	%r1064, [%rd13+208];
	xor.b32  	%r1747, %r1747, %r1064;
	ld.global.u32 	%r1065, [%rd13+212];
	xor.b32  	%r1746, %r1746, %r1065;
	ld.global.u32 	%r1066, [%rd13+216];
	xor.b32  	%r1745, %r1745, %r1066;
$L__BB0_101:
	and.b32  	%r1068, %r988, 2048;
	setp.eq.s32 	%p55, %r1068, 0;
	@%p55 bra 	$L__BB0_103;
	ld.global.u32 	%r1069, [%rd13+220];
	xor.b32  	%r1749, %r1749, %r1069;
	ld.global.u32 	%r1070, [%rd13+224];
	xor.b32  	%r1748, %r1748, %r1070;
	ld.global.u32 	%r1071, [%rd13+228];
	xor.b32  	%r1747, %r1747, %r1071;
	ld.global.u32 	%r1072, [%rd13+232];
	xor.b32  	%r1746, %r1746, %r1072;
	ld.global.u32 	%r1073, [%rd13+236];
	xor.b32  	%r1745, %r1745, %r1073;
$L__BB0_103:
	and.b32  	%r1075, %r988, 4096;
	setp.eq.s32 	%p56, %r1075, 0;
	@%p56 bra 	$L__BB0_105;
	ld.global.u32 	%r1076, [%rd13+240];
	xor.b32  	%r1749, %r1749, %r1076;
	ld.global.u32 	%r1077, [%rd13+244];
	xor.b32  	%r1748, %r1748, %r1077;
	ld.global.u32 	%r1078, [%rd13+248];
	xor.b32  	%r1747, %r1747, %r1078;
	ld.global.u32 	%r1079, [%rd13+252];
	xor.b32  	%r1746, %r1746, %r1079;
	ld.global.u32 	%r1080, [%rd13+256];
	xor.b32  	%r1745, %r1745, %r1080;
$L__BB0_105:
	and.b32  	%r1082, %r988, 8192;
	setp.eq.s32 	%p57, %r1082, 0;
	@%p57 bra 	$L__BB0_107;
	ld.global.u32 	%r1083, [%rd13+260];
	xor.b32  	%r1749, %r1749, %r1083;
	ld.global.u32 	%r1084, [%rd13+264];
	xor.b32  	%r1748, %r1748, %r1084;
	ld.global.u32 	%r1085, [%rd13+268];
	xor.b32  	%r1747, %r1747, %r1085;
	ld.global.u32 	%r1086, [%rd13+272];
	xor.b32  	%r1746, %r1746, %r1086;
	ld.global.u32 	%r1087, [%rd13+276];
	xor.b32  	%r1745, %r1745, %r1087;
$L__BB0_107:
	and.b32  	%r1089, %r988, 16384;
	setp.eq.s32 	%p58, %r1089, 0;
	@%p58 bra 	$L__BB0_109;
	ld.global.u32 	%r1090, [%rd13+280];
	xor.b32  	%r1749, %r1749, %r1090;
	ld.global.u32 	%r1091, [%rd13+284];
	xor.b32  	%r1748, %r1748, %r1091;
	ld.global.u32 	%r1092, [%rd13+288];
	xor.b32  	%r1747, %r1747, %r1092;
	ld.global.u32 	%r1093, [%rd13+292];
	xor.b32  	%r1746, %r1746, %r1093;
	ld.global.u32 	%r1094, [%rd13+296];
	xor.b32  	%r1745, %r1745, %r1094;
$L__BB0_109:
	and.b32  	%r1096, %r988, 32768;
	setp.eq.s32 	%p59, %r1096, 0;
	@%p59 bra 	$L__BB0_111;
	ld.global.u32 	%r1097, [%rd13+300];
	xor.b32  	%r1749, %r1749, %r1097;
	ld.global.u32 	%r1098, [%rd13+304];
	xor.b32  	%r1748, %r1748, %r1098;
	ld.global.u32 	%r1099, [%rd13+308];
	xor.b32  	%r1747, %r1747, %r1099;
	ld.global.u32 	%r1100, [%rd13+312];
	xor.b32  	%r1746, %r1746, %r1100;
	ld.global.u32 	%r1101, [%rd13+316];
	xor.b32  	%r1745, %r1745, %r1101;
$L__BB0_111:
	add.s32 	%r1928, %r1928, 16;
	setp.ne.s32 	%p60, %r1928, 32;
	@%p60 bra 	$L__BB0_79;
	mad.lo.s32 	%r1102, %r1922, -31, %r370;
	add.s32 	%r1922, %r1102, 1;
	setp.ne.s32 	%p61, %r1922, 5;
	@%p61 bra 	$L__BB0_78;
	st.local.u32 	[%rd3+4], %r1749;
	st.local.v2.u32 	[%rd3+8], {%r1748, %r1747};
	st.local.v2.u32 	[%rd3+16], {%r1746, %r1745};
$L__BB0_114:
	shr.u64 	%rd392, %rd8, 2;
	add.s32 	%r1732, %r1732, 1;
	setp.gt.u64 	%p62, %rd8, 3;
	@%p62 bra 	$L__BB0_2;
$L__BB0_115:
	mov.b32 	%r1103, 0;
	st.local.v2.u32 	[%rd3+24], {%r1103, %r1103};
	st.local.u32 	[%rd3+32], %r1103;
	mov.b64 	%rd201, 0;
	st.local.u64 	[%rd3+40], %rd201;
	ld.global.u64 	%rd15, [%rd5];
	setp.le.u64 	%p63, %rd15, %rd6;
	@%p63 bra 	$L__BB0_783;
	ld.global.u64 	%rd16, [%rd5+8];
	setp.le.u64 	%p64, %rd16, %rd7;
	@%p64 bra 	$L__BB0_783;
	cvt.u32.u64 	%r1104, %rd6;
	mad.lo.s64 	%rd17, %rd15, %rd7, %rd6;
	ld.global.v2.f32 	{%f1, %f2}, [%rd5+16];
	ld.global.v2.f32 	{%f3, %f4}, [%rd5+24];
	cvt.rn.f32.u32 	%f6179, %r1104;
	shr.u32 	%r1105, %r1749, 2;
	xor.b32  	%r1106, %r1105, %r1749;
	shl.b32 	%r1107, %r1745, 4;
	shl.b32 	%r1108, %r1106, 1;
	xor.b32  	%r1109, %r1108, %r1107;
	xor.b32  	%r1110, %r1109, %r1106;
	xor.b32  	%r550, %r1110, %r1745;
	add.s32 	%r1111, %r1, %r550;
	add.s32 	%r1112, %r1111, -637770787;
	cvt.rn.f32.u32 	%f6180, %r1112;
	fma.rn.f32 	%f6181, %f6180, 0f2F800000, 0f2F000000;
	add.f32 	%f6182, %f6181, %f6179;
	cvt.rn.f32.u64 	%f5, %rd15;
	div.rn.f32 	%f6183, %f6182, %f5;
	fma.rn.f32 	%f6, %f6183, 0f40000000, 0fBF800000;
	mul.f32 	%f6184, %f1, 0f3F22F983;
	cvt.rni.s32.f32 	%r2026, %f6184;
	cvt.rn.f32.s32 	%f6185, %r2026;
	fma.rn.f32 	%f6186, %f6185, 0fBFC90FDA, %f1;
	fma.rn.f32 	%f6187, %f6185, 0fB3A22168, %f6186;
	fma.rn.f32 	%f9816, %f6185, 0fA7C234C5, %f6187;
	abs.f32 	%f8, %f1;
	setp.ltu.f32 	%p65, %f8, 0f47CE4780;
	mov.u32 	%r2022, %r2026;
	mov.f32 	%f9815, %f9816;
	@%p65 bra 	$L__BB0_125;
	setp.neu.f32 	%p66, %f8, 0f7F800000;
	@%p66 bra 	$L__BB0_120;
	mov.f32 	%f6190, 0f00000000;
	mul.rn.f32 	%f9815, %f1, %f6190;
	mov.b32 	%r2022, 0;
	bra.uni 	$L__BB0_125;
$L__BB0_120:
	mov.b32 	%r552, %f1;
	shl.b32 	%r1114, %r552, 8;
	or.b32  	%r553, %r1114, -2147483648;
	mov.b64 	%rd395, 0;
	mov.b32 	%r2019, 0;
	mov.u64 	%rd393, __cudart_i2opi_f;
	mov.u64 	%rd394, %rd2;
$L__BB0_121:
	.pragma "nounroll";
	ld.global.nc.u32 	%r1115, [%rd393];
	mad.wide.u32 	%rd204, %r1115, %r553, %rd395;
	shr.u64 	%rd395, %rd204, 32;
	st.local.u32 	[%rd394], %rd204;
	add.s32 	%r2019, %r2019, 1;
	add.s64 	%rd394, %rd394, 4;
	add.s64 	%rd393, %rd393, 4;
	setp.ne.s32 	%p67, %r2019, 6;
	@%p67 bra 	$L__BB0_121;
	shr.u32 	%r1116, %r552, 23;
	st.local.u32 	[%rd2+24], %rd395;
	and.b32  	%r556, %r1116, 31;
	and.b32  	%r1117, %r1116, 224;
	add.s32 	%r1118, %r1117, -128;
	shr.u32 	%r1119, %r1118, 5;
	mul.wide.u32 	%rd205, %r1119, 4;
	sub.s64 	%rd24, %rd2, %rd205;
	ld.local.u32 	%r2020, [%rd24+24];
	ld.local.u32 	%r2021, [%rd24+20];
	setp.eq.s32 	%p68, %r556, 0;
	@%p68 bra 	$L__BB0_124;
	shf.l.wrap.b32 	%r2020, %r2021, %r2020, %r556;
	ld.local.u32 	%r1120, [%rd24+16];
	shf.l.wrap.b32 	%r2021, %r1120, %r2021, %r556;
$L__BB0_124:
	shr.u32 	%r1121, %r2020, 30;
	shf.l.wrap.b32 	%r1122, %r2021, %r2020, 2;
	shl.b32 	%r1123, %r2021, 2;
	shr.u32 	%r1124, %r1122, 31;
	add.s32 	%r1125, %r1124, %r1121;
	neg.s32 	%r1126, %r1125;
	setp.lt.s32 	%p69, %r552, 0;
	selp.b32 	%r2022, %r1126, %r1125, %p69;
	xor.b32  	%r1127, %r1122, %r552;
	shr.s32 	%r1128, %r1122, 31;
	xor.b32  	%r1129, %r1128, %r1122;
	xor.b32  	%r1130, %r1128, %r1123;
	cvt.u64.u32 	%rd206, %r1129;
	shl.b64 	%rd207, %rd206, 32;
	cvt.u64.u32 	%rd208, %r1130;
	or.b64  	%rd209, %rd207, %rd208;
	cvt.rn.f64.s64 	%fd1, %rd209;
	mul.f64 	%fd2, %fd1, 0d3BF921FB54442D19;
	cvt.rn.f32.f64 	%f6188, %fd2;
	neg.f32 	%f6189, %f6188;
	setp.lt.s32 	%p70, %r1127, 0;
	selp.f32 	%f9815, %f6189, %f6188, %p70;
$L__BB0_125:
	setp.ltu.f32 	%p71, %f8, 0f47CE4780;
	cvt.u32.u64 	%r1132, %rd7;
	mul.f32 	%f6191, %f9815, %f9815;
	fma.rn.f32 	%f6192, %f6191, 0f3C190000, 0f3B560000;
	fma.rn.f32 	%f6193, %f6192, %f6191, 0f3CC70000;
	fma.rn.f32 	%f6194, %f6193, %f6191, 0f3D5B0000;
	fma.rn.f32 	%f6195, %f6194, %f6191, 0f3E089438;
	fma.rn.f32 	%f6196, %f6195, %f6191, 0f3EAAAA88;
	mul.rn.f32 	%f6197, %f6191, %f9815;
	fma.rn.f32 	%f6198, %f6196, %f6197, %f9815;
	abs.f32 	%f6199, %f9815;
	setp.eq.f32 	%p72, %f6199, 0f3A00B43C;
	selp.f32 	%f6200, %f9815, %f6198, %p72;
	and.b32  	%r1133, %r2022, 1;
	setp.eq.b32 	%p73, %r1133, 1;
	neg.f32 	%f6201, %f6200;
	rcp.approx.ftz.f32 	%f6202, %f6201;
	selp.f32 	%f6203, %f6202, %f6200, %p73;
	mul.f32 	%f6204, %f6, %f6203;
	mul.f32 	%f6205, %f6204, %f5;
	cvt.rn.f32.u64 	%f6206, %rd16;
	div.rn.f32 	%f12, %f6205, %f6206;
	cvt.rn.f32.u32 	%f6207, %r1132;
	shr.u32 	%r1134, %r1748, 2;
	xor.b32  	%r1135, %r1134, %r1748;
	st.local.v2.u32 	[%rd3+8], {%r1746, %r1745};
	shl.b32 	%r1136, %r550, 4;
	shl.b32 	%r1137, %r1135, 1;
	xor.b32  	%r1138, %r1137, %r1136;
	xor.b32  	%r1139, %r1138, %r1135;
	xor.b32  	%r1140, %r1139, %r550;
	st.local.v2.u32 	[%rd3+16], {%r550, %r1140};
	add.s32 	%r1141, %r1, -637408350;
	st.local.v2.u32 	[%rd3], {%r1141, %r1747};
	add.s32 	%r1142, %r1140, %r1141;
	cvt.rn.f32.u32 	%f6208, %r1142;
	fma.rn.f32 	%f6209, %f6208, 0f2F800000, 0f2F000000;
	add.f32 	%f6210, %f6209, %f6207;
	div.rn.f32 	%f6211, %f6210, %f6206;
	add.f32 	%f13, %f6211, %f6211;
	@%p71 bra 	$L__BB0_133;
	setp.neu.f32 	%p74, %f8, 0f7F800000;
	@%p74 bra 	$L__BB0_128;
	mov.f32 	%f6214, 0f00000000;
	mul.rn.f32 	%f9816, %f1, %f6214;
	mov.b32 	%r2026, 0;
	bra.uni 	$L__BB0_133;
$L__BB0_128:
	mov.b32 	%r565, %f1;
	shl.b32 	%r1144, %r565, 8;
	or.b32  	%r566, %r1144, -2147483648;
	mov.b64 	%rd396, 0;
	mov.b32 	%r2023, 0;
	mov.u64 	%rd212, __cudart_i2opi_f;
$L__BB0_129:
	.pragma "nounroll";
	mul.wide.u32 	%rd211, %r2023, 4;
	add.s64 	%rd213, %rd212, %rd211;
	ld.global.nc.u32 	%r1145, [%rd213];
	mad.wide.u32 	%rd214, %r1145, %r566, %rd396;
	shr.u64 	%rd396, %rd214, 32;
	add.s64 	%rd215, %rd1, %rd211;
	st.local.u32 	[%rd215], %rd214;
	add.s32 	%r2023, %r2023, 1;
	setp.ne.s32 	%p75, %r2023, 6;
	@%p75 bra 	$L__BB0_129;
	shr.u32 	%r1146, %r565, 23;
	st.local.u32 	[%rd1+24], %rd396;
	and.b32  	%r569, %r1146, 31;
	and.b32  	%r1147, %r1146, 224;
	add.s32 	%r1148, %r1147, -128;
	shr.u32 	%r1149, %r1148, 5;
	mul.wide.u32 	%rd216, %r1149, 4;
	sub.s64 	%rd27, %rd1, %rd216;
	ld.local.u32 	%r2024, [%rd27+24];
	ld.local.u32 	%r2025, [%rd27+20];
	setp.eq.s32 	%p76, %r569, 0;
	@%p76 bra 	$L__BB0_132;
	shf.l.wrap.b32 	%r2024, %r2025, %r2024, %r569;
	ld.local.u32 	%r1150, [%rd27+16];
	shf.l.wrap.b32 	%r2025, %r1150, %r2025, %r569;
$L__BB0_132:
	shr.u32 	%r1151, %r2024, 30;
	shf.l.wrap.b32 	%r1152, %r2025, %r2024, 2;
	shl.b32 	%r1153, %r2025, 2;
	shr.u32 	%r1154, %r1152, 31;
	add.s32 	%r1155, %r1154, %r1151;
	neg.s32 	%r1156, %r1155;
	setp.lt.s32 	%p77, %r565, 0;
	selp.b32 	%r2026, %r1156, %r1155, %p77;
	xor.b32  	%r1157, %r1152, %r565;
	shr.s32 	%r1158, %r1152, 31;
	xor.b32  	%r1159, %r1158, %r1152;
	xor.b32  	%r1160, %r1158, %r1153;
	cvt.u64.u32 	%rd217, %r1159;
	shl.b64 	%rd218, %rd217, 32;
	cvt.u64.u32 	%rd219, %r1160;
	or.b64  	%rd220, %rd218, %rd219;
	cvt.rn.f64.s64 	%fd3, %rd220;
	mul.f64 	%fd4, %fd3, 0d3BF921FB54442D19;
	cvt.rn.f32.f64 	%f6212, %fd4;
	neg.f32 	%f6213, %f6212;
	setp.lt.s32 	%p78, %r1157, 0;
	selp.f32 	%f9816, %f6213, %f6212, %p78;
$L__BB0_133:
	mul.f32 	%f6216, %f9816, %f9816;
	fma.rn.f32 	%f6217, %f6216, 0f3C190000, 0f3B560000;
	fma.rn.f32 	%f6218, %f6217, %f6216, 0f3CC70000;
	fma.rn.f32 	%f6219, %f6218, %f6216, 0f3D5B0000;
	fma.rn.f32 	%f6220, %f6219, %f6216, 0f3E089438;
	fma.rn.f32 	%f6221, %f6220, %f6216, 0f3EAAAA88;
	mul.rn.f32 	%f6222, %f6216, %f9816;
	fma.rn.f32 	%f6223, %f6221, %f6222, %f9816;
	abs.f32 	%f6224, %f9816;
	setp.eq.f32 	%p79, %f6224, 0f3A00B43C;
	selp.f32 	%f6225, %f9816, %f6223, %p79;
	and.b32  	%r1162, %r2026, 1;
	setp.eq.b32 	%p80, %r1162, 1;
	neg.f32 	%f6226, %f6225;
	rcp.approx.ftz.f32 	%f6227, %f6226;
	selp.f32 	%f6228, %f6227, %f6225, %p80;
	mov.f32 	%f6229, 0f3F800000;
	sub.f32 	%f6230, %f6229, %f13;
	mul.f32 	%f6231, %f6230, %f6228;
	mul.f32 	%f6232, %f6231, %f6231;
	fma.rn.f32 	%f6233, %f12, %f12, %f6232;
	add.f32 	%f6234, %f6233, 0f3F800000;
	sqrt.rn.f32 	%f6235, %f6234;
	div.rn.f32 	%f17, %f12, %f6235;
	div.rn.f32 	%f18, %f6231, %f6235;
	rcp.rn.f32 	%f19, %f6235;
	mov.f32 	%f9817, 0f00000000;
	mov.b64 	%rd397, 0;
	and.b64  	%rd30, %rd178, -2;
	add.s64 	%rd31, %rd178, -1;
	and.b64  	%rd32, %rd178, 1;
	mov.f32 	%f9818, %f9817;
	mov.f32 	%f9819, %f9817;
	mov.f32 	%f9820, %f9817;
$L__BB0_134:
	cvta.to.global.u64 	%rd29, %rd177;
	setp.eq.s64 	%p81, %rd178, 0;
	mov.f32 	%f10070, 0f7F7FFFFF;
	mov.f32 	%f10053, 0f00000000;
	mov.f32 	%f10052, 0f3F800000;
	mov.f32 	%f10054, %f10053;
	mov.f32 	%f10055, %f10053;
	mov.f32 	%f10056, %f10052;
	mov.f32 	%f10057, %f10053;
	mov.f32 	%f10058, %f10053;
	mov.f32 	%f10059, %f10053;
	mov.f32 	%f10060, %f10052;
	mov.f32 	%f10061, %f10053;
	mov.f32 	%f10062, %f10053;
	mov.f32 	%f10063, %f10053;
	mov.f32 	%f10064, %f10053;
	mov.f32 	%f10065, %f10053;
	mov.f32 	%f10066, %f10053;
	mov.f32 	%f10067, %f10053;
	mov.f32 	%f10068, %f10053;
	mov.f32 	%f10069, %f10053;
	@%p81 bra 	$L__BB0_157;
	setp.eq.s64 	%p82, %rd31, 0;
	mov.f32 	%f10060, 0f3F800000;
	mov.f32 	%f10069, 0f00000000;
	mov.f32 	%f10070, 0f7F7FFFFF;
	mov.b64 	%rd398, 0;
	mov.f32 	%f10068, %f10069;
	mov.f32 	%f10067, %f10069;
	mov.f32 	%f10066, %f10069;
	mov.f32 	%f10065, %f10069;
	mov.f32 	%f10064, %f10069;
	mov.f32 	%f10063, %f10069;
	mov.f32 	%f10062, %f10069;
	mov.f32 	%f10061, %f10069;
	mov.f32 	%f10059, %f10069;
	mov.f32 	%f10058, %f10069;
	mov.f32 	%f10057, %f10069;
	mov.f32 	%f10056, %f10060;
	mov.f32 	%f10055, %f10069;
	mov.f32 	%f10054, %f10069;
	mov.f32 	%f10053, %f10069;
	mov.f32 	%f10052, %f10060;
	@%p82 bra 	$L__BB0_150;
	add.s64 	%rd399, %rd29, 68;
	mov.f32 	%f10060, 0f3F800000;
	mov.f32 	%f10069, 0f00000000;
	mov.f32 	%f10070, 0f7F7FFFFF;
	mov.u64 	%rd400, %rd30;
$L__BB0_137:
	ld.global.f32 	%f6249, [%rd399+-4];
	mul.f32 	%f146, %f6249, %f6249;
	ld.global.f32 	%f147, [%rd399+-20];
	sub.f32 	%f6250, %f147, %f2;
	ld.global.f32 	%f148, [%rd399+-16];
	sub.f32 	%f6251, %f148, %f3;
	ld.global.f32 	%f149, [%rd399+-12];
	sub.f32 	%f6252, %f149, %f4;
	mul.f32 	%f6253, %f18, %f6251;
	fma.rn.f32 	%f6254, %f17, %f6250, %f6253;
	fma.rn.f32 	%f150, %f19, %f6252, %f6254;
	mul.f32 	%f6255, %f6251, %f6251;
	fma.rn.f32 	%f6256, %f6250, %f6250, %f6255;
	fma.rn.f32 	%f6257, %f6252, %f6252, %f6256;
	mul.f32 	%f6258, %f150, %f150;
	sub.f32 	%f151, %f6257, %f6258;
	setp.gt.f32 	%p83, %f151, %f146;
	mov.f32 	%f9936, 0f7F7FFFFF;
	mov.f32 	%f9919, 0f00000000;
	mov.f32 	%f9918, 0f3F800000;
	mov.f32 	%f9920, %f9919;
	mov.f32 	%f9921, %f9919;
	mov.f32 	%f9922, %f9918;
	mov.f32 	%f9923, %f9919;
	mov.f32 	%f9924, %f9919;
	mov.f32 	%f9925, %f9919;
	mov.f32 	%f9926, %f9918;
	mov.f32 	%f9927, %f9919;
	mov.f32 	%f9928, %f9919;
	mov.f32 	%f9929, %f9919;
	mov.f32 	%f9930, %f9919;
	mov.f32 	%f9931, %f9919;
	mov.f32 	%f9932, %f9919;
	mov.f32 	%f9933, %f9919;
	mov.f32 	%f9934, %f9919;
	mov.f32 	%f9935, %f9919;
	@%p83 bra 	$L__BB0_141;
	sub.f32 	%f6259, %f146, %f151;
	sqrt.rn.f32 	%f6260, %f6259;
	sub.f32 	%f6261, %f150, %f6260;
	add.f32 	%f6262, %f150, %f6260;
	setp.gt.f32 	%p84, %f6261, %f6262;
	selp.f32 	%f9917, %f6262, %f6261, %p84;
	selp.f32 	%f153, %f6261, %f6262, %p84;
	setp.geu.f32 	%p85, %f9917, 0f38D1B717;
	@%p85 bra 	$L__BB0_140;
	setp.lt.f32 	%p86, %f153, 0f00000000;
	mov.f32 	%f9917, %f153;
	mov.f32 	%f9920, %f9919;
	mov.f32 	%f9921, %f9919;
	mov.f32 	%f9922, %f9918;
	mov.f32 	%f9923, %f9919;
	mov.f32 	%f9924, %f9919;
	mov.f32 	%f9925, %f9919;
	mov.f32 	%f9926, %f9918;
	mov.f32 	%f9927, %f9919;
	mov.f32 	%f9928, %f9919;
	mov.f32 	%f9929, %f9919;
	mov.f32 	%f9930, %f9919;
	mov.f32 	%f9931, %f9919;
	mov.f32 	%f9932, %f9919;
	mov.f32 	%f9933, %f9919;
	mov.f32 	%f9934, %f9919;
	mov.f32 	%f9935, %f9919;
	@%p86 bra 	$L__BB0_141;
$L__BB0_140:
	fma.rn.f32 	%f9935, %f17, %f9917, %f2;
	fma.rn.f32 	%f9934, %f18, %f9917, %f3;
	fma.rn.f32 	%f9933, %f19, %f9917, %f4;
	sub.f32 	%f6266, %f9935, %f147;
	sub.f32 	%f6267, %f9934, %f148;
	sub.f32 	%f6268, %f9933, %f149;
	mul.f32 	%f6269, %f6267, %f6267;
	fma.rn.f32 	%f6270, %f6266, %f6266, %f6269;
	fma.rn.f32 	%f6271, %f6268, %f6268, %f6270;
	sqrt.rn.f32 	%f6272, %f6271;
	div.rn.f32 	%f9932, %f6266, %f6272;
	div.rn.f32 	%f9931, %f6267, %f6272;
	div.rn.f32 	%f9930, %f6268, %f6272;
	ld.global.f32 	%f9929, [%rd399+-68];
	ld.global.f32 	%f9928, [%rd399+-64];
	ld.global.f32 	%f9927, [%rd399+-60];
	ld.global.f32 	%f9926, [%rd399+-56];
	ld.global.f32 	%f9925, [%rd399+-52];
	ld.global.f32 	%f9924, [%rd399+-48];
	ld.global.f32 	%f9923, [%rd399+-44];
	ld.global.f32 	%f9922, [%rd399+-40];
	ld.global.f32 	%f9921, [%rd399+-36];
	ld.global.f32 	%f9920, [%rd399+-32];
	ld.global.f32 	%f9919, [%rd399+-28];
	ld.global.f32 	%f9918, [%rd399+-24];
	mov.f32 	%f9936, %f9917;
$L__BB0_141:
	setp.geu.f32 	%p87, %f9936, %f10070;
	@%p87 bra 	$L__BB0_143;
	mov.f32 	%f10052, %f9918;
	mov.f32 	%f10053, %f9919;
	mov.f32 	%f10054, %f9920;
	mov.f32 	%f10055, %f9921;
	mov.f32 	%f10056, %f9922;
	mov.f32 	%f10057, %f9923;
	mov.f32 	%f10058, %f9924;
	mov.f32 	%f10059, %f9925;
	mov.f32 	%f10060, %f9926;
	mov.f32 	%f10061, %f9927;
	mov.f32 	%f10062, %f9928;
	mov.f32 	%f10063, %f9929;
	mov.f32 	%f10064, %f9930;
	mov.f32 	%f10065, %f9931;
	mov.f32 	%f10066, %f9932;
	mov.f32 	%f10067, %f9933;
	mov.f32 	%f10068, %f9934;
	mov.f32 	%f10069, %f9935;
	mov.f32 	%f10070, %f9936;
$L__BB0_143:
	ld.global.f32 	%f6276, [%rd399+64];
	mul.f32 	%f211, %f6276, %f6276;
	ld.global.f32 	%f212, [%rd399+48];
	sub.f32 	%f6277, %f212, %f2;
	ld.global.f32 	%f213, [%rd399+52];
	sub.f32 	%f6278, %f213, %f3;
	ld.global.f32 	%f214, [%rd399+56];
	sub.f32 	%f6279, %f214, %f4;
	mul.f32 	%f6280, %f18, %f6278;
	fma.rn.f32 	%f6281, %f17, %f6277, %f6280;
	fma.rn.f32 	%f215, %f19, %f6279, %f6281;
	mul.f32 	%f6282, %f6278, %f6278;
	fma.rn.f32 	%f6283, %f6277, %f6277, %f6282;
	fma.rn.f32 	%f6284, %f6279, %f6279, %f6283;
	mul.f32 	%f6285, %f215, %f215;
	sub.f32 	%f216, %f6284, %f6285;
	setp.gt.f32 	%p88, %f216, %f211;
	mov.f32 	%f9975, 0f7F7FFFFF;
	mov.f32 	%f9958, 0f00000000;
	mov.f32 	%f9957, 0f3F800000;
	mov.f32 	%f9959, %f9958;
	mov.f32 	%f9960, %f9958;
	mov.f32 	%f9961, %f9957;
	mov.f32 	%f9962, %f9958;
	mov.f32 	%f9963, %f9958;
	mov.f32 	%f9964, %f9958;
	mov.f32 	%f9965, %f9957;
	mov.f32 	%f9966, %f9958;
	mov.f32 	%f9967, %f9958;
	mov.f32 	%f9968, %f9958;
	mov.f32 	%f9969, %f9958;
	mov.f32 	%f9970, %f9958;
	mov.f32 	%f9971, %f9958;
	mov.f32 	%f9972, %f9958;
	mov.f32 	%f9973, %f9958;
	mov.f32 	%f9974, %f9958;
	@%p88 bra 	$L__BB0_147;
	sub.f32 	%f6286, %f211, %f216;
	sqrt.rn.f32 	%f6287, %f6286;
	sub.f32 	%f6288, %f215, %f6287;
	add.f32 	%f6289, %f215, %f6287;
	setp.gt.f32 	%p89, %f6288, %f6289;
	selp.f32 	%f9956, %f6289, %f6288, %p89;
	selp.f32 	%f218, %f6288, %f6289, %p89;
	setp.geu.f32 	%p90, %f9956, 0f38D1B717;
	@%p90 bra 	$L__BB0_146;
	setp.lt.f32 	%p91, %f218, 0f00000000;
	mov.f32 	%f9956, %f218;
	mov.f32 	%f9959, %f9958;
	mov.f32 	%f9960, %f9958;
	mov.f32 	%f9961, %f9957;
	mov.f32 	%f9962, %f9958;
	mov.f32 	%f9963, %f9958;
	mov.f32 	%f9964, %f9958;
	mov.f32 	%f9965, %f9957;
	mov.f32 	%f9966, %f9958;
	mov.f32 	%f9967, %f9958;
	mov.f32 	%f9968, %f9958;
	mov.f32 	%f9969, %f9958;
	mov.f32 	%f9970, %f9958;
	mov.f32 	%f9971, %f9958;
	mov.f32 	%f9972, %f9958;
	mov.f32 	%f9973, %f9958;
	mov.f32 	%f9974, %f9958;
	@%p91 bra 	$L__BB0_147;
$L__BB0_146:
	fma.rn.f32 	%f9974, %f17, %f9956, %f2;
	fma.rn.f32 	%f9973, %f18, %f9956, %f3;
	fma.rn.f32 	%f9972, %f19, %f9956, %f4;
	sub.f32 	%f6293, %f9974, %f212;
	sub.f32 	%f6294, %f9973, %f213;
	sub.f32 	%f6295, %f9972, %f214;
	mul.f32 	%f6296, %f6294, %f6294;
	fma.rn.f32 	%f6297, %f6293, %f6293, %f6296;
	fma.rn.f32 	%f6298, %f6295, %f6295, %f6297;
	sqrt.rn.f32 	%f6299, %f6298;
	div.rn.f32 	%f9971, %f6293, %f6299;
	div.rn.f32 	%f9970, %f6294, %f6299;
	div.rn.f32 	%f9969, %f6295, %f6299;
	ld.global.f32 	%f9968, [%rd399];
	ld.global.f32 	%f9967, [%rd399+4];
	ld.global.f32 	%f9966, [%rd399+8];
	ld.global.f32 	%f9965, [%rd399+12];
	ld.global.f32 	%f9964, [%rd399+16];
	ld.global.f32 	%f9963, [%rd399+20];
	ld.global.f32 	%f9962, [%rd399+24];
	ld.global.f32 	%f9961, [%rd399+28];
	ld.global.f32 	%f9960, [%rd399+32];
	ld.global.f32 	%f9959, [%rd399+36];
	ld.global.f32 	%f9958, [%rd399+40];
	ld.global.f32 	%f9957, [%rd399+44];
	mov.f32 	%f9975, %f9956;
$L__BB0_147:
	setp.geu.f32 	%p92, %f9975, %f10070;
	@%p92 bra 	$L__BB0_149;
	mov.f32 	%f10052, %f9957;
	mov.f32 	%f10053, %f9958;
	mov.f32 	%f10054, %f9959;
	mov.f32 	%f10055, %f9960;
	mov.f32 	%f10056, %f9961;
	mov.f32 	%f10057, %f9962;
	mov.f32 	%f10058, %f9963;
	mov.f32 	%f10059, %f9964;
	mov.f32 	%f10060, %f9965;
	mov.f32 	%f10061, %f9966;
	mov.f32 	%f10062, %f9967;
	mov.f32 	%f10063, %f9968;
	mov.f32 	%f10064, %f9969;
	mov.f32 	%f10065, %f9970;
	mov.f32 	%f10066, %f9971;
	mov.f32 	%f10067, %f9972;
	mov.f32 	%f10068, %f9973;
	mov.f32 	%f10069, %f9974;
	mov.f32 	%f10070, %f9975;
$L__BB0_149:
	add.s64 	%rd400, %rd400, -2;
	add.s64 	%rd399, %rd399, 136;
	setp.eq.s64 	%p93, %rd400, 0;
	mov.u64 	%rd398, %rd30;
	@%p93 bra 	$L__BB0_150;
	bra.uni 	$L__BB0_137;
$L__BB0_150:
	setp.eq.s64 	%p94, %rd32, 0;
	mov.f32 	%f9860, 0f3F800000;
	mov.f32 	%f9861, 0f00000000;
	mov.f32 	%f9862, 0f00000000;
	mov.f32 	%f9863, 0f00000000;
	mov.f32 	%f9864, 0f3F800000;
	mov.f32 	%f9865, 0f00000000;
	mov.f32 	%f9866, 0f00000000;
	mov.f32 	%f9867, 0f00000000;
	mov.f32 	%f9868, 0f3F800000;
	mov.f32 	%f9869, 0f00000000;
	mov.f32 	%f9870, 0f00000000;
	mov.f32 	%f9871, 0f00000000;
	mov.f32 	%f9872, 0f00000000;
	mov.f32 	%f9873, 0f00000000;
	mov.f32 	%f9874, 0f00000000;
	mov.f32 	%f9875, 0f00000000;
	mov.f32 	%f9876, 0f00000000;
	mov.f32 	%f9877, 0f00000000;
	mov.f32 	%f9878, 0f7F7FFFFF;
	@%p94 bra 	$L__BB0_157;
	mad.lo.s64 	%rd36, %rd398, 68, %rd29;
	ld.global.f32 	%f6303, [%rd36+64];
	mul.f32 	%f62, %f6303, %f6303;
	ld.global.f32 	%f63, [%rd36+48];
	sub.f32 	%f6304, %f63, %f2;
	ld.global.f32 	%f64, [%rd36+52];
	sub.f32 	%f6305, %f64, %f3;
	ld.global.f32 	%f65, [%rd36+56];
	sub.f32 	%f6306, %f65, %f4;
	mul.f32 	%f6307, %f18, %f6305;
	fma.rn.f32 	%f6308, %f17, %f6304, %f6307;
	fma.rn.f32 	%f66, %f19, %f6306, %f6308;
	mul.f32 	%f6309, %f6305, %f6305;
	fma.rn.f32 	%f6310, %f6304, %f6304, %f6309;
	fma.rn.f32 	%f6311, %f6306, %f6306, %f6310;
	mul.f32 	%f6312, %f66, %f66;
	sub.f32 	%f67, %f6311, %f6312;
	setp.gt.f32 	%p95, %f67, %f62;
	@%p95 bra 	$L__BB0_155;
	sub.f32 	%f6313, %f62, %f67;
	sqrt.rn.f32 	%f6314, %f6313;
	sub.f32 	%f6315, %f66, %f6314;
	add.f32 	%f6316, %f66, %f6314;
	setp.gt.f32 	%p96, %f6315, %f6316;
	selp.f32 	%f9859, %f6316, %f6315, %p96;
	selp.f32 	%f69, %f6315, %f6316, %p96;
	setp.geu.f32 	%p97, %f9859, 0f38D1B717;
	@%p97 bra 	$L__BB0_154;
	setp.lt.f32 	%p98, %f69, 0f00000000;
	mov.f32 	%f9859, %f69;
	@%p98 bra 	$L__BB0_155;
$L__BB0_154:
	fma.rn.f32 	%f9877, %f17, %f9859, %f2;
	fma.rn.f32 	%f9876, %f18, %f9859, %f3;
	fma.rn.f32 	%f9875, %f19, %f9859, %f4;
	sub.f32 	%f6320, %f9877, %f63;
	sub.f32 	%f6321, %f9876, %f64;
	sub.f32 	%f6322, %f9875, %f65;
	mul.f32 	%f6323, %f6321, %f6321;
	fma.rn.f32 	%f6324, %f6320, %f6320, %f6323;
	fma.rn.f32 	%f6325, %f6322, %f6322, %f6324;
	sqrt.rn.f32 	%f6326, %f6325;
	div.rn.f32 	%f9874, %f6320, %f6326;
	div.rn.f32 	%f9873, %f6321, %f6326;
	div.rn.f32 	%f9872, %f6322, %f6326;
	ld.global.f32 	%f9871, [%rd36];
	ld.global.f32 	%f9870, [%rd36+4];
	ld.global.f32 	%f9869, [%rd36+8];
	ld.global.f32 	%f9868, [%rd36+12];
	ld.global.f32 	%f9867, [%rd36+16];
	ld.global.f32 	%f9866, [%rd36+20];
	ld.global.f32 	%f9865, [%rd36+24];
	ld.global.f32 	%f9864, [%rd36+28];
	ld.global.f32 	%f9863, [%rd36+32];
	ld.global.f32 	%f9862, [%rd36+36];
	ld.global.f32 	%f9861, [%rd36+40];
	ld.global.f32 	%f9860, [%rd36+44];
	mov.f32 	%f9878, %f9859;
$L__BB0_155:
	setp.geu.f32 	%p99, %f9878, %f10070;
	@%p99 bra 	$L__BB0_157;
	mov.f32 	%f10052, %f9860;
	mov.f32 	%f10053, %f9861;
	mov.f32 	%f10054, %f9862;
	mov.f32 	%f10055, %f9863;
	mov.f32 	%f10056, %f9864;
	mov.f32 	%f10057, %f9865;
	mov.f32 	%f10058, %f9866;
	mov.f32 	%f10059, %f9867;
	mov.f32 	%f10060, %f9868;
	mov.f32 	%f10061, %f9869;
	mov.f32 	%f10062, %f9870;
	mov.f32 	%f10063, %f9871;
	mov.f32 	%f10064, %f9872;
	mov.f32 	%f10065, %f9873;
	mov.f32 	%f10066, %f9874;
	mov.f32 	%f10067, %f9875;
	mov.f32 	%f10068, %f9876;
	mov.f32 	%f10069, %f9877;
	mov.f32 	%f10070, %f9878;
$L__BB0_157:
	cvta.to.global.u64 	%rd37, %rd180;
	and.b64  	%rd38, %rd181, -2;
	and.b64  	%rd39, %rd181, 1;
	add.s64 	%rd40, %rd181, -1;
	setp.eq.s64 	%p100, %rd181, 0;
	@%p100 bra 	$L__BB0_177;
	setp.eq.s64 	%p101, %rd40, 0;
	mov.b64 	%rd401, 0;
	@%p101 bra 	$L__BB0_171;
	mov.b64 	%rd402, 0;
$L__BB0_160:
	mad.lo.s64 	%rd51, %rd402, 80, %rd37;
	ld.global.f32 	%f391, [%rd51+64];
	ld.global.f32 	%f392, [%rd51+68];
	mul.f32 	%f6331, %f18, %f392;
	fma.rn.f32 	%f6332, %f17, %f391, %f6331;
	ld.global.f32 	%f393, [%rd51+72];
	fma.rn.f32 	%f394, %f19, %f393, %f6332;
	abs.f32 	%f6333, %f394;
	setp.ltu.f32 	%p102, %f6333, 0f38D1B717;
	mov.f32 	%f10090, 0f3F800000;
	mov.f32 	%f10091, 0f00000000;
	mov.f32 	%f10092, 0f00000000;
	mov.f32 	%f10093, 0f00000000;
	mov.f32 	%f10094, 0f3F800000;
	mov.f32 	%f10095, 0f00000000;
	mov.f32 	%f10096, 0f00000000;
	mov.f32 	%f10097, 0f00000000;
	mov.f32 	%f10098, 0f3F800000;
	mov.f32 	%f10099, 0f00000000;
	mov.f32 	%f10100, 0f00000000;
	mov.f32 	%f10101, 0f00000000;
	mov.f32 	%f10102, 0f00000000;
	mov.f32 	%f10103, 0f00000000;
	mov.f32 	%f10104, 0f00000000;
	mov.f32 	%f10105, 0f00000000;
	mov.f32 	%f10106, 0f00000000;
	mov.f32 	%f10107, 0f00000000;
	mov.f32 	%f10108, 0f7F7FFFFF;
	@%p102 bra 	$L__BB0_163;
	ld.global.f32 	%f6337, [%rd51+48];
	sub.f32 	%f6338, %f6337, %f2;
	ld.global.f32 	%f6339, [%rd51+52];
	sub.f32 	%f6340, %f6339, %f3;
	ld.global.f32 	%f6341, [%rd51+56];
	sub.f32 	%f6342, %f6341, %f4;
	mul.f32 	%f6343, %f6340, %f392;
	fma.rn.f32 	%f6344, %f6338, %f391, %f6343;
	fma.rn.f32 	%f6345, %f6342, %f393, %f6344;
	div.rn.f32 	%f395, %f6345, %f394;
	setp.ltu.f32 	%p103, %f395, 0f00000000;
	@%p103 bra 	$L__BB0_163;
	fma.rn.f32 	%f10107, %f17, %f395, %f2;
	fma.rn.f32 	%f10106, %f18, %f395, %f3;
	fma.rn.f32 	%f10105, %f19, %f395, %f4;
	ld.global.f32 	%f10101, [%rd51];
	ld.global.f32 	%f10100, [%rd51+4];
	ld.global.f32 	%f10099, [%rd51+8];
	ld.global.f32 	%f10098, [%rd51+12];
	ld.global.f32 	%f10097, [%rd51+16];
	ld.global.f32 	%f10096, [%rd51+20];
	ld.global.f32 	%f10095, [%rd51+24];
	ld.global.f32 	%f10094, [%rd51+28];
	ld.global.f32 	%f10093, [%rd51+32];
	ld.global.f32 	%f10092, [%rd51+36];
	ld.global.f32 	%f10091, [%rd51+40];
	ld.global.f32 	%f10090, [%rd51+44];
	mov.f32 	%f10102, %f393;
	mov.f32 	%f10103, %f392;
	mov.f32 	%f10104, %f391;
	mov.f32 	%f10108, %f395;
$L__BB0_163:
	setp.geu.f32 	%p104, %f10108, %f10070;
	@%p104 bra 	$L__BB0_165;
	mov.f32 	%f10052, %f10090;
	mov.f32 	%f10053, %f10091;
	mov.f32 	%f10054, %f10092;
	mov.f32 	%f10055, %f10093;
	mov.f32 	%f10056, %f10094;
	mov.f32 	%f10057, %f10095;
	mov.f32 	%f10058, %f10096;
	mov.f32 	%f10059, %f10097;
	mov.f32 	%f10060, %f10098;
	mov.f32 	%f10061, %f10099;
	mov.f32 	%f10062, %f10100;
	mov.f32 	%f10063, %f10101;
	mov.f32 	%f10064, %f10102;
	mov.f32 	%f10065, %f10103;
	mov.f32 	%f10066, %f10104;
	mov.f32 	%f10067, %f10105;
	mov.f32 	%f10068, %f10106;
	mov.f32 	%f10069, %f10107;
	mov.f32 	%f10070, %f10108;
$L__BB0_165:
	ld.global.f32 	%f449, [%rd51+144];
	ld.global.f32 	%f450, [%rd51+148];
	mul.f32 	%f6349, %f18, %f450;
	fma.rn.f32 	%f6350, %f17, %f449, %f6349;
	ld.global.f32 	%f451, [%rd51+152];
	fma.rn.f32 	%f452, %f19, %f451, %f6350;
	abs.f32 	%f6351, %f452;
	setp.ltu.f32 	%p105, %f6351, 0f38D1B717;
	mov.f32 	%f10128, 0f3F800000;
	mov.f32 	%f10129, 0f00000000;
	mov.f32 	%f10130, 0f00000000;
	mov.f32 	%f10131, 0f00000000;
	mov.f32 	%f10132, 0f3F800000;
	mov.f32 	%f10133, 0f00000000;
	mov.f32 	%f10134, 0f00000000;
	mov.f32 	%f10135, 0f00000000;
	mov.f32 	%f10136, 0f3F800000;
	mov.f32 	%f10137, 0f00000000;
	mov.f32 	%f10138, 0f00000000;
	mov.f32 	%f10139, 0f00000000;
	mov.f32 	%f10140, 0f00000000;
	mov.f32 	%f10141, 0f00000000;
	mov.f32 	%f10142, 0f00000000;
	mov.f32 	%f10143, 0f00000000;
	mov.f32 	%f10144, 0f00000000;
	mov.f32 	%f10145, 0f00000000;
	mov.f32 	%f10146, 0f7F7FFFFF;
	@%p105 bra 	$L__BB0_168;
	ld.global.f32 	%f6355, [%rd51+128];
	sub.f32 	%f6356, %f6355, %f2;
	ld.global.f32 	%f6357, [%rd51+132];
	sub.f32 	%f6358, %f6357, %f3;
	ld.global.f32 	%f6359, [%rd51+136];
	sub.f32 	%f6360, %f6359, %f4;
	mul.f32 	%f6361, %f6358, %f450;
	fma.rn.f32 	%f6362, %f6356, %f449, %f6361;
	fma.rn.f32 	%f6363, %f6360, %f451, %f6362;
	div.rn.f32 	%f453, %f6363, %f452;
	setp.ltu.f32 	%p106, %f453, 0f00000000;
	@%p106 bra 	$L__BB0_168;
	fma.rn.f32 	%f10145, %f17, %f453, %f2;
	fma.rn.f32 	%f10144, %f18, %f453, %f3;
	fma.rn.f32 	%f10143, %f19, %f453, %f4;
	ld.global.f32 	%f10139, [%rd51+80];
	ld.global.f32 	%f10138, [%rd51+84];
	ld.global.f32 	%f10137, [%rd51+88];
	ld.global.f32 	%f10136, [%rd51+92];
	ld.global.f32 	%f10135, [%rd51+96];
	ld.global.f32 	%f10134, [%rd51+100];
	ld.global.f32 	%f10133, [%rd51+104];
	ld.global.f32 	%f10132, [%rd51+108];
	ld.global.f32 	%f10131, [%rd51+112];
	ld.global.f32 	%f10130, [%rd51+116];
	ld.global.f32 	%f10129, [%rd51+120];
	ld.global.f32 	%f10128, [%rd51+124];
	mov.f32 	%f10140, %f451;
	mov.f32 	%f10141, %f450;
	mov.f32 	%f10142, %f449;
	mov.f32 	%f10146, %f453;
$L__BB0_168:
	setp.geu.f32 	%p107, %f10146, %f10070;
	@%p107 bra 	$L__BB0_170;
	mov.f32 	%f10052, %f10128;
	mov.f32 	%f10053, %f10129;
	mov.f32 	%f10054, %f10130;
	mov.f32 	%f10055, %f10131;
	mov.f32 	%f10056, %f10132;
	mov.f32 	%f10057, %f10133;
	mov.f32 	%f10058, %f10134;
	mov.f32 	%f10059, %f10135;
	mov.f32 	%f10060, %f10136;
	mov.f32 	%f10061, %f10137;
	mov.f32 	%f10062, %f10138;
	mov.f32 	%f10063, %f10139;
	mov.f32 	%f10064, %f10140;
	mov.f32 	%f10065, %f10141;
	mov.f32 	%f10066, %f10142;
	mov.f32 	%f10067, %f10143;
	mov.f32 	%f10068, %f10144;
	mov.f32 	%f10069, %f10145;
	mov.f32 	%f10070, %f10146;
$L__BB0_170:
	add.s64 	%rd402, %rd402, 2;
	setp.eq.s64 	%p108, %rd402, %rd38;
	mov.u64 	%rd401, %rd38;
	@%p108 bra 	$L__BB0_171;
	bra.uni 	$L__BB0_160;
$L__BB0_171:
	setp.eq.s64 	%p109, %rd39, 0;
	mov.f32 	%f10033, 0f3F800000;
	mov.f32 	%f10034, 0f00000000;
	mov.f32 	%f10035, 0f00000000;
	mov.f32 	%f10036, 0f00000000;
	mov.f32 	%f10037, 0f3F800000;
	mov.f32 	%f10038, 0f00000000;
	mov.f32 	%f10039, 0f00000000;
	mov.f32 	%f10040, 0f00000000;
	mov.f32 	%f10041, 0f3F800000;
	mov.f32 	%f10042, 0f00000000;
	mov.f32 	%f10043, 0f00000000;
	mov.f32 	%f10044, 0f00000000;
	mov.f32 	%f10045, 0f00000000;
	mov.f32 	%f10046, 0f00000000;
	mov.f32 	%f10047, 0f00000000;
	mov.f32 	%f10048, 0f00000000;
	mov.f32 	%f10049, 0f00000000;
	mov.f32 	%f10050, 0f00000000;
	mov.f32 	%f10051, 0f7F7FFFFF;
	@%p109 bra 	$L__BB0_177;
	mad.lo.s64 	%rd47, %rd401, 80, %rd37;
	ld.global.f32 	%f314, [%rd47+64];
	ld.global.f32 	%f315, [%rd47+68];
	mul.f32 	%f6367, %f18, %f315;
	fma.rn.f32 	%f6368, %f17, %f314, %f6367;
	ld.global.f32 	%f316, [%rd47+72];
	fma.rn.f32 	%f317, %f19, %f316, %f6368;
	abs.f32 	%f6369, %f317;
	setp.ltu.f32 	%p110, %f6369, 0f38D1B717;
	@%p110 bra 	$L__BB0_175;
	ld.global.f32 	%f6373, [%rd47+48];
	sub.f32 	%f6374, %f6373, %f2;
	ld.global.f32 	%f6375, [%rd47+52];
	sub.f32 	%f6376, %f6375, %f3;
	ld.global.f32 	%f6377, [%rd47+56];
	sub.f32 	%f6378, %f6377, %f4;
	mul.f32 	%f6379, %f6376, %f315;
	fma.rn.f32 	%f6380, %f6374, %f314, %f6379;
	fma.rn.f32 	%f6381, %f6378, %f316, %f6380;
	div.rn.f32 	%f318, %f6381, %f317;
	setp.ltu.f32 	%p111, %f318, 0f00000000;
	@%p111 bra 	$L__BB0_175;
	fma.rn.f32 	%f10050, %f17, %f318, %f2;
	fma.rn.f32 	%f10049, %f18, %f318, %f3;
	fma.rn.f32 	%f10048, %f19, %f318, %f4;
	ld.global.f32 	%f10044, [%rd47];
	ld.global.f32 	%f10043, [%rd47+4];
	ld.global.f32 	%f10042, [%rd47+8];
	ld.global.f32 	%f10041, [%rd47+12];
	ld.global.f32 	%f10040, [%rd47+16];
	ld.global.f32 	%f10039, [%rd47+20];
	ld.global.f32 	%f10038, [%rd47+24];
	ld.global.f32 	%f10037, [%rd47+28];
	ld.global.f32 	%f10036, [%rd47+32];
	ld.global.f32 	%f10035, [%rd47+36];
	ld.global.f32 	%f10034, [%rd47+40];
	ld.global.f32 	%f10033, [%rd47+44];
	mov.f32 	%f10045, %f316;
	mov.f32 	%f10046, %f315;
	mov.f32 	%f10047, %f314;
	mov.f32 	%f10051, %f318;
$L__BB0_175:
	setp.geu.f32 	%p112, %f10051, %f10070;
	@%p112 bra 	$L__BB0_177;
	mov.f32 	%f10052, %f10033;
	mov.f32 	%f10053, %f10034;
	mov.f32 	%f10054, %f10035;
	mov.f32 	%f10055, %f10036;
	mov.f32 	%f10056, %f10037;
	mov.f32 	%f10057, %f10038;
	mov.f32 	%f10058, %f10039;
	mov.f32 	%f10059, %f10040;
	mov.f32 	%f10060, %f10041;
	mov.f32 	%f10061, %f10042;
	mov.f32 	%f10062, %f10043;
	mov.f32 	%f10063, %f10044;
	mov.f32 	%f10064, %f10045;
	mov.f32 	%f10065, %f10046;
	mov.f32 	%f10066, %f10047;
	mov.f32 	%f10067, %f10048;
	mov.f32 	%f10068, %f10049;
	mov.f32 	%f10069, %f10050;
	mov.f32 	%f10070, %f10051;
$L__BB0_177:
	cvta.to.global.u64 	%rd48, %rd183;
	setp.eq.s64 	%p113, %rd184, 0;
	@%p113 bra 	$L__BB0_187;
	mov.b64 	%rd403, 0;
$L__BB0_179:
	mad.lo.s64 	%rd54, %rd403, 96, %rd48;
	ld.global.f32 	%f6385, [%rd54+64];
	ld.global.f32 	%f526, [%rd54+48];
	sub.f32 	%f527, %f6385, %f526;
	ld.global.f32 	%f6386, [%rd54+68];
	ld.global.f32 	%f528, [%rd54+52];
	sub.f32 	%f529, %f6386, %f528;
	ld.global.f32 	%f6387, [%rd54+72];
	ld.global.f32 	%f530, [%rd54+56];
	sub.f32 	%f531, %f6387, %f530;
	ld.global.f32 	%f6388, [%rd54+80];
	sub.f32 	%f532, %f6388, %f526;
	ld.global.f32 	%f6389, [%rd54+84];
	sub.f32 	%f533, %f6389, %f528;
	ld.global.f32 	%f6390, [%rd54+88];
	sub.f32 	%f534, %f6390, %f530;
	mul.f32 	%f6391, %f18, %f534;
	mul.f32 	%f6392, %f19, %f533;
	sub.f32 	%f535, %f6391, %f6392;
	mul.f32 	%f6393, %f19, %f532;
	mul.f32 	%f6394, %f17, %f534;
	sub.f32 	%f536, %f6393, %f6394;
	mul.f32 	%f6395, %f17, %f533;
	mul.f32 	%f6396, %f18, %f532;
	sub.f32 	%f537, %f6395, %f6396;
	mul.f32 	%f6397, %f529, %f536;
	fma.rn.f32 	%f6398, %f527, %f535, %f6397;
	fma.rn.f32 	%f538, %f531, %f537, %f6398;
	abs.f32 	%f6399, %f538;
	setp.lt.f32 	%p114, %f6399, 0f38D1B717;
	mov.f32 	%f10185, 0f3F800000;
	mov.f32 	%f10186, 0f00000000;
	mov.f32 	%f10187, 0f00000000;
	mov.f32 	%f10188, 0f00000000;
	mov.f32 	%f10189, 0f3F800000;
	mov.f32 	%f10190, 0f00000000;
	mov.f32 	%f10191, 0f00000000;
	mov.f32 	%f10192, 0f00000000;
	mov.f32 	%f10193, 0f3F800000;
	mov.f32 	%f10194, 0f00000000;
	mov.f32 	%f10195, 0f00000000;
	mov.f32 	%f10196, 0f00000000;
	mov.f32 	%f10197, 0f00000000;
	mov.f32 	%f10198, 0f00000000;
	mov.f32 	%f10199, 0f00000000;
	mov.f32 	%f10200, 0f7F7FFFFF;
	@%p114 bra 	$L__BB0_184;
	rcp.rn.f32 	%f539, %f538;
	sub.f32 	%f540, %f2, %f526;
	sub.f32 	%f541, %f3, %f528;
	sub.f32 	%f542, %f4, %f530;
	mul.f32 	%f6403, %f536, %f541;
	fma.rn.f32 	%f6404, %f535, %f540, %f6403;
	fma.rn.f32 	%f6405, %f537, %f542, %f6404;
	mul.f32 	%f543, %f539, %f6405;
	setp.lt.f32 	%p115, %f543, 0f00000000;
	setp.gt.f32 	%p116, %f543, 0f3F800000;
	or.pred  	%p117, %p115, %p116;
	@%p117 bra 	$L__BB0_184;
	mul.f32 	%f6409, %f531, %f541;
	mul.f32 	%f6410, %f529, %f542;
	sub.f32 	%f544, %f6409, %f6410;
	mul.f32 	%f6411, %f527, %f542;
	mul.f32 	%f6412, %f531, %f540;
	sub.f32 	%f545, %f6411, %f6412;
	mul.f32 	%f6413, %f529, %f540;
	mul.f32 	%f6414, %f527, %f541;
	sub.f32 	%f546, %f6413, %f6414;
	mul.f32 	%f6415, %f18, %f545;
	fma.rn.f32 	%f6416, %f17, %f544, %f6415;
	fma.rn.f32 	%f6417, %f19, %f546, %f6416;
	mul.f32 	%f6418, %f539, %f6417;
	setp.lt.f32 	%p118, %f6418, 0f00000000;
	add.f32 	%f6419, %f543, %f6418;
	setp.gt.f32 	%p119, %f6419, 0f3F800000;
	or.pred  	%p120, %p118, %p119;
	@%p120 bra 	$L__BB0_184;
	mul.f32 	%f6423, %f533, %f545;
	fma.rn.f32 	%f6424, %f532, %f544, %f6423;
	fma.rn.f32 	%f6425, %f534, %f546, %f6424;
	mul.f32 	%f547, %f539, %f6425;
	setp.le.f32 	%p121, %f547, 0f00000000;
	@%p121 bra 	$L__BB0_184;
	fma.rn.f32 	%f10199, %f17, %f547, %f2;
	fma.rn.f32 	%f10198, %f18, %f547, %f3;
	fma.rn.f32 	%f10197, %f19, %f547, %f4;
	ld.global.f32 	%f10196, [%rd54];
	ld.global.f32 	%f10195, [%rd54+4];
	ld.global.f32 	%f10194, [%rd54+8];
	ld.global.f32 	%f10193, [%rd54+12];
	ld.global.f32 	%f10192, [%rd54+16];
	ld.global.f32 	%f10191, [%rd54+20];
	ld.global.f32 	%f10190, [%rd54+24];
	ld.global.f32 	%f10189, [%rd54+28];
	ld.global.f32 	%f10188, [%rd54+32];
	ld.global.f32 	%f10187, [%rd54+36];
	ld.global.f32 	%f10186, [%rd54+40];
	ld.global.f32 	%f10185, [%rd54+44];
	mov.f32 	%f10200, %f547;
$L__BB0_184:
	setp.geu.f32 	%p122, %f10200, %f10070;
	@%p122 bra 	$L__BB0_186;
	mov.f32 	%f10064, 0f00000000;
	mov.f32 	%f10052, %f10185;
	mov.f32 	%f10053, %f10186;
	mov.f32 	%f10054, %f10187;
	mov.f32 	%f10055, %f10188;
	mov.f32 	%f10056, %f10189;
	mov.f32 	%f10057, %f10190;
	mov.f32 	%f10058, %f10191;
	mov.f32 	%f10059, %f10192;
	mov.f32 	%f10060, %f10193;
	mov.f32 	%f10061, %f10194;
	mov.f32 	%f10062, %f10195;
	mov.f32 	%f10063, %f10196;
	mov.f32 	%f10065, %f10064;
	mov.f32 	%f10066, %f10064;
	mov.f32 	%f10067, %f10197;
	mov.f32 	%f10068, %f10198;
	mov.f32 	%f10069, %f10199;
	mov.f32 	%f10070, %f10200;
$L__BB0_186:
	add.s64 	%rd403, %rd403, 1;
	setp.ne.s64 	%p123, %rd403, %rd184;
	@%p123 bra 	$L__BB0_179;
$L__BB0_187:
	setp.eq.f32 	%p124, %f10070, 0f7F7FFFFF;
	mov.f32 	%f13991, 0f00000000;
	mov.f32 	%f13990, 0f3F800000;
	mov.f32 	%f13992, %f13991;
	mov.f32 	%f13993, %f13991;
	@%p124 bra 	$L__BB0_781;
	mul.f32 	%f10252, %f10066, 0f38D1B717;
	mul.f32 	%f10251, %f10065, 0f38D1B717;
	mul.f32 	%f10250, %f10064, 0f38D1B717;
	ld.local.v2.u32 	{%r578, %r1163}, [%rd3];
	shr.u32 	%r1164, %r1163, 2;
	xor.b32  	%r1165, %r1164, %r1163;
	ld.local.v2.u32 	{%r579, %r580}, [%rd3+8];
	ld.local.v2.u32 	{%r581, %r582}, [%rd3+16];
	st.local.v2.u32 	[%rd3+8], {%r580, %r581};
	shl.b32 	%r1166, %r582, 4;
	shl.b32 	%r1167, %r1165, 1;
	xor.b32  	%r1168, %r1167, %r1166;
	xor.b32  	%r1169, %r1168, %r1165;
	xor.b32  	%r584, %r1169, %r582;
	st.local.v2.u32 	[%rd3+16], {%r582, %r584};
	add.s32 	%r1170, %r578, 362437;
	st.local.v2.u32 	[%rd3], {%r1170, %r579};
	add.s32 	%r1171, %r584, %r1170;
	cvt.rn.f32.u32 	%f6429, %r1171;
	fma.rn.f32 	%f620, %f6429, 0f2F800000, 0f2F000000;
	setp.leu.f32 	%p125, %f10055, %f620;
	@%p125 bra 	$L__BB0_190;
	shr.u32 	%r1199, %r579, 2;
	xor.b32  	%r1200, %r1199, %r579;
	shl.b32 	%r1201, %r584, 4;
	shl.b32 	%r1202, %r1200, 1;
	xor.b32  	%r1203, %r1202, %r1201;
	xor.b32  	%r1204, %r1203, %r1200;
	xor.b32  	%r1205, %r1204, %r584;
	add.s32 	%r1206, %r578, %r1205;
	add.s32 	%r1207, %r1206, 724874;
	cvt.rn.f32.u32 	%f6465, %r1207;
	fma.rn.f32 	%f6466, %f6465, 0f2F800000, 0f2F000000;
	fma.rn.f32 	%f6467, %f6466, 0f40000000, 0fBF800000;
	shr.u32 	%r1208, %r580, 2;
	xor.b32  	%r1209, %r1208, %r580;
	shl.b32 	%r1210, %r1205, 4;
	shl.b32 	%r1211, %r1209, 1;
	xor.b32  	%r1212, %r1211, %r1210;
	xor.b32  	%r1213, %r1212, %r1209;
	xor.b32  	%r1214, %r1213, %r1205;
	add.s32 	%r1215, %r578, %r1214;
	add.s32 	%r1216, %r1215, 1087311;
	cvt.rn.f32.u32 	%f6468, %r1216;
	fma.rn.f32 	%f6469, %f6468, 0f2F800000, 0f2F000000;
	fma.rn.f32 	%f6470, %f6469, 0f40000000, 0fBF800000;
	shr.u32 	%r1217, %r581, 2;
	xor.b32  	%r1218, %r1217, %r581;
	st.local.v2.u32 	[%rd3+8], {%r584, %r1205};
	shl.b32 	%r1219, %r1214, 4;
	shl.b32 	%r1220, %r1218, 1;
	xor.b32  	%r1221, %r1220, %r1219;
	xor.b32  	%r1222, %r1221, %r1218;
	xor.b32  	%r1223, %r1222, %r1214;
	st.local.v2.u32 	[%rd3+16], {%r1214, %r1223};
	add.s32 	%r1224, %r578, 1449748;
	st.local.v2.u32 	[%rd3], {%r1224, %r582};
	add.s32 	%r1225, %r1223, %r1224;
	cvt.rn.f32.u32 	%f6471, %r1225;
	fma.rn.f32 	%f6472, %f6471, 0f2F800000, 0f2F000000;
	fma.rn.f32 	%f6473, %f6472, 0f40000000, 0fBF800000;
	mul.f32 	%f6474, %f6470, %f6470;
	fma.rn.f32 	%f6475, %f6467, %f6467, %f6474;
	fma.rn.f32 	%f6476, %f6473, %f6473, %f6475;
	sqrt.rn.f32 	%f6477, %f6476;
	div.rn.f32 	%f6478, %f6467, %f6477;
	div.rn.f32 	%f6479, %f6470, %f6477;
	div.rn.f32 	%f6480, %f6473, %f6477;
	mul.f32 	%f6481, %f10053, %f6478;
	mul.f32 	%f6482, %f10053, %f6479;
	mul.f32 	%f6483, %f10053, %f6480;
	mov.f32 	%f6484, 0f3F800000;
	sub.f32 	%f6485, %f6484, %f10053;
	mul.f32 	%f6486, %f17, %f10066;
	fma.rn.f32 	%f6487, %f18, %f10065, %f6486;
	fma.rn.f32 	%f6488, %f19, %f10064, %f6487;
	add.f32 	%f6489, %f6488, %f6488;
	mul.f32 	%f6490, %f10066, %f6489;
	mul.f32 	%f6491, %f10065, %f6489;
	mul.f32 	%f6492, %f10064, %f6489;
	sub.f32 	%f6493, %f17, %f6490;
	sub.f32 	%f6494, %f18, %f6491;
	sub.f32 	%f6495, %f19, %f6492;
	fma.rn.f32 	%f10249, %f6485, %f6493, %f6481;
	fma.rn.f32 	%f10248, %f6485, %f6494, %f6482;
	fma.rn.f32 	%f10247, %f6485, %f6495, %f6483;
	bra.uni 	$L__BB0_198;
$L__BB0_190:
	add.f32 	%f6430, %f10054, %f10055;
	setp.leu.f32 	%p126, %f6430, %f620;
	@%p126 bra 	$L__BB0_197;
	mul.f32 	%f6444, %f17, %f10066;
	fma.rn.f32 	%f6445, %f18, %f10065, %f6444;
	fma.rn.f32 	%f624, %f19, %f10064, %f6445;
	setp.gtu.f32 	%p127, %f624, 0fBF800000;
	setp.ge.f32 	%p128, %f624, 0f3F800000;
	selp.f32 	%f6446, 0f3F800000, %f624, %p128;
	selp.f32 	%f10243, %f6446, 0fBF800000, %p127;
	setp.geu.f32 	%p129, %f10243, 0f00000000;
	@%p129 bra 	$L__BB0_193;
	neg.f32 	%f10243, %f10243;
	mov.f32 	%f10242, 0f3F800000;
	mov.f32 	%f10239, %f10064;
	mov.f32 	%f10240, %f10065;
	mov.f32 	%f10241, %f10066;
	bra.uni 	$L__BB0_194;
$L__BB0_193:
	neg.f32 	%f10241, %f10066;
	neg.f32 	%f10240, %f10065;
	neg.f32 	%f10239, %f10064;
	mov.f32 	%f10242, %f10052;
$L__BB0_194:
	div.rn.f32 	%f635, %f10242, %f10052;
	mul.f32 	%f6449, %f635, %f635;
	mul.f32 	%f6450, %f10243, %f10243;
	mov.f32 	%f6451, 0f3F800000;
	sub.f32 	%f6452, %f6451, %f6450;
	mul.f32 	%f6453, %f6449, %f6452;
	sub.f32 	%f636, %f6451, %f6453;
	setp.lt.f32 	%p130, %f636, 0f00000000;
	mov.f32 	%f10244, 0f00000000;
	mov.f32 	%f10245, %f10244;
	mov.f32 	%f10246, %f10244;
	@%p130 bra 	$L__BB0_196;
	mul.f32 	%f6454, %f635, %f10243;
	sqrt.rn.f32 	%f6455, %f636;
	sub.f32 	%f6456, %f6454, %f6455;
	mul.f32 	%f6457, %f10241, %f6456;
	mul.f32 	%f6458, %f10240, %f6456;
	mul.f32 	%f6459, %f10239, %f6456;
	fma.rn.f32 	%f10246, %f17, %f635, %f6457;
	fma.rn.f32 	%f10245, %f18, %f635, %f6458;
	fma.rn.f32 	%f10244, %f19, %f635, %f6459;
$L__BB0_196:
	setp.lt.f32 	%p131, %f624, 0f00000000;
	mul.f32 	%f6460, %f10246, %f10246;
	fma.rn.f32 	%f6461, %f10245, %f10245, %f6460;
	fma.rn.f32 	%f6462, %f10244, %f10244, %f6461;
	sqrt.rn.f32 	%f6463, %f6462;
	div.rn.f32 	%f10249, %f10246, %f6463;
	div.rn.f32 	%f10248, %f10245, %f6463;
	div.rn.f32 	%f10247, %f10244, %f6463;
	selp.f32 	%f6464, 0fB8D1B717, 0f38D1B717, %p131;
	mul.f32 	%f10252, %f10066, %f6464;
	mul.f32 	%f10251, %f10065, %f6464;
	mul.f32 	%f10250, %f10064, %f6464;
	bra.uni 	$L__BB0_198;
$L__BB0_197:
	shr.u32 	%r1172, %r579, 2;
	xor.b32  	%r1173, %r1172, %r579;
	shl.b32 	%r1174, %r584, 4;
	shl.b32 	%r1175, %r1173, 1;
	xor.b32  	%r1176, %r1175, %r1174;
	xor.b32  	%r1177, %r1176, %r1173;
	xor.b32  	%r1178, %r1177, %r584;
	add.s32 	%r1179, %r578, %r1178;
	add.s32 	%r1180, %r1179, 724874;
	cvt.rn.f32.u32 	%f6431, %r1180;
	fma.rn.f32 	%f6432, %f6431, 0f2F800000, 0f2F000000;
	fma.rn.f32 	%f6433, %f6432, 0f40000000, 0fBF800000;
	shr.u32 	%r1181, %r580, 2;
	xor.b32  	%r1182, %r1181, %r580;
	shl.b32 	%r1183, %r1178, 4;
	shl.b32 	%r1184, %r1182, 1;
	xor.b32  	%r1185, %r1184, %r1183;
	xor.b32  	%r1186, %r1185, %r1182;
	xor.b32  	%r1187, %r1186, %r1178;
	add.s32 	%r1188, %r578, %r1187;
	add.s32 	%r1189, %r1188, 1087311;
	cvt.rn.f32.u32 	%f6434, %r1189;
	fma.rn.f32 	%f6435, %f6434, 0f2F800000, 0f2F000000;
	fma.rn.f32 	%f6436, %f6435, 0f40000000, 0fBF800000;
	shr.u32 	%r1190, %r581, 2;
	xor.b32  	%r1191, %r1190, %r581;
	st.local.v2.u32 	[%rd3+8], {%r584, %r1178};
	shl.b32 	%r1192, %r1187, 4;
	shl.b32 	%r1193, %r1191, 1;
	xor.b32  	%r1194, %r1193, %r1192;
	xor.b32  	%r1195, %r1194, %r1191;
	xor.b32  	%r1196, %r1195, %r1187;
	st.local.v2.u32 	[%rd3+16], {%r1187, %r1196};
	add.s32 	%r1197, %r578, 1449748;
	st.local.v2.u32 	[%rd3], {%r1197, %r582};
	add.s32 	%r1198, %r1196, %r1197;
	cvt.rn.f32.u32 	%f6437, %r1198;
	fma.rn.f32 	%f6438, %f6437, 0f2F800000, 0f2F000000;
	fma.rn.f32 	%f6439, %f6438, 0f40000000, 0fBF800000;
	mul.f32 	%f6440, %f6436, %f6436;
	fma.rn.f32 	%f6441, %f6433, %f6433, %f6440;
	fma.rn.f32 	%f6442, %f6439, %f6439, %f6441;
	sqrt.rn.f32 	%f6443, %f6442;
	div.rn.f32 	%f10249, %f6433, %f6443;
	div.rn.f32 	%f10248, %f6436, %f6443;
	div.rn.f32 	%f10247, %f6439, %f6443;
$L__BB0_198:
	setp.eq.s64 	%p132, %rd178, 0;
	add.f32 	%f658, %f10069, %f10252;
	add.f32 	%f659, %f10068, %f10251;
	add.f32 	%f660, %f10067, %f10250;
	mov.f32 	%f10502, 0f7F7FFFFF;
	mov.f32 	%f10485, 0f00000000;
	mov.f32 	%f10484, 0f3F800000;
	mov.f32 	%f10486, %f10485;
	mov.f32 	%f10487, %f10485;
	mov.f32 	%f10488, %f10484;
	mov.f32 	%f10489, %f10485;
	mov.f32 	%f10490, %f10485;
	mov.f32 	%f10491, %f10485;
	mov.f32 	%f10492, %f10484;
	mov.f32 	%f10493, %f10485;
	mov.f32 	%f10494, %f10485;
	mov.f32 	%f10495, %f10485;
	mov.f32 	%f10496, %f10485;
	mov.f32 	%f10497, %f10485;
	mov.f32 	%f10498, %f10485;
	mov.f32 	%f10499, %f10485;
	mov.f32 	%f10500, %f10485;
	mov.f32 	%f10501, %f10485;
	@%p132 bra 	$L__BB0_221;
	setp.eq.s64 	%p133, %rd31, 0;
	mov.f32 	%f10492, 0f3F800000;
	mov.f32 	%f10501, 0f00000000;
	mov.f32 	%f10502, 0f7F7FFFFF;
	mov.b64 	%rd404, 0;
	mov.f32 	%f10500, %f10501;
	mov.f32 	%f10499, %f10501;
	mov.f32 	%f10498, %f10501;
	mov.f32 	%f10497, %f10501;
	mov.f32 	%f10496, %f10501;
	mov.f32 	%f10495, %f10501;
	mov.f32 	%f10494, %f10501;
	mov.f32 	%f10493, %f10501;
	mov.f32 	%f10491, %f10501;
	mov.f32 	%f10490, %f10501;
	mov.f32 	%f10489, %f10501;
	mov.f32 	%f10488, %f10492;
	mov.f32 	%f10487, %f10501;
	mov.f32 	%f10486, %f10501;
	mov.f32 	%f10485, %f10501;
	mov.f32 	%f10484, %f10492;
	@%p133 bra 	$L__BB0_214;
	mov.f32 	%f10492, 0f3F800000;
	mov.f32 	%f10501, 0f00000000;
	mov.f32 	%f10502, 0f7F7FFFFF;
	mov.b64 	%rd405, 0;
$L__BB0_201:
	mad.lo.s64 	%rd59, %rd405, 68, %rd29;
	ld.global.f32 	%f6509, [%rd59+64];
	mul.f32 	%f783, %f6509, %f6509;
	ld.global.f32 	%f784, [%rd59+48];
	sub.f32 	%f6510, %f784, %f658;
	ld.global.f32 	%f785, [%rd59+52];
	sub.f32 	%f6511, %f785, %f659;
	ld.global.f32 	%f786, [%rd59+56];
	sub.f32 	%f6512, %f786, %f660;
	mul.f32 	%f6513, %f10248, %f6511;
	fma.rn.f32 	%f6514, %f10249, %f6510, %f6513;
	fma.rn.f32 	%f787, %f10247, %f6512, %f6514;
	mul.f32 	%f6515, %f6511, %f6511;
	fma.rn.f32 	%f6516, %f6510, %f6510, %f6515;
	fma.rn.f32 	%f6517, %f6512, %f6512, %f6516;
	mul.f32 	%f6518, %f787, %f787;
	sub.f32 	%f788, %f6517, %f6518;
	setp.gt.f32 	%p134, %f788, %f783;
	mov.f32 	%f10368, 0f7F7FFFFF;
	mov.f32 	%f10351, 0f00000000;
	mov.f32 	%f10350, 0f3F800000;
	mov.f32 	%f10352, %f10351;
	mov.f32 	%f10353, %f10351;
	mov.f32 	%f10354, %f10350;
	mov.f32 	%f10355, %f10351;
	mov.f32 	%f10356, %f10351;
	mov.f32 	%f10357, %f10351;
	mov.f32 	%f10358, %f10350;
	mov.f32 	%f10359, %f10351;
	mov.f32 	%f10360, %f10351;
	mov.f32 	%f10361, %f10351;
	mov.f32 	%f10362, %f10351;
	mov.f32 	%f10363, %f10351;
	mov.f32 	%f10364, %f10351;
	mov.f32 	%f10365, %f10351;
	mov.f32 	%f10366, %f10351;
	mov.f32 	%f10367, %f10351;
	@%p134 bra 	$L__BB0_205;
	sub.f32 	%f6519, %f783, %f788;
	sqrt.rn.f32 	%f6520, %f6519;
	sub.f32 	%f6521, %f787, %f6520;
	add.f32 	%f6522, %f787, %f6520;
	setp.gt.f32 	%p135, %f6521, %f6522;
	selp.f32 	%f10349, %f6522, %f6521, %p135;
	selp.f32 	%f790, %f6521, %f6522, %p135;
	setp.geu.f32 	%p136, %f10349, 0f38D1B717;
	@%p136 bra 	$L__BB0_204;
	setp.lt.f32 	%p137, %f790, 0f00000000;
	mov.f32 	%f10349, %f790;
	mov.f32 	%f10352, %f10351;
	mov.f32 	%f10353, %f10351;
	mov.f32 	%f10354, %f10350;
	mov.f32 	%f10355, %f10351;
	mov.f32 	%f10356, %f10351;
	mov.f32 	%f10357, %f10351;
	mov.f32 	%f10358, %f10350;
	mov.f32 	%f10359, %f10351;
	mov.f32 	%f10360, %f10351;
	mov.f32 	%f10361, %f10351;
	mov.f32 	%f10362, %f10351;
	mov.f32 	%f10363, %f10351;
	mov.f32 	%f10364, %f10351;
	mov.f32 	%f10365, %f10351;
	mov.f32 	%f10366, %f10351;
	mov.f32 	%f10367, %f10351;
	@%p137 bra 	$L__BB0_205;
$L__BB0_204:
	fma.rn.f32 	%f10367, %f10249, %f10349, %f658;
	fma.rn.f32 	%f10366, %f10248, %f10349, %f659;
	fma.rn.f32 	%f10365, %f10247, %f10349, %f660;
	sub.f32 	%f6526, %f10367, %f784;
	sub.f32 	%f6527, %f10366, %f785;
	sub.f32 	%f6528, %f10365, %f786;
	mul.f32 	%f6529, %f6527, %f6527;
	fma.rn.f32 	%f6530, %f6526, %f6526, %f6529;
	fma.rn.f32 	%f6531, %f6528, %f6528, %f6530;
	sqrt.rn.f32 	%f6532, %f6531;
	div.rn.f32 	%f10364, %f6526, %f6532;
	div.rn.f32 	%f10363, %f6527, %f6532;
	div.rn.f32 	%f10362, %f6528, %f6532;
	ld.global.f32 	%f10361, [%rd59];
	ld.global.f32 	%f10360, [%rd59+4];
	ld.global.f32 	%f10359, [%rd59+8];
	ld.global.f32 	%f10358, [%rd59+12];
	ld.global.f32 	%f10357, [%rd59+16];
	ld.global.f32 	%f10356, [%rd59+20];
	ld.global.f32 	%f10355, [%rd59+24];
	ld.global.f32 	%f10354, [%rd59+28];
	ld.global.f32 	%f10353, [%rd59+32];
	ld.global.f32 	%f10352, [%rd59+36];
	ld.global.f32 	%f10351, [%rd59+40];
	ld.global.f32 	%f10350, [%rd59+44];
	mov.f32 	%f10368, %f10349;
$L__BB0_205:
	setp.geu.f32 	%p138, %f10368, %f10502;
	@%p138 bra 	$L__BB0_207;
	mov.f32 	%f10484, %f10350;
	mov.f32 	%f10485, %f10351;
	mov.f32 	%f10486, %f10352;
	mov.f32 	%f10487, %f10353;
	mov.f32 	%f10488, %f10354;
	mov.f32 	%f10489, %f10355;
	mov.f32 	%f10490, %f10356;
	mov.f32 	%f10491, %f10357;
	mov.f32 	%f10492, %f10358;
	mov.f32 	%f10493, %f10359;
	mov.f32 	%f10494, %f10360;
	mov.f32 	%f10495, %f10361;
	mov.f32 	%f10496, %f10362;
	mov.f32 	%f10497, %f10363;
	mov.f32 	%f10498, %f10364;
	mov.f32 	%f10499, %f10365;
	mov.f32 	%f10500, %f10366;
	mov.f32 	%f10501, %f10367;
	mov.f32 	%f10502, %f10368;
$L__BB0_207:
	ld.global.f32 	%f6536, [%rd59+132];
	mul.f32 	%f848, %f6536, %f6536;
	ld.global.f32 	%f849, [%rd59+116];
	sub.f32 	%f6537, %f849, %f658;
	ld.global.f32 	%f850, [%rd59+120];
	sub.f32 	%f6538, %f850, %f659;
	ld.global.f32 	%f851, [%rd59+124];
	sub.f32 	%f6539, %f851, %f660;
	mul.f32 	%f6540, %f10248, %f6538;
	fma.rn.f32 	%f6541, %f10249, %f6537, %f6540;
	fma.rn.f32 	%f852, %f10247, %f6539, %f6541;
	mul.f32 	%f6542, %f6538, %f6538;
	fma.rn.f32 	%f6543, %f6537, %f6537, %f6542;
	fma.rn.f32 	%f6544, %f6539, %f6539, %f6543;
	mul.f32 	%f6545, %f852, %f852;
	sub.f32 	%f853, %f6544, %f6545;
	setp.gt.f32 	%p139, %f853, %f848;
	mov.f32 	%f10407, 0f7F7FFFFF;
	mov.f32 	%f10390, 0f00000000;
	mov.f32 	%f10389, 0f3F800000;
	mov.f32 	%f10391, %f10390;
	mov.f32 	%f10392, %f10390;
	mov.f32 	%f10393, %f10389;
	mov.f32 	%f10394, %f10390;
	mov.f32 	%f10395, %f10390;
	mov.f32 	%f10396, %f10390;
	mov.f32 	%f10397, %f10389;
	mov.f32 	%f10398, %f10390;
	mov.f32 	%f10399, %f10390;
	mov.f32 	%f10400, %f10390;
	mov.f32 	%f10401, %f10390;
	mov.f32 	%f10402, %f10390;
	mov.f32 	%f10403, %f10390;
	mov.f32 	%f10404, %f10390;
	mov.f32 	%f10405, %f10390;
	mov.f32 	%f10406, %f10390;
	@%p139 bra 	$L__BB0_211;
	sub.f32 	%f6546, %f848, %f853;
	sqrt.rn.f32 	%f6547, %f6546;
	sub.f32 	%f6548, %f852, %f6547;
	add.f32 	%f6549, %f852, %f6547;
	setp.gt.f32 	%p140, %f6548, %f6549;
	selp.f32 	%f10388, %f6549, %f6548, %p140;
	selp.f32 	%f855, %f6548, %f6549, %p140;
	setp.geu.f32 	%p141, %f10388, 0f38D1B717;
	@%p141 bra 	$L__BB0_210;
	setp.lt.f32 	%p142, %f855, 0f00000000;
	mov.f32 	%f10388, %f855;
	mov.f32 	%f10391, %f10390;
	mov.f32 	%f10392, %f10390;
	mov.f32 	%f10393, %f10389;
	mov.f32 	%f10394, %f10390;
	mov.f32 	%f10395, %f10390;
	mov.f32 	%f10396, %f10390;
	mov.f32 	%f10397, %f10389;
	mov.f32 	%f10398, %f10390;
	mov.f32 	%f10399, %f10390;
	mov.f32 	%f10400, %f10390;
	mov.f32 	%f10401, %f10390;
	mov.f32 	%f10402, %f10390;
	mov.f32 	%f10403, %f10390;
	mov.f32 	%f10404, %f10390;
	mov.f32 	%f10405, %f10390;
	mov.f32 	%f10406, %f10390;
	@%p142 bra 	$L__BB0_211;
$L__BB0_210:
	fma.rn.f32 	%f10406, %f10249, %f10388, %f658;
	fma.rn.f32 	%f10405, %f10248, %f10388, %f659;
	fma.rn.f32 	%f10404, %f10247, %f10388, %f660;
	sub.f32 	%f6553, %f10406, %f849;
	sub.f32 	%f6554, %f10405, %f850;
	sub.f32 	%f6555, %f10404, %f851;
	mul.f32 	%f6556, %f6554, %f6554;
	fma.rn.f32 	%f6557, %f6553, %f6553, %f6556;
	fma.rn.f32 	%f6558, %f6555, %f6555, %f6557;
	sqrt.rn.f32 	%f6559, %f6558;
	div.rn.f32 	%f10403, %f6553, %f6559;
	div.rn.f32 	%f10402, %f6554, %f6559;
	div.rn.f32 	%f10401, %f6555, %f6559;
	ld.global.f32 	%f10400, [%rd59+68];
	ld.global.f32 	%f10399, [%rd59+72];
	ld.global.f32 	%f10398, [%rd59+76];
	ld.global.f32 	%f10397, [%rd59+80];
	ld.global.f32 	%f10396, [%rd59+84];
	ld.global.f32 	%f10395, [%rd59+88];
	ld.global.f32 	%f10394, [%rd59+92];
	ld.global.f32 	%f10393, [%rd59+96];
	ld.global.f32 	%f10392, [%rd59+100];
	ld.global.f32 	%f10391, [%rd59+104];
	ld.global.f32 	%f10390, [%rd59+108];
	ld.global.f32 	%f10389, [%rd59+112];
	mov.f32 	%f10407, %f10388;
$L__BB0_211:
	setp.geu.f32 	%p143, %f10407, %f10502;
	@%p143 bra 	$L__BB0_213;
	mov.f32 	%f10484, %f10389;
	mov.f32 	%f10485, %f10390;
	mov.f32 	%f10486, %f10391;
	mov.f32 	%f10487, %f10392;
	mov.f32 	%f10488, %f10393;
	mov.f32 	%f10489, %f10394;
	mov.f32 	%f10490, %f10395;
	mov.f32 	%f10491, %f10396;
	mov.f32 	%f10492, %f10397;
	mov.f32 	%f10493, %f10398;
	mov.f32 	%f10494, %f10399;
	mov.f32 	%f10495, %f10400;
	mov.f32 	%f10496, %f10401;
	mov.f32 	%f10497, %f10402;
	mov.f32 	%f10498, %f10403;
	mov.f32 	%f10499, %f10404;
	mov.f32 	%f10500, %f10405;
	mov.f32 	%f10501, %f10406;
	mov.f32 	%f10502, %f10407;
$L__BB0_213:
	add.s64 	%rd405, %rd405, 2;
	setp.eq.s64 	%p144, %rd405, %rd30;
	mov.u64 	%rd404, %rd30;
	@%p144 bra 	$L__BB0_214;
	bra.uni 	$L__BB0_201;
$L__BB0_214:
	setp.eq.s64 	%p145, %rd32, 0;
	mov.f32 	%f10292, 0f3F800000;
	mov.f32 	%f10293, 0f00000000;
	mov.f32 	%f10294, 0f00000000;
	mov.f32 	%f10295, 0f00000000;
	mov.f32 	%f10296, 0f3F800000;
	mov.f32 	%f10297, 0f00000000;
	mov.f32 	%f10298, 0f00000000;
	mov.f32 	%f10299, 0f00000000;
	mov.f32 	%f10300, 0f3F800000;
	mov.f32 	%f10301, 0f00000000;
	mov.f32 	%f10302, 0f00000000;
	mov.f32 	%f10303, 0f00000000;
	mov.f32 	%f10304, 0f00000000;
	mov.f32 	%f10305, 0f00000000;
	mov.f32 	%f10306, 0f00000000;
	mov.f32 	%f10307, 0f00000000;
	mov.f32 	%f10308, 0f00000000;
	mov.f32 	%f10309, 0f00000000;
	mov.f32 	%f10310, 0f7F7FFFFF;
	@%p145 bra 	$L__BB0_221;
	mad.lo.s64 	%rd57, %rd404, 68, %rd29;
	ld.global.f32 	%f6563, [%rd57+64];
	mul.f32 	%f699, %f6563, %f6563;
	ld.global.f32 	%f700, [%rd57+48];
	sub.f32 	%f6564, %f700, %f658;
	ld.global.f32 	%f701, [%rd57+52];
	sub.f32 	%f6565, %f701, %f659;
	ld.global.f32 	%f702, [%rd57+56];
	sub.f32 	%f6566, %f702, %f660;
	mul.f32 	%f6567, %f10248, %f6565;
	fma.rn.f32 	%f6568, %f10249, %f6564, %f6567;
	fma.rn.f32 	%f703, %f10247, %f6566, %f6568;
	mul.f32 	%f6569, %f6565, %f6565;
	fma.rn.f32 	%f6570, %f6564, %f6564, %f6569;
	fma.rn.f32 	%f6571, %f6566, %f6566, %f6570;
	mul.f32 	%f6572, %f703, %f703;
	sub.f32 	%f704, %f6571, %f6572;
	setp.gt.f32 	%p146, %f704, %f699;
	@%p146 bra 	$L__BB0_219;
	sub.f32 	%f6573, %f699, %f704;
	sqrt.rn.f32 	%f6574, %f6573;
	sub.f32 	%f6575, %f703, %f6574;
	add.f32 	%f6576, %f703, %f6574;
	setp.gt.f32 	%p147, %f6575, %f6576;
	selp.f32 	%f10291, %f6576, %f6575, %p147;
	selp.f32 	%f706, %f6575, %f6576, %p147;
	setp.geu.f32 	%p148, %f10291, 0f38D1B717;
	@%p148 bra 	$L__BB0_218;
	setp.lt.f32 	%p149, %f706, 0f00000000;
	mov.f32 	%f10291, %f706;
	@%p149 bra 	$L__BB0_219;
$L__BB0_218:
	fma.rn.f32 	%f10309, %f10249, %f10291, %f658;
	fma.rn.f32 	%f10308, %f10248, %f10291, %f659;
	fma.rn.f32 	%f10307, %f10247, %f10291, %f660;
	sub.f32 	%f6580, %f10309, %f700;
	sub.f32 	%f6581, %f10308, %f701;
	sub.f32 	%f6582, %f10307, %f702;
	mul.f32 	%f6583, %f6581, %f6581;
	fma.rn.f32 	%f6584, %f6580, %f6580, %f6583;
	fma.rn.f32 	%f6585, %f6582, %f6582, %f6584;
	sqrt.rn.f32 	%f6586, %f6585;
	div.rn.f32 	%f10306, %f6580, %f6586;
	div.rn.f32 	%f10305, %f6581, %f6586;
	div.rn.f32 	%f10304, %f6582, %f6586;
	ld.global.f32 	%f10303, [%rd57];
	ld.global.f32 	%f10302, [%rd57+4];
	ld.global.f32 	%f10301, [%rd57+8];
	ld.global.f32 	%f10300, [%rd57+12];
	ld.global.f32 	%f10299, [%rd57+16];
	ld.global.f32 	%f10298, [%rd57+20];
	ld.global.f32 	%f10297, [%rd57+24];
	ld.global.f32 	%f10296, [%rd57+28];
	ld.global.f32 	%f10295, [%rd57+32];
	ld.global.f32 	%f10294, [%rd57+36];
	ld.global.f32 	%f10293, [%rd57+40];
	ld.global.f32 	%f10292, [%rd57+44];
	mov.f32 	%f10310, %f10291;
$L__BB0_219:
	setp.geu.f32 	%p150, %f10310, %f10502;
	@%p150 bra 	$L__BB0_221;
	mov.f32 	%f10484, %f10292;
	mov.f32 	%f10485, %f10293;
	mov.f32 	%f10486, %f10294;
	mov.f32 	%f10487, %f10295;
	mov.f32 	%f10488, %f10296;
	mov.f32 	%f10489, %f10297;
	mov.f32 	%f10490, %f10298;
	mov.f32 	%f10491, %f10299;
	mov.f32 	%f10492, %f10300;
	mov.f32 	%f10493, %f10301;
	mov.f32 	%f10494, %f10302;
	mov.f32 	%f10495, %f10303;
	mov.f32 	%f10496, %f10304;
	mov.f32 	%f10497, %f10305;
	mov.f32 	%f10498, %f10306;
	mov.f32 	%f10499, %f10307;
	mov.f32 	%f10500, %f10308;
	mov.f32 	%f10501, %f10309;
	mov.f32 	%f10502, %f10310;
$L__BB0_221:
	setp.eq.s64 	%p151, %rd181, 0;
	@%p151 bra 	$L__BB0_241;
	setp.eq.s64 	%p152, %rd40, 0;
	mov.b64 	%rd406, 0;
	@%p152 bra 	$L__BB0_235;
	mov.b64 	%rd407, 0;
$L__BB0_224:
	mad.lo.s64 	%rd64, %rd407, 80, %rd37;
	ld.global.f32 	%f1028, [%rd64+64];
	ld.global.f32 	%f1029, [%rd64+68];
	mul.f32 	%f6591, %f10248, %f1029;
	fma.rn.f32 	%f6592, %f10249, %f1028, %f6591;
	ld.global.f32 	%f1030, [%rd64+72];
	fma.rn.f32 	%f1031, %f10247, %f1030, %f6592;
	abs.f32 	%f6593, %f1031;
	setp.ltu.f32 	%p153, %f6593, 0f38D1B717;
	mov.f32 	%f10522, 0f3F800000;
	mov.f32 	%f10523, 0f00000000;
	mov.f32 	%f10524, 0f00000000;
	mov.f32 	%f10525, 0f00000000;
	mov.f32 	%f10526, 0f3F800000;
	mov.f32 	%f10527, 0f00000000;
	mov.f32 	%f10528, 0f00000000;
	mov.f32 	%f10529, 0f00000000;
	mov.f32 	%f10530, 0f3F800000;
	mov.f32 	%f10531, 0f00000000;
	mov.f32 	%f10532, 0f00000000;
	mov.f32 	%f10533, 0f00000000;
	mov.f32 	%f10534, 0f00000000;
	mov.f32 	%f10535, 0f00000000;
	mov.f32 	%f10536, 0f00000000;
	mov.f32 	%f10537, 0f00000000;
	mov.f32 	%f10538, 0f00000000;
	mov.f32 	%f10539, 0f00000000;
	mov.f32 	%f10540, 0f7F7FFFFF;
	@%p153 bra 	$L__BB0_227;
	ld.global.f32 	%f6597, [%rd64+48];
	sub.f32 	%f6598, %f6597, %f658;
	ld.global.f32 	%f6599, [%rd64+52];
	sub.f32 	%f6600, %f6599, %f659;
	ld.global.f32 	%f6601, [%rd64+56];
	sub.f32 	%f6602, %f6601, %f660;
	mul.f32 	%f6603, %f6600, %f1029;
	fma.rn.f32 	%f6604, %f6598, %f1028, %f6603;
	fma.rn.f32 	%f6605, %f6602, %f1030, %f6604;
	div.rn.f32 	%f1032, %f6605, %f1031;
	setp.ltu.f32 	%p154, %f1032, 0f00000000;
	@%p154 bra 	$L__BB0_227;
	fma.rn.f32 	%f10539, %f10249, %f1032, %f658;
	fma.rn.f32 	%f10538, %f10248, %f1032, %f659;
	fma.rn.f32 	%f10537, %f10247, %f1032, %f660;
	ld.global.f32 	%f10533, [%rd64];
	ld.global.f32 	%f10532, [%rd64+4];
	ld.global.f32 	%f10531, [%rd64+8];
	ld.global.f32 	%f10530, [%rd64+12];
	ld.global.f32 	%f10529, [%rd64+16];
	ld.global.f32 	%f10528, [%rd64+20];
	ld.global.f32 	%f10527, [%rd64+24];
	ld.global.f32 	%f10526, [%rd64+28];
	ld.global.f32 	%f10525, [%rd64+32];
	ld.global.f32 	%f10524, [%rd64+36];
	ld.global.f32 	%f10523, [%rd64+40];
	ld.global.f32 	%f10522, [%rd64+44];
	mov.f32 	%f10534, %f1030;
	mov.f32 	%f10535, %f1029;
	mov.f32 	%f10536, %f1028;
	mov.f32 	%f10540, %f1032;
$L__BB0_227:
	setp.geu.f32 	%p155, %f10540, %f10502;
	@%p155 bra 	$L__BB0_229;
	mov.f32 	%f10484, %f10522;
	mov.f32 	%f10485, %f10523;
	mov.f32 	%f10486, %f10524;
	mov.f32 	%f10487, %f10525;
	mov.f32 	%f10488, %f10526;
	mov.f32 	%f10489, %f10527;
	mov.f32 	%f10490, %f10528;
	mov.f32 	%f10491, %f10529;
	mov.f32 	%f10492, %f10530;
	mov.f32 	%f10493, %f10531;
	mov.f32 	%f10494, %f10532;
	mov.f32 	%f10495, %f10533;
	mov.f32 	%f10496, %f10534;
	mov.f32 	%f10497, %f10535;
	mov.f32 	%f10498, %f10536;
	mov.f32 	%f10499, %f10537;
	mov.f32 	%f10500, %f10538;
	mov.f32 	%f10501, %f10539;
	mov.f32 	%f10502, %f10540;
$L__BB0_229:
	ld.global.f32 	%f1086, [%rd64+144];
	ld.global.f32 	%f1087, [%rd64+148];
	mul.f32 	%f6609, %f10248, %f1087;
	fma.rn.f32 	%f6610, %f10249, %f1086, %f6609;
	ld.global.f32 	%f1088, [%rd64+152];
	fma.rn.f32 	%f1089, %f10247, %f1088, %f6610;
	abs.f32 	%f6611, %f1089;
	setp.ltu.f32 	%p156, %f6611, 0f38D1B717;
	mov.f32 	%f10560, 0f3F800000;
	mov.f32 	%f10561, 0f00000000;
	mov.f32 	%f10562, 0f00000000;
	mov.f32 	%f10563, 0f00000000;
	mov.f32 	%f10564, 0f3F800000;
	mov.f32 	%f10565, 0f00000000;
	mov.f32 	%f10566, 0f00000000;
	mov.f32 	%f10567, 0f00000000;
	mov.f32 	%f10568, 0f3F800000;
	mov.f32 	%f10569, 0f00000000;
	mov.f32 	%f10570, 0f00000000;
	mov.f32 	%f10571, 0f00000000;
	mov.f32 	%f10572, 0f00000000;
	mov.f32 	%f10573, 0f00000000;
	mov.f32 	%f10574, 0f00000000;
	mov.f32 	%f10575, 0f00000000;
	mov.f32 	%f10576, 0f00000000;
	mov.f32 	%f10577, 0f00000000;
	mov.f32 	%f10578, 0f7F7FFFFF;
	@%p156 bra 	$L__BB0_232;
	ld.global.f32 	%f6615, [%rd64+128];
	sub.f32 	%f6616, %f6615, %f658;
	ld.global.f32 	%f6617, [%rd64+132];
	sub.f32 	%f6618, %f6617, %f659;
	ld.global.f32 	%f6619, [%rd64+136];
	sub.f32 	%f6620, %f6619, %f660;
	mul.f32 	%f6621, %f6618, %f1087;
	fma.rn.f32 	%f6622, %f6616, %f1086, %f6621;
	fma.rn.f32 	%f6623, %f6620, %f1088, %f6622;
	div.rn.f32 	%f1090, %f6623, %f1089;
	setp.ltu.f32 	%p157, %f1090, 0f00000000;
	@%p157 bra 	$L__BB0_232;
	fma.rn.f32 	%f10577, %f10249, %f1090, %f658;
	fma.rn.f32 	%f10576, %f10248, %f1090, %f659;
	fma.rn.f32 	%f10575, %f10247, %f1090, %f660;
	ld.global.f32 	%f10571, [%rd64+80];
	ld.global.f32 	%f10570, [%rd64+84];
	ld.global.f32 	%f10569, [%rd64+88];
	ld.global.f32 	%f10568, [%rd64+92];
	ld.global.f32 	%f10567, [%rd64+96];
	ld.global.f32 	%f10566, [%rd64+100];
	ld.global.f32 	%f10565, [%rd64+104];
	ld.global.f32 	%f10564, [%rd64+108];
	ld.global.f32 	%f10563, [%rd64+112];
	ld.global.f32 	%f10562, [%rd64+116];
	ld.global.f32 	%f10561, [%rd64+120];
	ld.global.f32 	%f10560, [%rd64+124];
	mov.f32 	%f10572, %f1088;
	mov.f32 	%f10573, %f1087;
	mov.f32 	%f10574, %f1086;
	mov.f32 	%f10578, %f1090;
$L__BB0_232:
	setp.geu.f32 	%p158, %f10578, %f10502;
	@%p158 bra 	$L__BB0_234;
	mov.f32 	%f10484, %f10560;
	mov.f32 	%f10485, %f10561;
	mov.f32 	%f10486, %f10562;
	mov.f32 	%f10487, %f10563;
	mov.f32 	%f10488, %f10564;
	mov.f32 	%f10489, %f10565;
	mov.f32 	%f10490, %f10566;
	mov.f32 	%f10491, %f10567;
	mov.f32 	%f10492, %f10568;
	mov.f32 	%f10493, %f10569;
	mov.f32 	%f10494, %f10570;
	mov.f32 	%f10495, %f10571;
	mov.f32 	%f10496, %f10572;
	mov.f32 	%f10497, %f10573;
	mov.f32 	%f10498, %f10574;
	mov.f32 	%f10499, %f10575;
	mov.f32 	%f10500, %f10576;
	mov.f32 	%f10501, %f10577;
	mov.f32 	%f10502, %f10578;
$L__BB0_234:
	add.s64 	%rd407, %rd407, 2;
	setp.eq.s64 	%p159, %rd407, %rd38;
	mov.u64 	%rd406, %rd38;
	@%p159 bra 	$L__BB0_235;
	bra.uni 	$L__BB0_224;
$L__BB0_235:
	setp.eq.s64 	%p160, %rd39, 0;
	mov.f32 	%f10465, 0f3F800000;
	mov.f32 	%f10466, 0f00000000;
	mov.f32 	%f10467, 0f00000000;
	mov.f32 	%f10468, 0f00000000;
	mov.f32 	%f10469, 0f3F800000;
	mov.f32 	%f10470, 0f00000000;
	mov.f32 	%f10471, 0f00000000;
	mov.f32 	%f10472, 0f00000000;
	mov.f32 	%f10473, 0f3F800000;
	mov.f32 	%f10474, 0f00000000;
	mov.f32 	%f10475, 0f00000000;
	mov.f32 	%f10476, 0f00000000;
	mov.f32 	%f10477, 0f00000000;
	mov.f32 	%f10478, 0f00000000;
	mov.f32 	%f10479, 0f00000000;
	mov.f32 	%f10480, 0f00000000;
	mov.f32 	%f10481, 0f00000000;
	mov.f32 	%f10482, 0f00000000;
	mov.f32 	%f10483, 0f7F7FFFFF;
	@%p160 bra 	$L__BB0_241;
	mad.lo.s64 	%rd62, %rd406, 80, %rd37;
	ld.global.f32 	%f951, [%rd62+64];
	ld.global.f32 	%f952, [%rd62+68];
	mul.f32 	%f6627, %f10248, %f952;
	fma.rn.f32 	%f6628, %f10249, %f951, %f6627;
	ld.global.f32 	%f953, [%rd62+72];
	fma.rn.f32 	%f954, %f10247, %f953, %f6628;
	abs.f32 	%f6629, %f954;
	setp.ltu.f32 	%p161, %f6629, 0f38D1B717;
	@%p161 bra 	$L__BB0_239;
	ld.global.f32 	%f6633, [%rd62+48];
	sub.f32 	%f6634, %f6633, %f658;
	ld.global.f32 	%f6635, [%rd62+52];
	sub.f32 	%f6636, %f6635, %f659;
	ld.global.f32 	%f6637, [%rd62+56];
	sub.f32 	%f6638, %f6637, %f660;
	mul.f32 	%f6639, %f6636, %f952;
	fma.rn.f32 	%f6640, %f6634, %f951, %f6639;
	fma.rn.f32 	%f6641, %f6638, %f953, %f6640;
	div.rn.f32 	%f955, %f6641, %f954;
	setp.ltu.f32 	%p162, %f955, 0f00000000;
	@%p162 bra 	$L__BB0_239;
	fma.rn.f32 	%f10482, %f10249, %f955, %f658;
	fma.rn.f32 	%f10481, %f10248, %f955, %f659;
	fma.rn.f32 	%f10480, %f10247, %f955, %f660;
	ld.global.f32 	%f10476, [%rd62];
	ld.global.f32 	%f10475, [%rd62+4];
	ld.global.f32 	%f10474, [%rd62+8];
	ld.global.f32 	%f10473, [%rd62+12];
	ld.global.f32 	%f10472, [%rd62+16];
	ld.global.f32 	%f10471, [%rd62+20];
	ld.global.f32 	%f10470, [%rd62+24];
	ld.global.f32 	%f10469, [%rd62+28];
	ld.global.f32 	%f10468, [%rd62+32];
	ld.global.f32 	%f10467, [%rd62+36];
	ld.global.f32 	%f10466, [%rd62+40];
	ld.global.f32 	%f10465, [%rd62+44];
	mov.f32 	%f10477, %f953;
	mov.f32 	%f10478, %f952;
	mov.f32 	%f10479, %f951;
	mov.f32 	%f10483, %f955;
$L__BB0_239:
	setp.geu.f32 	%p163, %f10483, %f10502;
	@%p163 bra 	$L__BB0_241;
	mov.f32 	%f10484, %f10465;
	mov.f32 	%f10485, %f10466;
	mov.f32 	%f10486, %f10467;
	mov.f32 	%f10487, %f10468;
	mov.f32 	%f10488, %f10469;
	mov.f32 	%f10489, %f10470;
	mov.f32 	%f10490, %f10471;
	mov.f32 	%f10491, %f10472;
	mov.f32 	%f10492, %f10473;
	mov.f32 	%f10493, %f10474;
	mov.f32 	%f10494, %f10475;
	mov.f32 	%f10495, %f10476;
	mov.f32 	%f10496, %f10477;
	mov.f32 	%f10497, %f10478;
	mov.f32 	%f10498, %f10479;
	mov.f32 	%f10499, %f10480;
	mov.f32 	%f10500, %f10481;
	mov.f32 	%f10501, %f10482;
	mov.f32 	%f10502, %f10483;
$L__BB0_241:
	setp.eq.s64 	%p164, %rd184, 0;
	@%p164 bra 	$L__BB0_251;
	mov.b64 	%rd408, 0;
$L__BB0_243:
	mad.lo.s64 	%rd67, %rd408, 96, %rd48;
	ld.global.f32 	%f6645, [%rd67+64];
	ld.global.f32 	%f1163, [%rd67+48];
	sub.f32 	%f1164, %f6645, %f1163;
	ld.global.f32 	%f6646, [%rd67+68];
	ld.global.f32 	%f1165, [%rd67+52];
	sub.f32 	%f1166, %f6646, %f1165;
	ld.global.f32 	%f6647, [%rd67+72];
	ld.global.f32 	%f1167, [%rd67+56];
	sub.f32 	%f1168, %f6647, %f1167;
	ld.global.f32 	%f6648, [%rd67+80];
	sub.f32 	%f1169, %f6648, %f1163;
	ld.global.f32 	%f6649, [%rd67+84];
	sub.f32 	%f1170, %f6649, %f1165;
	ld.global.f32 	%f6650, [%rd67+88];
	sub.f32 	%f1171, %f6650, %f1167;
	mul.f32 	%f6651, %f10248, %f1171;
	mul.f32 	%f6652, %f10247, %f1170;
	sub.f32 	%f1172, %f6651, %f6652;
	mul.f32 	%f6653, %f10247, %f1169;
	mul.f32 	%f6654, %f10249, %f1171;
	sub.f32 	%f1173, %f6653, %f6654;
	mul.f32 	%f6655, %f10249, %f1170;
	mul.f32 	%f6656, %f10248, %f1169;
	sub.f32 	%f1174, %f6655, %f6656;
	mul.f32 	%f6657, %f1166, %f1173;
	fma.rn.f32 	%f6658, %f1164, %f1172, %f6657;
	fma.rn.f32 	%f1175, %f1168, %f1174, %f6658;
	abs.f32 	%f6659, %f1175;
	setp.lt.f32 	%p165, %f6659, 0f38D1B717;
	mov.f32 	%f10617, 0f7F7FFFFF;
	mov.f32 	%f10618, 0f00000000;
	mov.f32 	%f10619, 0f00000000;
	mov.f32 	%f10620, 0f00000000;
	mov.f32 	%f10621, 0f00000000;
	mov.f32 	%f10622, 0f00000000;
	mov.f32 	%f10623, 0f00000000;
	mov.f32 	%f10624, 0f3F800000;
	mov.f32 	%f10625, 0f00000000;
	mov.f32 	%f10626, 0f00000000;
	mov.f32 	%f10627, 0f00000000;
	mov.f32 	%f10628, 0f3F800000;
	mov.f32 	%f10629, 0f00000000;
	mov.f32 	%f10630, 0f00000000;
	mov.f32 	%f10631, 0f00000000;
	mov.f32 	%f10632, 0f3F800000;
	@%p165 bra 	$L__BB0_248;
	rcp.rn.f32 	%f1176, %f1175;
	sub.f32 	%f1177, %f658, %f1163;
	sub.f32 	%f1178, %f659, %f1165;
	sub.f32 	%f1179, %f660, %f1167;
	mul.f32 	%f6663, %f1173, %f1178;
	fma.rn.f32 	%f6664, %f1172, %f1177, %f6663;
	fma.rn.f32 	%f6665, %f1174, %f1179, %f6664;
	mul.f32 	%f1180, %f1176, %f6665;
	setp.lt.f32 	%p166, %f1180, 0f00000000;
	setp.gt.f32 	%p167, %f1180, 0f3F800000;
	or.pred  	%p168, %p166, %p167;
	@%p168 bra 	$L__BB0_248;
	mul.f32 	%f6669, %f1168, %f1178;
	mul.f32 	%f6670, %f1166, %f1179;
	sub.f32 	%f1181, %f6669, %f6670;
	mul.f32 	%f6671, %f1164, %f1179;
	mul.f32 	%f6672, %f1168, %f1177;
	sub.f32 	%f1182, %f6671, %f6672;
	mul.f32 	%f6673, %f1166, %f1177;
	mul.f32 	%f6674, %f1164, %f1178;
	sub.f32 	%f1183, %f6673, %f6674;
	mul.f32 	%f6675, %f10248, %f1182;
	fma.rn.f32 	%f6676, %f10249, %f1181, %f6675;
	fma.rn.f32 	%f6677, %f10247, %f1183, %f6676;
	mul.f32 	%f6678, %f1176, %f6677;
	setp.lt.f32 	%p169, %f6678, 0f00000000;
	add.f32 	%f6679, %f1180, %f6678;
	setp.gt.f32 	%p170, %f6679, 0f3F800000;
	or.pred  	%p171, %p169, %p170;
	@%p171 bra 	$L__BB0_248;
	mul.f32 	%f6683, %f1170, %f1182;
	fma.rn.f32 	%f6684, %f1169, %f1181, %f6683;
	fma.rn.f32 	%f6685, %f1171, %f1183, %f6684;
	mul.f32 	%f1184, %f1176, %f6685;
	setp.le.f32 	%p172, %f1184, 0f00000000;
	@%p172 bra 	$L__BB0_248;
	fma.rn.f32 	%f10618, %f10249, %f1184, %f658;
	fma.rn.f32 	%f10619, %f10248, %f1184, %f659;
	fma.rn.f32 	%f10620, %f10247, %f1184, %f660;
	ld.global.f32 	%f10621, [%rd67];
	ld.global.f32 	%f10622, [%rd67+4];
	ld.global.f32 	%f10623, [%rd67+8];
	ld.global.f32 	%f10624, [%rd67+12];
	ld.global.f32 	%f10625, [%rd67+16];
	ld.global.f32 	%f10626, [%rd67+20];
	ld.global.f32 	%f10627, [%rd67+24];
	ld.global.f32 	%f10628, [%rd67+28];
	ld.global.f32 	%f10629, [%rd67+32];
	ld.global.f32 	%f10630, [%rd67+36];
	ld.global.f32 	%f10631, [%rd67+40];
	ld.global.f32 	%f10632, [%rd67+44];
	mov.f32 	%f10617, %f1184;
$L__BB0_248:
	setp.geu.f32 	%p173, %f10617, %f10502;
	@%p173 bra 	$L__BB0_250;
	mov.f32 	%f10496, 0f00000000;
	mov.f32 	%f10484, %f10632;
	mov.f32 	%f10485, %f10631;
	mov.f32 	%f10486, %f10630;
	mov.f32 	%f10487, %f10629;
	mov.f32 	%f10488, %f10628;
	mov.f32 	%f10489, %f10627;
	mov.f32 	%f10490, %f10626;
	mov.f32 	%f10491, %f10625;
	mov.f32 	%f10492, %f10624;
	mov.f32 	%f10493, %f10623;
	mov.f32 	%f10494, %f10622;
	mov.f32 	%f10495, %f10621;
	mov.f32 	%f10497, %f10496;
	mov.f32 	%f10498, %f10496;
	mov.f32 	%f10499, %f10620;
	mov.f32 	%f10500, %f10619;
	mov.f32 	%f10501, %f10618;
	mov.f32 	%f10502, %f10617;
$L__BB0_250:
	add.s64 	%rd408, %rd408, 1;
	setp.ne.s64 	%p174, %rd408, %rd184;
	@%p174 bra 	$L__BB0_243;
$L__BB0_251:
	setp.eq.f32 	%p175, %f10502, 0f7F7FFFFF;
	mov.f32 	%f13987, 0f00000000;
	mov.f32 	%f13986, 0f3F800000;
	mov.f32 	%f13988, %f13987;
	mov.f32 	%f13989, %f13987;
	@%p175 bra 	$L__BB0_780;
	mul.f32 	%f10684, %f10498, 0f38D1B717;
	mul.f32 	%f10683, %f10497, 0f38D1B717;
	mul.f32 	%f10682, %f10496, 0f38D1B717;
	ld.local.v2.u32 	{%r585, %r1226}, [%rd3];
	shr.u32 	%r1227, %r1226, 2;
	xor.b32  	%r1228, %r1227, %r1226;
	ld.local.v2.u32 	{%r586, %r587}, [%rd3+8];
	ld.local.v2.u32 	{%r588, %r589}, [%rd3+16];
	st.local.v2.u32 	[%rd3+8], {%r587, %r588};
	shl.b32 	%r1229, %r589, 4;
	shl.b32 	%r1230, %r1228, 1;
	xor.b32  	%r1231, %r1230, %r1229;
	xor.b32  	%r1232, %r1231, %r1228;
	xor.b32  	%r591, %r1232, %r589;
	st.local.v2.u32 	[%rd3+16], {%r589, %r591};
	add.s32 	%r1233, %r585, 362437;
	st.local.v2.u32 	[%rd3], {%r1233, %r586};
	add.s32 	%r1234, %r591, %r1233;
	cvt.rn.f32.u32 	%f6689, %r1234;
	fma.rn.f32 	%f1257, %f6689, 0f2F800000, 0f2F000000;
	setp.leu.f32 	%p176, %f10487, %f1257;
	@%p176 bra 	$L__BB0_254;
	shr.u32 	%r1262, %r586, 2;
	xor.b32  	%r1263, %r1262, %r586;
	shl.b32 	%r1264, %r591, 4;
	shl.b32 	%r1265, %r1263, 1;
	xor.b32  	%r1266, %r1265, %r1264;
	xor.b32  	%r1267, %r1266, %r1263;
	xor.b32  	%r1268, %r1267, %r591;
	add.s32 	%r1269, %r585, %r1268;
	add.s32 	%r1270, %r1269, 724874;
	cvt.rn.f32.u32 	%f6725, %r1270;
	fma.rn.f32 	%f6726, %f6725, 0f2F800000, 0f2F000000;
	fma.rn.f32 	%f6727, %f6726, 0f40000000, 0fBF800000;
	shr.u32 	%r1271, %r587, 2;
	xor.b32  	%r1272, %r1271, %r587;
	shl.b32 	%r1273, %r1268, 4;
	shl.b32 	%r1274, %r1272, 1;
	xor.b32  	%r1275, %r1274, %r1273;
	xor.b32  	%r1276, %r1275, %r1272;
	xor.b32  	%r1277, %r1276, %r1268;
	add.s32 	%r1278, %r585, %r1277;
	add.s32 	%r1279, %r1278, 1087311;
	cvt.rn.f32.u32 	%f6728, %r1279;
	fma.rn.f32 	%f6729, %f6728, 0f2F800000, 0f2F000000;
	fma.rn.f32 	%f6730, %f6729, 0f40000000, 0fBF800000;
	shr.u32 	%r1280, %r588, 2;
	xor.b32  	%r1281, %r1280, %r588;
	st.local.v2.u32 	[%rd3+8], {%r591, %r1268};
	shl.b32 	%r1282, %r1277, 4;
	shl.b32 	%r1283, %r1281, 1;
	xor.b32  	%r1284, %r1283, %r1282;
	xor.b32  	%r1285, %r1284, %r1281;
	xor.b32  	%r1286, %r1285, %r1277;
	st.local.v2.u32 	[%rd3+16], {%r1277, %r1286};
	add.s32 	%r1287, %r585, 1449748;
	st.local.v2.u32 	[%rd3], {%r1287, %r589};
	add.s32 	%r1288, %r1286, %r1287;
	cvt.rn.f32.u32 	%f6731, %r1288;
	fma.rn.f32 	%f6732, %f6731, 0f2F800000, 0f2F000000;
	fma.rn.f32 	%f6733, %f6732, 0f40000000, 0fBF800000;
	mul.f32 	%f6734, %f6730, %f6730;
	fma.rn.f32 	%f6735, %f6727, %f6727, %f6734;
	fma.rn.f32 	%f6736, %f6733, %f6733, %f6735;
	sqrt.rn.f32 	%f6737, %f6736;
	div.rn.f32 	%f6738, %f6727, %f6737;
	div.rn.f32 	%f6739, %f6730, %f6737;
	div.rn.f32 	%f6740, %f6733, %f6737;
	mul.f32 	%f6741, %f10485, %f6738;
	mul.f32 	%f6742, %f10485, %f6739;
	mul.f32 	%f6743, %f10485, %f6740;
	mov.f32 	%f6744, 0f3F800000;
	sub.f32 	%f6745, %f6744, %f10485;
	mul.f32 	%f6746, %f10249, %f10498;
	fma.rn.f32 	%f6747, %f10248, %f10497, %f6746;
	fma.rn.f32 	%f6748, %f10247, %f10496, %f6747;
	add.f32 	%f6749, %f6748, %f6748;
	mul.f32 	%f6750, %f10498, %f6749;
	mul.f32 	%f6751, %f10497, %f6749;
	mul.f32 	%f6752, %f10496, %f6749;
	sub.f32 	%f6753, %f10249, %f6750;
	sub.f32 	%f6754, %f10248, %f6751;
	sub.f32 	%f6755, %f10247, %f6752;
	fma.rn.f32 	%f10681, %f6745, %f6753, %f6741;
	fma.rn.f32 	%f10680, %f6745, %f6754, %f6742;
	fma.rn.f32 	%f10679, %f6745, %f6755, %f6743;
	bra.uni 	$L__BB0_262;
$L__BB0_254:
	add.f32 	%f6690, %f10486, %f10487;
	setp.leu.f32 	%p177, %f6690, %f1257;
	@%p177 bra 	$L__BB0_261;
	mul.f32 	%f6704, %f10249, %f10498;
	fma.rn.f32 	%f6705, %f10248, %f10497, %f6704;
	fma.rn.f32 	%f1261, %f10247, %f10496, %f6705;
	setp.gtu.f32 	%p178, %f1261, 0fBF800000;
	setp.ge.f32 	%p179, %f1261, 0f3F800000;
	selp.f32 	%f6706, 0f3F800000, %f1261, %p179;
	selp.f32 	%f10675, %f6706, 0fBF800000, %p178;
	setp.geu.f32 	%p180, %f10675, 0f00000000;
	@%p180 bra 	$L__BB0_257;
	neg.f32 	%f10675, %f10675;
	mov.f32 	%f10671, 0f3F800000;
	mov.f32 	%f10672, %f10498;
	mov.f32 	%f10673, %f10497;
	mov.f32 	%f10674, %f10496;
	bra.uni 	$L__BB0_258;
$L__BB0_257:
	neg.f32 	%f10672, %f10498;
	neg.f32 	%f10673, %f10497;
	neg.f32 	%f10674, %f10496;
	mov.f32 	%f10671, %f10484;
$L__BB0_258:
	div.rn.f32 	%f1272, %f10671, %f10484;
	mul.f32 	%f6709, %f1272, %f1272;
	mul.f32 	%f6710, %f10675, %f10675;
	mov.f32 	%f6711, 0f3F800000;
	sub.f32 	%f6712, %f6711, %f6710;
	mul.f32 	%f6713, %f6709, %f6712;
	sub.f32 	%f1273, %f6711, %f6713;
	setp.lt.f32 	%p181, %f1273, 0f00000000;
	mov.f32 	%f10676, 0f00000000;
	mov.f32 	%f10677, %f10676;
	mov.f32 	%f10678, %f10676;
	@%p181 bra 	$L__BB0_260;
	mul.f32 	%f6714, %f1272, %f10675;
	sqrt.rn.f32 	%f6715, %f1273;
	sub.f32 	%f6716, %f6714, %f6715;
	mul.f32 	%f6717, %f10672, %f6716;
	mul.f32 	%f6718, %f10673, %f6716;
	mul.f32 	%f6719, %f10674, %f6716;
	fma.rn.f32 	%f10676, %f10249, %f1272, %f6717;
	fma.rn.f32 	%f10677, %f10248, %f1272, %f6718;
	fma.rn.f32 	%f10678, %f10247, %f1272, %f6719;
$L__BB0_260:
	setp.lt.f32 	%p182, %f1261, 0f00000000;
	mul.f32 	%f6720, %f10677, %f10677;
	fma.rn.f32 	%f6721, %f10676, %f10676, %f6720;
	fma.rn.f32 	%f6722, %f10678, %f10678, %f6721;
	sqrt.rn.f32 	%f6723, %f6722;
	div.rn.f32 	%f10681, %f10676, %f6723;
	div.rn.f32 	%f10680, %f10677, %f6723;
	div.rn.f32 	%f10679, %f10678, %f6723;
	selp.f32 	%f6724, 0fB8D1B717, 0f38D1B717, %p182;
	mul.f32 	%f10684, %f10498, %f6724;
	mul.f32 	%f10683, %f10497, %f6724;
	mul.f32 	%f10682, %f10496, %f6724;
	bra.uni 	$L__BB0_262;
$L__BB0_261:
	shr.u32 	%r1235, %r586, 2;
	xor.b32  	%r1236, %r1235, %r586;
	shl.b32 	%r1237, %r591, 4;
	shl.b32 	%r1238, %r1236, 1;
	xor.b32  	%r1239, %r1238, %r1237;
	xor.b32  	%r1240, %r1239, %r1236;
	xor.b32  	%r1241, %r1240, %r591;
	add.s32 	%r1242, %r585, %r1241;
	add.s32 	%r1243, %r1242, 724874;
	cvt.rn.f32.u32 	%f6691, %r1243;
	fma.rn.f32 	%f6692, %f6691, 0f2F800000, 0f2F000000;
	fma.rn.f32 	%f6693, %f6692, 0f40000000, 0fBF800000;
	shr.u32 	%r1244, %r587, 2;
	xor.b32  	%r1245, %r1244, %r587;
	shl.b32 	%r1246, %r1241, 4;
	shl.b32 	%r1247, %r1245, 1;
	xor.b32  	%r1248, %r1247, %r1246;
	xor.b32  	%r1249, %r1248, %r1245;
	xor.b32  	%r1250, %r1249, %r1241;
	add.s32 	%r1251, %r585, %r1250;
	add.s32 	%r1252, %r1251, 1087311;
	cvt.rn.f32.u32 	%f6694, %r1252;
	fma.rn.f32 	%f6695, %f6694, 0f2F800000, 0f2F000000;
	fma.rn.f32 	%f6696, %f6695, 0f40000000, 0fBF800000;
	shr.u32 	%r1253, %r588, 2;
	xor.b32  	%r1254, %r1253, %r588;
	st.local.v2.u32 	[%rd3+8], {%r591, %r1241};
	shl.b32 	%r1255, %r1250, 4;
	shl.b32 	%r1256, %r1254, 1;
	xor.b32  	%r1257, %r1256, %r1255;
	xor.b32  	%r1258, %r1257, %r1254;
	xor.b32  	%r1259, %r1258, %r1250;
	st.local.v2.u32 	[%rd3+16], {%r1250, %r1259};
	add.s32 	%r1260, %r585, 1449748;
	st.local.v2.u32 	[%rd3], {%r1260, %r589};
	add.s32 	%r1261, %r1259, %r1260;
	cvt.rn.f32.u32 	%f6697, %r1261;
	fma.rn.f32 	%f6698, %f6697, 0f2F800000, 0f2F000000;
	fma.rn.f32 	%f6699, %f6698, 0f40000000, 0fBF800000;
	mul.f32 	%f6700, %f6696, %f6696;
	fma.rn.f32 	%f6701, %f6693, %f6693, %f6700;
	fma.rn.f32 	%f6702, %f6699, %f6699, %f6701;
	sqrt.rn.f32 	%f6703, %f6702;
	div.rn.f32 	%f10681, %f6693, %f6703;
	div.rn.f32 	%f10680, %f6696, %f6703;
	div.rn.f32 	%f10679, %f6699, %f6703;
$L__BB0_262:
	setp.eq.s64 	%p183, %rd178, 0;
	add.f32 	%f1295, %f10501, %f10684;
	add.f32 	%f1296, %f10500, %f10683;
	add.f32 	%f1297, %f10499, %f10682;
	mov.f32 	%f10926, 0f3F800000;
	mov.f32 	%f10917, 0f00000000;
	mov.f32 	%f10916, 0f7F7FFFFF;
	mov.f32 	%f10918, %f10917;
	mov.f32 	%f10919, %f10917;
	mov.f32 	%f10920, %f10917;
	mov.f32 	%f10921, %f10917;
	mov.f32 	%f10922, %f10917;
	mov.f32 	%f10923, %f10917;
	mov.f32 	%f10924, %f10917;
	mov.f32 	%f10925, %f10917;
	mov.f32 	%f10927, %f10917;
	mov.f32 	%f10928, %f10917;
	mov.f32 	%f10929, %f10917;
	mov.f32 	%f10930, %f10926;
	mov.f32 	%f10931, %f10917;
	mov.f32 	%f10932, %f10917;
	mov.f32 	%f10933, %f10917;
	mov.f32 	%f10934, %f10926;
	@%p183 bra 	$L__BB0_285;
	setp.eq.s64 	%p184, %rd31, 0;
	mov.f32 	%f10916, 0f7F7FFFFF;
	mov.f32 	%f10933, 0f00000000;
	mov.f32 	%f10934, 0f3F800000;
	mov.b64 	%rd409, 0;
	mov.f32 	%f10932, %f10933;
	mov.f32 	%f10931, %f10933;
	mov.f32 	%f10930, %f10934;
	mov.f32 	%f10929, %f10933;
	mov.f32 	%f10928, %f10933;
	mov.f32 	%f10927, %f10933;
	mov.f32 	%f10926, %f10934;
	mov.f32 	%f10925, %f10933;
	mov.f32 	%f10924, %f10933;
	mov.f32 	%f10923, %f10933;
	mov.f32 	%f10922, %f10933;
	mov.f32 	%f10921, %f10933;
	mov.f32 	%f10920, %f10933;
	mov.f32 	%f10919, %f10933;
	mov.f32 	%f10918, %f10933;
	mov.f32 	%f10917, %f10933;
	@%p184 bra 	$L__BB0_278;
	mov.f32 	%f10916, 0f7F7FFFFF;
	mov.f32 	%f10933, 0f00000000;
	mov.f32 	%f10934, 0f3F800000;
	mov.b64 	%rd410, 0;
$L__BB0_265:
	mad.lo.s64 	%rd72, %rd410, 68, %rd29;
	ld.global.f32 	%f6769, [%rd72+64];
	mul.f32 	%f1420, %f6769, %f6769;
	ld.global.f32 	%f1421, [%rd72+48];
	sub.f32 	%f6770, %f1421, %f1295;
	ld.global.f32 	%f1422, [%rd72+52];
	sub.f32 	%f6771, %f1422, %f1296;
	ld.global.f32 	%f1423, [%rd72+56];
	sub.f32 	%f6772, %f1423, %f1297;
	mul.f32 	%f6773, %f10680, %f6771;
	fma.rn.f32 	%f6774, %f10681, %f6770, %f6773;
	fma.rn.f32 	%f1424, %f10679, %f6772, %f6774;
	mul.f32 	%f6775, %f6771, %f6771;
	fma.rn.f32 	%f6776, %f6770, %f6770, %f6775;
	fma.rn.f32 	%f6777, %f6772, %f6772, %f6776;
	mul.f32 	%f6778, %f1424, %f1424;
	sub.f32 	%f1425, %f6777, %f6778;
	setp.gt.f32 	%p185, %f1425, %f1420;
	mov.f32 	%f10792, 0f3F800000;
	mov.f32 	%f10783, 0f00000000;
	mov.f32 	%f10782, 0f7F7FFFFF;
	mov.f32 	%f10784, %f10783;
	mov.f32 	%f10785, %f10783;
	mov.f32 	%f10786, %f10783;
	mov.f32 	%f10787, %f10783;
	mov.f32 	%f10788, %f10783;
	mov.f32 	%f10789, %f10783;
	mov.f32 	%f10790, %f10783;
	mov.f32 	%f10791, %f10783;
	mov.f32 	%f10793, %f10783;
	mov.f32 	%f10794, %f10783;
	mov.f32 	%f10795, %f10783;
	mov.f32 	%f10796, %f10792;
	mov.f32 	%f10797, %f10783;
	mov.f32 	%f10798, %f10783;
	mov.f32 	%f10799, %f10783;
	mov.f32 	%f10800, %f10792;
	@%p185 bra 	$L__BB0_269;
	sub.f32 	%f6779, %f1420, %f1425;
	sqrt.rn.f32 	%f6780, %f6779;
	sub.f32 	%f6781, %f1424, %f6780;
	add.f32 	%f6782, %f1424, %f6780;
	setp.gt.f32 	%p186, %f6781, %f6782;
	selp.f32 	%f10781, %f6782, %f6781, %p186;
	selp.f32 	%f1427, %f6781, %f6782, %p186;
	setp.geu.f32 	%p187, %f10781, 0f38D1B717;
	@%p187 bra 	$L__BB0_268;
	setp.lt.f32 	%p188, %f1427, 0f00000000;
	mov.f32 	%f10781, %f1427;
	mov.f32 	%f10784, %f10783;
	mov.f32 	%f10785, %f10783;
	mov.f32 	%f10786, %f10783;
	mov.f32 	%f10787, %f10783;
	mov.f32 	%f10788, %f10783;
	mov.f32 	%f10789, %f10783;
	mov.f32 	%f10790, %f10783;
	mov.f32 	%f10791, %f10783;
	mov.f32 	%f10793, %f10783;
	mov.f32 	%f10794, %f10783;
	mov.f32 	%f10795, %f10783;
	mov.f32 	%f10796, %f10792;
	mov.f32 	%f10797, %f10783;
	mov.f32 	%f10798, %f10783;
	mov.f32 	%f10799, %f10783;
	mov.f32 	%f10800, %f10792;
	@%p188 bra 	$L__BB0_269;
$L__BB0_268:
	fma.rn.f32 	%f10783, %f10681, %f10781, %f1295;
	fma.rn.f32 	%f10784, %f10680, %f10781, %f1296;
	fma.rn.f32 	%f10785, %f10679, %f10781, %f1297;
	sub.f32 	%f6786, %f10783, %f1421;
	sub.f32 	%f6787, %f10784, %f1422;
	sub.f32 	%f6788, %f10785, %f1423;
	mul.f32 	%f6789, %f6787, %f6787;
	fma.rn.f32 	%f6790, %f6786, %f6786, %f6789;
	fma.rn.f32 	%f6791, %f6788, %f6788, %f6790;
	sqrt.rn.f32 	%f6792, %f6791;
	div.rn.f32 	%f10786, %f6786, %f6792;
	div.rn.f32 	%f10787, %f6787, %f6792;
	div.rn.f32 	%f10788, %f6788, %f6792;
	ld.global.f32 	%f10789, [%rd72];
	ld.global.f32 	%f10790, [%rd72+4];
	ld.global.f32 	%f10791, [%rd72+8];
	ld.global.f32 	%f10792, [%rd72+12];
	ld.global.f32 	%f10793, [%rd72+16];
	ld.global.f32 	%f10794, [%rd72+20];
	ld.global.f32 	%f10795, [%rd72+24];
	ld.global.f32 	%f10796, [%rd72+28];
	ld.global.f32 	%f10797, [%rd72+32];
	ld.global.f32 	%f10798, [%rd72+36];
	ld.global.f32 	%f10799, [%rd72+40];
	ld.global.f32 	%f10800, [%rd72+44];
	mov.f32 	%f10782, %f10781;
$L__BB0_269:
	setp.geu.f32 	%p189, %f10782, %f10916;
	@%p189 bra 	$L__BB0_271;
	mov.f32 	%f10916, %f10782;
	mov.f32 	%f10917, %f10783;
	mov.f32 	%f10918, %f10784;
	mov.f32 	%f10919, %f10785;
	mov.f32 	%f10920, %f10786;
	mov.f32 	%f10921, %f10787;
	mov.f32 	%f10922, %f10788;
	mov.f32 	%f10923, %f10789;
	mov.f32 	%f10924, %f10790;
	mov.f32 	%f10925, %f10791;
	mov.f32 	%f10926, %f10792;
	mov.f32 	%f10927, %f10793;
	mov.f32 	%f10928, %f10794;
	mov.f32 	%f10929, %f10795;
	mov.f32 	%f10930, %f10796;
	mov.f32 	%f10931, %f10797;
	mov.f32 	%f10932, %f10798;
	mov.f32 	%f10933, %f10799;
	mov.f32 	%f10934, %f10800;
$L__BB0_271:
	ld.global.f32 	%f6796, [%rd72+132];
	mul.f32 	%f1485, %f6796, %f6796;
	ld.global.f32 	%f1486, [%rd72+116];
	sub.f32 	%f6797, %f1486, %f1295;
	ld.global.f32 	%f1487, [%rd72+120];
	sub.f32 	%f6798, %f1487, %f1296;
	ld.global.f32 	%f1488, [%rd72+124];
	sub.f32 	%f6799, %f1488, %f1297;
	mul.f32 	%f6800, %f10680, %f6798;
	fma.rn.f32 	%f6801, %f10681, %f6797, %f6800;
	fma.rn.f32 	%f1489, %f10679, %f6799, %f6801;
	mul.f32 	%f6802, %f6798, %f6798;
	fma.rn.f32 	%f6803, %f6797, %f6797, %f6802;
	fma.rn.f32 	%f6804, %f6799, %f6799, %f6803;
	mul.f32 	%f6805, %f1489, %f1489;
	sub.f32 	%f1490, %f6804, %f6805;
	setp.gt.f32 	%p190, %f1490, %f1485;
	mov.f32 	%f10831, 0f3F800000;
	mov.f32 	%f10822, 0f00000000;
	mov.f32 	%f10821, 0f7F7FFFFF;
	mov.f32 	%f10823, %f10822;
	mov.f32 	%f10824, %f10822;
	mov.f32 	%f10825, %f10822;
	mov.f32 	%f10826, %f10822;
	mov.f32 	%f10827, %f10822;
	mov.f32 	%f10828, %f10822;
	mov.f32 	%f10829, %f10822;
	mov.f32 	%f10830, %f10822;
	mov.f32 	%f10832, %f10822;
	mov.f32 	%f10833, %f10822;
	mov.f32 	%f10834, %f10822;
	mov.f32 	%f10835, %f10831;
	mov.f32 	%f10836, %f10822;
	mov.f32 	%f10837, %f10822;
	mov.f32 	%f10838, %f10822;
	mov.f32 	%f10839, %f10831;
	@%p190 bra 	$L__BB0_275;
	sub.f32 	%f6806, %f1485, %f1490;
	sqrt.rn.f32 	%f6807, %f6806;
	sub.f32 	%f6808, %f1489, %f6807;
	add.f32 	%f6809, %f1489, %f6807;
	setp.gt.f32 	%p191, %f6808, %f6809;
	selp.f32 	%f10820, %f6809, %f6808, %p191;
	selp.f32 	%f1492, %f6808, %f6809, %p191;
	setp.geu.f32 	%p192, %f10820, 0f38D1B717;
	@%p192 bra 	$L__BB0_274;
	setp.lt.f32 	%p193, %f1492, 0f00000000;
	mov.f32 	%f10820, %f1492;
	mov.f32 	%f10823, %f10822;
	mov.f32 	%f10824, %f10822;
	mov.f32 	%f10825, %f10822;
	mov.f32 	%f10826, %f10822;
	mov.f32 	%f10827, %f10822;
	mov.f32 	%f10828, %f10822;
	mov.f32 	%f10829, %f10822;
	mov.f32 	%f10830, %f10822;
	mov.f32 	%f10832, %f10822;
	mov.f32 	%f10833, %f10822;
	mov.f32 	%f10834, %f10822;
	mov.f32 	%f10835, %f10831;
	mov.f32 	%f10836, %f10822;
	mov.f32 	%f10837, %f10822;
	mov.f32 	%f10838, %f10822;
	mov.f32 	%f10839, %f10831;
	@%p193 bra 	$L__BB0_275;
$L__BB0_274:
	fma.rn.f32 	%f10822, %f10681, %f10820, %f1295;
	fma.rn.f32 	%f10823, %f10680, %f10820, %f1296;
	fma.rn.f32 	%f10824, %f10679, %f10820, %f1297;
	sub.f32 	%f6813, %f10822, %f1486;
	sub.f32 	%f6814, %f10823, %f1487;
	sub.f32 	%f6815, %f10824, %f1488;
	mul.f32 	%f6816, %f6814, %f6814;
	fma.rn.f32 	%f6817, %f6813, %f6813, %f6816;
	fma.rn.f32 	%f6818, %f6815, %f6815, %f6817;
	sqrt.rn.f32 	%f6819, %f6818;
	div.rn.f32 	%f10825, %f6813, %f6819;
	div.rn.f32 	%f10826, %f6814, %f6819;
	div.rn.f32 	%f10827, %f6815, %f6819;
	ld.global.f32 	%f10828, [%rd72+68];
	ld.global.f32 	%f10829, [%rd72+72];
	ld.global.f32 	%f10830, [%rd72+76];
	ld.global.f32 	%f10831, [%rd72+80];
	ld.global.f32 	%f10832, [%rd72+84];
	ld.global.f32 	%f10833, [%rd72+88];
	ld.global.f32 	%f10834, [%rd72+92];
	ld.global.f32 	%f10835, [%rd72+96];
	ld.global.f32 	%f10836, [%rd72+100];
	ld.global.f32 	%f10837, [%rd72+104];
	ld.global.f32 	%f10838, [%rd72+108];
	ld.global.f32 	%f10839, [%rd72+112];
	mov.f32 	%f10821, %f10820;
$L__BB0_275:
	setp.geu.f32 	%p194, %f10821, %f10916;
	@%p194 bra 	$L__BB0_277;
	mov.f32 	%f10916, %f10821;
	mov.f32 	%f10917, %f10822;
	mov.f32 	%f10918, %f10823;
	mov.f32 	%f10919, %f10824;
	mov.f32 	%f10920, %f10825;
	mov.f32 	%f10921, %f10826;
	mov.f32 	%f10922, %f10827;
	mov.f32 	%f10923, %f10828;
	mov.f32 	%f10924, %f10829;
	mov.f32 	%f10925, %f10830;
	mov.f32 	%f10926, %f10831;
	mov.f32 	%f10927, %f10832;
	mov.f32 	%f10928, %f10833;
	mov.f32 	%f10929, %f10834;
	mov.f32 	%f10930, %f10835;
	mov.f32 	%f10931, %f10836;
	mov.f32 	%f10932, %f10837;
	mov.f32 	%f10933, %f10838;
	mov.f32 	%f10934, %f10839;
$L__BB0_277:
	add.s64 	%rd410, %rd410, 2;
	setp.eq.s64 	%p195, %rd410, %rd30;
	mov.u64 	%rd409, %rd30;
	@%p195 bra 	$L__BB0_278;
	bra.uni 	$L__BB0_265;
$L__BB0_278:
	setp.eq.s64 	%p196, %rd32, 0;
	mov.f32 	%f10724, 0f7F7FFFFF;
	mov.f32 	%f10725, 0f00000000;
	mov.f32 	%f10726, 0f00000000;
	mov.f32 	%f10727, 0f00000000;
	mov.f32 	%f10728, 0f00000000;
	mov.f32 	%f10729, 0f00000000;
	mov.f32 	%f10730, 0f00000000;
	mov.f32 	%f10731, 0f00000000;
	mov.f32 	%f10732, 0f00000000;
	mov.f32 	%f10733, 0f00000000;
	mov.f32 	%f10734, 0f3F800000;
	mov.f32 	%f10735, 0f00000000;
	mov.f32 	%f10736, 0f00000000;
	mov.f32 	%f10737, 0f00000000;
	mov.f32 	%f10738, 0f3F800000;
	mov.f32 	%f10739, 0f00000000;
	mov.f32 	%f10740, 0f00000000;
	mov.f32 	%f10741, 0f00000000;
	mov.f32 	%f10742, 0f3F800000;
	@%p196 bra 	$L__BB0_285;
	mad.lo.s64 	%rd70, %rd409, 68, %rd29;
	ld.global.f32 	%f6823, [%rd70+64];
	mul.f32 	%f1336, %f6823, %f6823;
	ld.global.f32 	%f1337, [%rd70+48];
	sub.f32 	%f6824, %f1337, %f1295;
	ld.global.f32 	%f1338, [%rd70+52];
	sub.f32 	%f6825, %f1338, %f1296;
	ld.global.f32 	%f1339, [%rd70+56];
	sub.f32 	%f6826, %f1339, %f1297;
	mul.f32 	%f6827, %f10680, %f6825;
	fma.rn.f32 	%f6828, %f10681, %f6824, %f6827;
	fma.rn.f32 	%f1340, %f10679, %f6826, %f6828;
	mul.f32 	%f6829, %f6825, %f6825;
	fma.rn.f32 	%f6830, %f6824, %f6824, %f6829;
	fma.rn.f32 	%f6831, %f6826, %f6826, %f6830;
	mul.f32 	%f6832, %f1340, %f1340;
	sub.f32 	%f1341, %f6831, %f6832;
	setp.gt.f32 	%p197, %f1341, %f1336;
	@%p197 bra 	$L__BB0_283;
	sub.f32 	%f6833, %f1336, %f1341;
	sqrt.rn.f32 	%f6834, %f6833;
	sub.f32 	%f6835, %f1340, %f6834;
	add.f32 	%f6836, %f1340, %f6834;
	setp.gt.f32 	%p198, %f6835, %f6836;
	selp.f32 	%f10723, %f6836, %f6835, %p198;
	selp.f32 	%f1343, %f6835, %f6836, %p198;
	setp.geu.f32 	%p199, %f10723, 0f38D1B717;
	@%p199 bra 	$L__BB0_282;
	setp.lt.f32 	%p200, %f1343, 0f00000000;
	mov.f32 	%f10723, %f1343;
	@%p200 bra 	$L__BB0_283;
$L__BB0_282:
	fma.rn.f32 	%f10725, %f10681, %f10723, %f1295;
	fma.rn.f32 	%f10726, %f10680, %f10723, %f1296;
	fma.rn.f32 	%f10727, %f10679, %f10723, %f1297;
	sub.f32 	%f6840, %f10725, %f1337;
	sub.f32 	%f6841, %f10726, %f1338;
	sub.f32 	%f6842, %f10727, %f1339;
	mul.f32 	%f6843, %f6841, %f6841;
	fma.rn.f32 	%f6844, %f6840, %f6840, %f6843;
	fma.rn.f32 	%f6845, %f6842, %f6842, %f6844;
	sqrt.rn.f32 	%f6846, %f6845;
	div.rn.f32 	%f10728, %f6840, %f6846;
	div.rn.f32 	%f10729, %f6841, %f6846;
	div.rn.f32 	%f10730, %f6842, %f6846;
	ld.global.f32 	%f10731, [%rd70];
	ld.global.f32 	%f10732, [%rd70+4];
	ld.global.f32 	%f10733, [%rd70+8];
	ld.global.f32 	%f10734, [%rd70+12];
	ld.global.f32 	%f10735, [%rd70+16];
	ld.global.f32 	%f10736, [%rd70+20];
	ld.global.f32 	%f10737, [%rd70+24];
	ld.global.f32 	%f10738, [%rd70+28];
	ld.global.f32 	%f10739, [%rd70+32];
	ld.global.f32 	%f10740, [%rd70+36];
	ld.global.f32 	%f10741, [%rd70+40];
	ld.global.f32 	%f10742, [%rd70+44];
	mov.f32 	%f10724, %f10723;
$L__BB0_283:
	setp.geu.f32 	%p201, %f10724, %f10916;
	@%p201 bra 	$L__BB0_285;
	mov.f32 	%f10916, %f10724;
	mov.f32 	%f10917, %f10725;
	mov.f32 	%f10918, %f10726;
	mov.f32 	%f10919, %f10727;
	mov.f32 	%f10920, %f10728;
	mov.f32 	%f10921, %f10729;
	mov.f32 	%f10922, %f10730;
	mov.f32 	%f10923, %f10731;
	mov.f32 	%f10924, %f10732;
	mov.f32 	%f10925, %f10733;
	mov.f32 	%f10926, %f10734;
	mov.f32 	%f10927, %f10735;
	mov.f32 	%f10928, %f10736;
	mov.f32 	%f10929, %f10737;
	mov.f32 	%f10930, %f10738;
	mov.f32 	%f10931, %f10739;
	mov.f32 	%f10932, %f10740;
	mov.f32 	%f10933, %f10741;
	mov.f32 	%f10934, %f10742;
$L__BB0_285:
	setp.eq.s64 	%p202, %rd181, 0;
	@%p202 bra 	$L__BB0_305;
	setp.eq.s64 	%p203, %rd40, 0;
	mov.b64 	%rd411, 0;
	@%p203 bra 	$L__BB0_299;
	mov.b64 	%rd412, 0;
$L__BB0_288:
	mad.lo.s64 	%rd77, %rd412, 80, %rd37;
	ld.global.f32 	%f1665, [%rd77+64];
	ld.global.f32 	%f1666, [%rd77+68];
	mul.f32 	%f6851, %f10680, %f1666;
	fma.rn.f32 	%f6852, %f10681, %f1665, %f6851;
	ld.global.f32 	%f1667, [%rd77+72];
	fma.rn.f32 	%f1668, %f10679, %f1667, %f6852;
	abs.f32 	%f6853, %f1668;
	setp.ltu.f32 	%p204, %f6853, 0f38D1B717;
	mov.f32 	%f10954, 0f7F7FFFFF;
	mov.f32 	%f10955, 0f00000000;
	mov.f32 	%f10956, 0f00000000;
	mov.f32 	%f10957, 0f00000000;
	mov.f32 	%f10958, 0f00000000;
	mov.f32 	%f10959, 0f00000000;
	mov.f32 	%f10960, 0f00000000;
	mov.f32 	%f10961, 0f00000000;
	mov.f32 	%f10962, 0f00000000;
	mov.f32 	%f10963, 0f00000000;
	mov.f32 	%f10964, 0f3F800000;
	mov.f32 	%f10965, 0f00000000;
	mov.f32 	%f10966, 0f00000000;
	mov.f32 	%f10967, 0f00000000;
	mov.f32 	%f10968, 0f3F800000;
	mov.f32 	%f10969, 0f00000000;
	mov.f32 	%f10970, 0f00000000;
	mov.f32 	%f10971, 0f00000000;
	mov.f32 	%f10972, 0f3F800000;
	@%p204 bra 	$L__BB0_291;
	ld.global.f32 	%f6857, [%rd77+48];
	sub.f32 	%f6858, %f6857, %f1295;
	ld.global.f32 	%f6859, [%rd77+52];
	sub.f32 	%f6860, %f6859, %f1296;
	ld.global.f32 	%f6861, [%rd77+56];
	sub.f32 	%f6862, %f6861, %f1297;
	mul.f32 	%f6863, %f6860, %f1666;
	fma.rn.f32 	%f6864, %f6858, %f1665, %f6863;
	fma.rn.f32 	%f6865, %f6862, %f1667, %f6864;
	div.rn.f32 	%f1669, %f6865, %f1668;
	setp.ltu.f32 	%p205, %f1669, 0f00000000;
	@%p205 bra 	$L__BB0_291;
	fma.rn.f32 	%f10955, %f10681, %f1669, %f1295;
	fma.rn.f32 	%f10956, %f10680, %f1669, %f1296;
	fma.rn.f32 	%f10957, %f10679, %f1669, %f1297;
	ld.global.f32 	%f10961, [%rd77];
	ld.global.f32 	%f10962, [%rd77+4];
	ld.global.f32 	%f10963, [%rd77+8];
	ld.global.f32 	%f10964, [%rd77+12];
	ld.global.f32 	%f10965, [%rd77+16];
	ld.global.f32 	%f10966, [%rd77+20];
	ld.global.f32 	%f10967, [%rd77+24];
	ld.global.f32 	%f10968, [%rd77+28];
	ld.global.f32 	%f10969, [%rd77+32];
	ld.global.f32 	%f10970, [%rd77+36];
	ld.global.f32 	%f10971, [%rd77+40];
	ld.global.f32 	%f10972, [%rd77+44];
	mov.f32 	%f10954, %f1669;
	mov.f32 	%f10958, %f1665;
	mov.f32 	%f10959, %f1666;
	mov.f32 	%f10960, %f1667;
$L__BB0_291:
	setp.geu.f32 	%p206, %f10954, %f10916;
	@%p206 bra 	$L__BB0_293;
	mov.f32 	%f10916, %f10954;
	mov.f32 	%f10917, %f10955;
	mov.f32 	%f10918, %f10956;
	mov.f32 	%f10919, %f10957;
	mov.f32 	%f10920, %f10958;
	mov.f32 	%f10921, %f10959;
	mov.f32 	%f10922, %f10960;
	mov.f32 	%f10923, %f10961;
	mov.f32 	%f10924, %f10962;
	mov.f32 	%f10925, %f10963;
	mov.f32 	%f10926, %f10964;
	mov.f32 	%f10927, %f10965;
	mov.f32 	%f10928, %f10966;
	mov.f32 	%f10929, %f10967;
	mov.f32 	%f10930, %f10968;
	mov.f32 	%f10931, %f10969;
	mov.f32 	%f10932, %f10970;
	mov.f32 	%f10933, %f10971;
	mov.f32 	%f10934, %f10972;
$L__BB0_293:
	ld.global.f32 	%f1723, [%rd77+144];
	ld.global.f32 	%f1724, [%rd77+148];
	mul.f32 	%f6869, %f10680, %f1724;
	fma.rn.f32 	%f6870, %f10681, %f1723, %f6869;
	ld.global.f32 	%f1725, [%rd77+152];
	fma.rn.f32 	%f1726, %f10679, %f1725, %f6870;
	abs.f32 	%f6871, %f1726;
	setp.ltu.f32 	%p207, %f6871, 0f38D1B717;
	mov.f32 	%f10992, 0f7F7FFFFF;
	mov.f32 	%f10993, 0f00000000;
	mov.f32 	%f10994, 0f00000000;
	mov.f32 	%f10995, 0f00000000;
	mov.f32 	%f10996, 0f00000000;
	mov.f32 	%f10997, 0f00000000;
	mov.f32 	%f10998, 0f00000000;
	mov.f32 	%f10999, 0f00000000;
	mov.f32 	%f11000, 0f00000000;
	mov.f32 	%f11001, 0f00000000;
	mov.f32 	%f11002, 0f3F800000;
	mov.f32 	%f11003, 0f00000000;
	mov.f32 	%f11004, 0f00000000;
	mov.f32 	%f11005, 0f00000000;
	mov.f32 	%f11006, 0f3F800000;
	mov.f32 	%f11007, 0f00000000;
	mov.f32 	%f11008, 0f00000000;
	mov.f32 	%f11009, 0f00000000;
	mov.f32 	%f11010, 0f3F800000;
	@%p207 bra 	$L__BB0_296;
	ld.global.f32 	%f6875, [%rd77+128];
	sub.f32 	%f6876, %f6875, %f1295;
	ld.global.f32 	%f6877, [%rd77+132];
	sub.f32 	%f6878, %f6877, %f1296;
	ld.global.f32 	%f6879, [%rd77+136];
	sub.f32 	%f6880, %f6879, %f1297;
	mul.f32 	%f6881, %f6878, %f1724;
	fma.rn.f32 	%f6882, %f6876, %f1723, %f6881;
	fma.rn.f32 	%f6883, %f6880, %f1725, %f6882;
	div.rn.f32 	%f1727, %f6883, %f1726;
	setp.ltu.f32 	%p208, %f1727, 0f00000000;
	@%p208 bra 	$L__BB0_296;
	fma.rn.f32 	%f10993, %f10681, %f1727, %f1295;
	fma.rn.f32 	%f10994, %f10680, %f1727, %f1296;
	fma.rn.f32 	%f10995, %f10679, %f1727, %f1297;
	ld.global.f32 	%f10999, [%rd77+80];
	ld.global.f32 	%f11000, [%rd77+84];
	ld.global.f32 	%f11001, [%rd77+88];
	ld.global.f32 	%f11002, [%rd77+92];
	ld.global.f32 	%f11003, [%rd77+96];
	ld.global.f32 	%f11004, [%rd77+100];
	ld.global.f32 	%f11005, [%rd77+104];
	ld.global.f32 	%f11006, [%rd77+108];
	ld.global.f32 	%f11007, [%rd77+112];
	ld.global.f32 	%f11008, [%rd77+116];
	ld.global.f32 	%f11009, [%rd77+120];
	ld.global.f32 	%f11010, [%rd77+124];
	mov.f32 	%f10992, %f1727;
	mov.f32 	%f10996, %f1723;
	mov.f32 	%f10997, %f1724;
	mov.f32 	%f10998, %f1725;
$L__BB0_296:
	setp.geu.f32 	%p209, %f10992, %f10916;
	@%p209 bra 	$L__BB0_298;
	mov.f32 	%f10916, %f10992;
	mov.f32 	%f10917, %f10993;
	mov.f32 	%f10918, %f10994;
	mov.f32 	%f10919, %f10995;
	mov.f32 	%f10920, %f10996;
	mov.f32 	%f10921, %f10997;
	mov.f32 	%f10922, %f10998;
	mov.f32 	%f10923, %f10999;
	mov.f32 	%f10924, %f11000;
	mov.f32 	%f10925, %f11001;
	mov.f32 	%f10926, %f11002;
	mov.f32 	%f10927, %f11003;
	mov.f32 	%f10928, %f11004;
	mov.f32 	%f10929, %f11005;
	mov.f32 	%f10930, %f11006;
	mov.f32 	%f10931, %f11007;
	mov.f32 	%f10932, %f11008;
	mov.f32 	%f10933, %f11009;
	mov.f32 	%f10934, %f11010;
$L__BB0_298:
	add.s64 	%rd412, %rd412, 2;
	setp.eq.s64 	%p210, %rd412, %rd38;
	mov.u64 	%rd411, %rd38;
	@%p210 bra 	$L__BB0_299;
	bra.uni 	$L__BB0_288;
$L__BB0_299:
	setp.eq.s64 	%p211, %rd39, 0;
	mov.f32 	%f10897, 0f7F7FFFFF;
	mov.f32 	%f10898, 0f00000000;
	mov.f32 	%f10899, 0f00000000;
	mov.f32 	%f10900, 0f00000000;
	mov.f32 	%f10901, 0f00000000;
	mov.f32 	%f10902, 0f00000000;
	mov.f32 	%f10903, 0f00000000;
	mov.f32 	%f10904, 0f00000000;
	mov.f32 	%f10905, 0f00000000;
	mov.f32 	%f10906, 0f00000000;
	mov.f32 	%f10907, 0f3F800000;
	mov.f32 	%f10908, 0f00000000;
	mov.f32 	%f10909, 0f00000000;
	mov.f32 	%f10910, 0f00000000;
	mov.f32 	%f10911, 0f3F800000;
	mov.f32 	%f10912, 0f00000000;
	mov.f32 	%f10913, 0f00000000;
	mov.f32 	%f10914, 0f00000000;
	mov.f32 	%f10915, 0f3F800000;
	@%p211 bra 	$L__BB0_305;
	mad.lo.s64 	%rd75, %rd411, 80, %rd37;
	ld.global.f32 	%f1588, [%rd75+64];
	ld.global.f32 	%f1589, [%rd75+68];
	mul.f32 	%f6887, %f10680, %f1589;
	fma.rn.f32 	%f6888, %f10681, %f1588, %f6887;
	ld.global.f32 	%f1590, [%rd75+72];
	fma.rn.f32 	%f1591, %f10679, %f1590, %f6888;
	abs.f32 	%f6889, %f1591;
	setp.ltu.f32 	%p212, %f6889, 0f38D1B717;
	@%p212 bra 	$L__BB0_303;
	ld.global.f32 	%f6893, [%rd75+48];
	sub.f32 	%f6894, %f6893, %f1295;
	ld.global.f32 	%f6895, [%rd75+52];
	sub.f32 	%f6896, %f6895, %f1296;
	ld.global.f32 	%f6897, [%rd75+56];
	sub.f32 	%f6898, %f6897, %f1297;
	mul.f32 	%f6899, %f6896, %f1589;
	fma.rn.f32 	%f6900, %f6894, %f1588, %f6899;
	fma.rn.f32 	%f6901, %f6898, %f1590, %f6900;
	div.rn.f32 	%f1592, %f6901, %f1591;
	setp.ltu.f32 	%p213, %f1592, 0f00000000;
	@%p213 bra 	$L__BB0_303;
	fma.rn.f32 	%f10898, %f10681, %f1592, %f1295;
	fma.rn.f32 	%f10899, %f10680, %f1592, %f1296;
	fma.rn.f32 	%f10900, %f10679, %f1592, %f1297;
	ld.global.f32 	%f10904, [%rd75];
	ld.global.f32 	%f10905, [%rd75+4];
	ld.global.f32 	%f10906, [%rd75+8];
	ld.global.f32 	%f10907, [%rd75+12];
	ld.global.f32 	%f10908, [%rd75+16];
	ld.global.f32 	%f10909, [%rd75+20];
	ld.global.f32 	%f10910, [%rd75+24];
	ld.global.f32 	%f10911, [%rd75+28];
	ld.global.f32 	%f10912, [%rd75+32];
	ld.global.f32 	%f10913, [%rd75+36];
	ld.global.f32 	%f10914, [%rd75+40];
	ld.global.f32 	%f10915, [%rd75+44];
	mov.f32 	%f10897, %f1592;
	mov.f32 	%f10901, %f1588;
	mov.f32 	%f10902, %f1589;
	mov.f32 	%f10903, %f1590;
$L__BB0_303:
	setp.geu.f32 	%p214, %f10897, %f10916;
	@%p214 bra 	$L__BB0_305;
	mov.f32 	%f10916, %f10897;
	mov.f32 	%f10917, %f10898;
	mov.f32 	%f10918, %f10899;
	mov.f32 	%f10919, %f10900;
	mov.f32 	%f10920, %f10901;
	mov.f32 	%f10921, %f10902;
	mov.f32 	%f10922, %f10903;
	mov.f32 	%f10923, %f10904;
	mov.f32 	%f10924, %f10905;
	mov.f32 	%f10925, %f10906;
	mov.f32 	%f10926, %f10907;
	mov.f32 	%f10927, %f10908;
	mov.f32 	%f10928, %f10909;
	mov.f32 	%f10929, %f10910;
	mov.f32 	%f10930, %f10911;
	mov.f32 	%f10931, %f10912;
	mov.f32 	%f10932, %f10913;
	mov.f32 	%f10933, %f10914;
	mov.f32 	%f10934, %f10915;
$L__BB0_305:
	setp.eq.s64 	%p215, %rd184, 0;
	@%p215 bra 	$L__BB0_315;
	mov.b64 	%rd413, 0;
$L__BB0_307:
	mad.lo.s64 	%rd80, %rd413, 96, %rd48;
	ld.global.f32 	%f6905, [%rd80+64];
	ld.global.f32 	%f1800, [%rd80+48];
	sub.f32 	%f1801, %f6905, %f1800;
	ld.global.f32 	%f6906, [%rd80+68];
	ld.global.f32 	%f1802, [%rd80+52];
	sub.f32 	%f1803, %f6906, %f1802;
	ld.global.f32 	%f6907, [%rd80+72];
	ld.global.f32 	%f1804, [%rd80+56];
	sub.f32 	%f1805, %f6907, %f1804;
	ld.global.f32 	%f6908, [%rd80+80];
	sub.f32 	%f1806, %f6908, %f1800;
	ld.global.f32 	%f6909, [%rd80+84];
	sub.f32 	%f1807, %f6909, %f1802;
	ld.global.f32 	%f6910, [%rd80+88];
	sub.f32 	%f1808, %f6910, %f1804;
	mul.f32 	%f6911, %f10680, %f1808;
	mul.f32 	%f6912, %f10679, %f1807;
	sub.f32 	%f1809, %f6911, %f6912;
	mul.f32 	%f6913, %f10679, %f1806;
	mul.f32 	%f6914, %f10681, %f1808;
	sub.f32 	%f1810, %f6913, %f6914;
	mul.f32 	%f6915, %f10681, %f1807;
	mul.f32 	%f6916, %f10680, %f1806;
	sub.f32 	%f1811, %f6915, %f6916;
	mul.f32 	%f6917, %f1803, %f1810;
	fma.rn.f32 	%f6918, %f1801, %f1809, %f6917;
	fma.rn.f32 	%f1812, %f1805, %f1811, %f6918;
	abs.f32 	%f6919, %f1812;
	setp.lt.f32 	%p216, %f6919, 0f38D1B717;
	mov.f32 	%f11049, 0f7F7FFFFF;
	mov.f32 	%f11050, 0f00000000;
	mov.f32 	%f11051, 0f00000000;
	mov.f32 	%f11052, 0f00000000;
	mov.f32 	%f11053, 0f00000000;
	mov.f32 	%f11054, 0f00000000;
	mov.f32 	%f11055, 0f00000000;
	mov.f32 	%f11056, 0f3F800000;
	mov.f32 	%f11057, 0f00000000;
	mov.f32 	%f11058, 0f00000000;
	mov.f32 	%f11059, 0f00000000;
	mov.f32 	%f11060, 0f3F800000;
	mov.f32 	%f11061, 0f00000000;
	mov.f32 	%f11062, 0f00000000;
	mov.f32 	%f11063, 0f00000000;
	mov.f32 	%f11064, 0f3F800000;
	@%p216 bra 	$L__BB0_312;
	rcp.rn.f32 	%f1813, %f1812;
	sub.f32 	%f1814, %f1295, %f1800;
	sub.f32 	%f1815, %f1296, %f1802;
	sub.f32 	%f1816, %f1297, %f1804;
	mul.f32 	%f6923, %f1810, %f1815;
	fma.rn.f32 	%f6924, %f1809, %f1814, %f6923;
	fma.rn.f32 	%f6925, %f1811, %f1816, %f6924;
	mul.f32 	%f1817, %f1813, %f6925;
	setp.lt.f32 	%p217, %f1817, 0f00000000;
	setp.gt.f32 	%p218, %f1817, 0f3F800000;
	or.pred  	%p219, %p217, %p218;
	@%p219 bra 	$L__BB0_312;
	mul.f32 	%f6929, %f1805, %f1815;
	mul.f32 	%f6930, %f1803, %f1816;
	sub.f32 	%f1818, %f6929, %f6930;
	mul.f32 	%f6931, %f1801, %f1816;
	mul.f32 	%f6932, %f1805, %f1814;
	sub.f32 	%f1819, %f6931, %f6932;
	mul.f32 	%f6933, %f1803, %f1814;
	mul.f32 	%f6934, %f1801, %f1815;
	sub.f32 	%f1820, %f6933, %f6934;
	mul.f32 	%f6935, %f10680, %f1819;
	fma.rn.f32 	%f6936, %f10681, %f1818, %f6935;
	fma.rn.f32 	%f6937, %f10679, %f1820, %f6936;
	mul.f32 	%f6938, %f1813, %f6937;
	setp.lt.f32 	%p220, %f6938, 0f00000000;
	add.f32 	%f6939, %f1817, %f6938;
	setp.gt.f32 	%p221, %f6939, 0f3F800000;
	or.pred  	%p222, %p220, %p221;
	@%p222 bra 	$L__BB0_312;
	mul.f32 	%f6943, %f1807, %f1819;
	fma.rn.f32 	%f6944, %f1806, %f1818, %f6943;
	fma.rn.f32 	%f6945, %f1808, %f1820, %f6944;
	mul.f32 	%f1821, %f1813, %f6945;
	setp.le.f32 	%p223, %f1821, 0f00000000;
	@%p223 bra 	$L__BB0_312;
	fma.rn.f32 	%f11050, %f10681, %f1821, %f1295;
	fma.rn.f32 	%f11051, %f10680, %f1821, %f1296;
	fma.rn.f32 	%f11052, %f10679, %f1821, %f1297;
	ld.global.f32 	%f11053, [%rd80];
	ld.global.f32 	%f11054, [%rd80+4];
	ld.global.f32 	%f11055, [%rd80+8];
	ld.global.f32 	%f11056, [%rd80+12];
	ld.global.f32 	%f11057, [%rd80+16];
	ld.global.f32 	%f11058, [%rd80+20];
	ld.global.f32 	%f11059, [%rd80+24];
	ld.global.f32 	%f11060, [%rd80+28];
	ld.global.f32 	%f11061, [%rd80+32];
	ld.global.f32 	%f11062, [%rd80+36];
	ld.global.f32 	%f11063, [%rd80+40];
	ld.global.f32 	%f11064, [%rd80+44];
	mov.f32 	%f11049, %f1821;
$L__BB0_312:
	setp.geu.f32 	%p224, %f11049, %f10916;
	@%p224 bra 	$L__BB0_314;
	mov.f32 	%f10920, 0f00000000;
	mov.f32 	%f10916, %f11049;
	mov.f32 	%f10917, %f11050;
	mov.f32 	%f10918, %f11051;
	mov.f32 	%f10919, %f11052;
	mov.f32 	%f10921, %f10920;
	mov.f32 	%f10922, %f10920;
	mov.f32 	%f10923, %f11053;
	mov.f32 	%f10924, %f11054;
	mov.f32 	%f10925, %f11055;
	mov.f32 	%f10926, %f11056;
	mov.f32 	%f10927, %f11057;
	mov.f32 	%f10928, %f11058;
	mov.f32 	%f10929, %f11059;
	mov.f32 	%f10930, %f11060;
	mov.f32 	%f10931, %f11061;
	mov.f32 	%f10932, %f11062;
	mov.f32 	%f10933, %f11063;
	mov.f32 	%f10934, %f11064;
$L__BB0_314:
	add.s64 	%rd413, %rd413, 1;
	setp.ne.s64 	%p225, %rd413, %rd184;
	@%p225 bra 	$L__BB0_307;
$L__BB0_315:
	setp.eq.f32 	%p226, %f10916, 0f7F7FFFFF;
	mov.f32 	%f13985, 0f3F800000;
	mov.f32 	%f13982, 0f00000000;
	mov.f32 	%f13983, %f13982;
	mov.f32 	%f13984, %f13982;
	@%p226 bra 	$L__BB0_779;
	mul.f32 	%f11111, %f10920, 0f38D1B717;
	mul.f32 	%f11112, %f10921, 0f38D1B717;
	mul.f32 	%f11113, %f10922, 0f38D1B717;
	ld.local.v2.u32 	{%r592, %r1289}, [%rd3];
	shr.u32 	%r1290, %r1289, 2;
	xor.b32  	%r1291, %r1290, %r1289;
	ld.local.v2.u32 	{%r593, %r594}, [%rd3+8];
	ld.local.v2.u32 	{%r595, %r596}, [%rd3+16];
	st.local.v2.u32 	[%rd3+8], {%r594, %r595};
	shl.b32 	%r1292, %r596, 4;
	shl.b32 	%r1293, %r1291, 1;
	xor.b32  	%r1294, %r1293, %r1292;
	xor.b32  	%r1295, %r1294, %r1291;
	xor.b32  	%r598, %r1295, %r596;
	st.local.v2.u32 	[%rd3+16], {%r596, %r598};
	add.s32 	%r1296, %r592, 362437;
	st.local.v2.u32 	[%rd3], {%r1296, %r593};
	add.s32 	%r1297, %r598, %r1296;
	cvt.rn.f32.u32 	%f6949, %r1297;
	fma.rn.f32 	%f1894, %f6949, 0f2F800000, 0f2F000000;
	setp.leu.f32 	%p227, %f10931, %f1894;
	@%p227 bra 	$L__BB0_318;
	shr.u32 	%r1325, %r593, 2;
	xor.b32  	%r1326, %r1325, %r593;
	shl.b32 	%r1327, %r598, 4;
	shl.b32 	%r1328, %r1326, 1;
	xor.b32  	%r1329, %r1328, %r1327;
	xor.b32  	%r1330, %r1329, %r1326;
	xor.b32  	%r1331, %r1330, %r598;
	add.s32 	%r1332, %r592, %r1331;
	add.s32 	%r1333, %r1332, 724874;
	cvt.rn.f32.u32 	%f6985, %r1333;
	fma.rn.f32 	%f6986, %f6985, 0f2F800000, 0f2F000000;
	fma.rn.f32 	%f6987, %f6986, 0f40000000, 0fBF800000;
	shr.u32 	%r1334, %r594, 2;
	xor.b32  	%r1335, %r1334, %r594;
	shl.b32 	%r1336, %r1331, 4;
	shl.b32 	%r1337, %r1335, 1;
	xor.b32  	%r1338, %r1337, %r1336;
	xor.b32  	%r1339, %r1338, %r1335;
	xor.b32  	%r1340, %r1339, %r1331;
	add.s32 	%r1341, %r592, %r1340;
	add.s32 	%r1342, %r1341, 1087311;
	cvt.rn.f32.u32 	%f6988, %r1342;
	fma.rn.f32 	%f6989, %f6988, 0f2F800000, 0f2F000000;
	fma.rn.f32 	%f6990, %f6989, 0f40000000, 0fBF800000;
	shr.u32 	%r1343, %r595, 2;
	xor.b32  	%r1344, %r1343, %r595;
	st.local.v2.u32 	[%rd3+8], {%r598, %r1331};
	shl.b32 	%r1345, %r1340, 4;
	shl.b32 	%r1346, %r1344, 1;
	xor.b32  	%r1347, %r1346, %r1345;
	xor.b32  	%r1348, %r1347, %r1344;
	xor.b32  	%r1349, %r1348, %r1340;
	st.local.v2.u32 	[%rd3+16], {%r1340, %r1349};
	add.s32 	%r1350, %r592, 1449748;
	st.local.v2.u32 	[%rd3], {%r1350, %r596};
	add.s32 	%r1351, %r1349, %r1350;
	cvt.rn.f32.u32 	%f6991, %r1351;
	fma.rn.f32 	%f6992, %f6991, 0f2F800000, 0f2F000000;
	fma.rn.f32 	%f6993, %f6992, 0f40000000, 0fBF800000;
	mul.f32 	%f6994, %f6990, %f6990;
	fma.rn.f32 	%f6995, %f6987, %f6987, %f6994;
	fma.rn.f32 	%f6996, %f6993, %f6993, %f6995;
	sqrt.rn.f32 	%f6997, %f6996;
	div.rn.f32 	%f6998, %f6987, %f6997;
	div.rn.f32 	%f6999, %f6990, %f6997;
	div.rn.f32 	%f7000, %f6993, %f6997;
	mul.f32 	%f7001, %f10933, %f6998;
	mul.f32 	%f7002, %f10933, %f6999;
	mul.f32 	%f7003, %f10933, %f7000;
	mov.f32 	%f7004, 0f3F800000;
	sub.f32 	%f7005, %f7004, %f10933;
	mul.f32 	%f7006, %f10680, %f10921;
	fma.rn.f32 	%f7007, %f10681, %f10920, %f7006;
	fma.rn.f32 	%f7008, %f10679, %f10922, %f7007;
	add.f32 	%f7009, %f7008, %f7008;
	mul.f32 	%f7010, %f10920, %f7009;
	mul.f32 	%f7011, %f10921, %f7009;
	mul.f32 	%f7012, %f10922, %f7009;
	sub.f32 	%f7013, %f10681, %f7010;
	sub.f32 	%f7014, %f10680, %f7011;
	sub.f32 	%f7015, %f10679, %f7012;
	fma.rn.f32 	%f11114, %f7013, %f7005, %f7001;
	fma.rn.f32 	%f11115, %f7014, %f7005, %f7002;
	fma.rn.f32 	%f11116, %f7015, %f7005, %f7003;
	bra.uni 	$L__BB0_326;
$L__BB0_318:
	add.f32 	%f6950, %f10931, %f10932;
	setp.leu.f32 	%p228, %f6950, %f1894;
	@%p228 bra 	$L__BB0_325;
	mul.f32 	%f6964, %f10680, %f10921;
	fma.rn.f32 	%f6965, %f10681, %f10920, %f6964;
	fma.rn.f32 	%f1898, %f10679, %f10922, %f6965;
	setp.gtu.f32 	%p229, %f1898, 0fBF800000;
	setp.ge.f32 	%p230, %f1898, 0f3F800000;
	selp.f32 	%f6966, 0f3F800000, %f1898, %p230;
	selp.f32 	%f11107, %f6966, 0fBF800000, %p229;
	setp.geu.f32 	%p231, %f11107, 0f00000000;
	@%p231 bra 	$L__BB0_321;
	neg.f32 	%f11107, %f11107;
	mov.f32 	%f11103, 0f3F800000;
	mov.f32 	%f11104, %f10920;
	mov.f32 	%f11105, %f10921;
	mov.f32 	%f11106, %f10922;
	bra.uni 	$L__BB0_322;
$L__BB0_321:
	neg.f32 	%f11104, %f10920;
	neg.f32 	%f11105, %f10921;
	neg.f32 	%f11106, %f10922;
	mov.f32 	%f11103, %f10934;
$L__BB0_322:
	div.rn.f32 	%f1909, %f11103, %f10934;
	mul.f32 	%f6969, %f1909, %f1909;
	mul.f32 	%f6970, %f11107, %f11107;
	mov.f32 	%f6971, 0f3F800000;
	sub.f32 	%f6972, %f6971, %f6970;
	mul.f32 	%f6973, %f6969, %f6972;
	sub.f32 	%f1910, %f6971, %f6973;
	setp.lt.f32 	%p232, %f1910, 0f00000000;
	mov.f32 	%f11108, 0f00000000;
	mov.f32 	%f11109, %f11108;
	mov.f32 	%f11110, %f11108;
	@%p232 bra 	$L__BB0_324;
	mul.f32 	%f6974, %f1909, %f11107;
	sqrt.rn.f32 	%f6975, %f1910;
	sub.f32 	%f6976, %f6974, %f6975;
	mul.f32 	%f6977, %f11104, %f6976;
	mul.f32 	%f6978, %f11105, %f6976;
	mul.f32 	%f6979, %f11106, %f6976;
	fma.rn.f32 	%f11108, %f10681, %f1909, %f6977;
	fma.rn.f32 	%f11109, %f10680, %f1909, %f6978;
	fma.rn.f32 	%f11110, %f10679, %f1909, %f6979;
$L__BB0_324:
	setp.lt.f32 	%p233, %f1898, 0f00000000;
	mul.f32 	%f6980, %f11109, %f11109;
	fma.rn.f32 	%f6981, %f11108, %f11108, %f6980;
	fma.rn.f32 	%f6982, %f11110, %f11110, %f6981;
	sqrt.rn.f32 	%f6983, %f6982;
	div.rn.f32 	%f11114, %f11108, %f6983;
	div.rn.f32 	%f11115, %f11109, %f6983;
	div.rn.f32 	%f11116, %f11110, %f6983;
	selp.f32 	%f6984, 0fB8D1B717, 0f38D1B717, %p233;
	mul.f32 	%f11111, %f10920, %f6984;
	mul.f32 	%f11112, %f10921, %f6984;
	mul.f32 	%f11113, %f10922, %f6984;
	bra.uni 	$L__BB0_326;
$L__BB0_325:
	shr.u32 	%r1298, %r593, 2;
	xor.b32  	%r1299, %r1298, %r593;
	shl.b32 	%r1300, %r598, 4;
	shl.b32 	%r1301, %r1299, 1;
	xor.b32  	%r1302, %r1301, %r1300;
	xor.b32  	%r1303, %r1302, %r1299;
	xor.b32  	%r1304, %r1303, %r598;
	add.s32 	%r1305, %r592, %r1304;
	add.s32 	%r1306, %r1305, 724874;
	cvt.rn.f32.u32 	%f6951, %r1306;
	fma.rn.f32 	%f6952, %f6951, 0f2F800000, 0f2F000000;
	fma.rn.f32 	%f6953, %f6952, 0f40000000, 0fBF800000;
	shr.u32 	%r1307, %r594, 2;
	xor.b32  	%r1308, %r1307, %r594;
	shl.b32 	%r1309, %r1304, 4;
	shl.b32 	%r1310, %r1308, 1;
	xor.b32  	%r1311, %r1310, %r1309;
	xor.b32  	%r1312, %r1311, %r1308;
	xor.b32  	%r1313, %r1312, %r1304;
	add.s32 	%r1314, %r592, %r1313;
	add.s32 	%r1315, %r1314, 1087311;
	cvt.rn.f32.u32 	%f6954, %r1315;
	fma.rn.f32 	%f6955, %f6954, 0f2F800000, 0f2F000000;
	fma.rn.f32 	%f6956, %f6955, 0f40000000, 0fBF800000;
	shr.u32 	%r1316, %r595, 2;
	xor.b32  	%r1317, %r1316, %r595;
	st.local.v2.u32 	[%rd3+8], {%r598, %r1304};
	shl.b32 	%r1318, %r1313, 4;
	shl.b32 	%r1319, %r1317, 1;
	xor.b32  	%r1320, %r1319, %r1318;
	xor.b32  	%r1321, %r1320, %r1317;
	xor.b32  	%r1322, %r1321, %r1313;
	st.local.v2.u32 	[%rd3+16], {%r1313, %r1322};
	add.s32 	%r1323, %r592, 1449748;
	st.local.v2.u32 	[%rd3], {%r1323, %r596};
	add.s32 	%r1324, %r1322, %r1323;
	cvt.rn.f32.u32 	%f6957, %r1324;
	fma.rn.f32 	%f6958, %f6957, 0f2F800000, 0f2F000000;
	fma.rn.f32 	%f6959, %f6958, 0f40000000, 0fBF800000;
	mul.f32 	%f6960, %f6956, %f6956;
	fma.rn.f32 	%f6961, %f6953, %f6953, %f6960;
	fma.rn.f32 	%f6962, %f6959, %f6959, %f6961;
	sqrt.rn.f32 	%f6963, %f6962;
	div.rn.f32 	%f11114, %f6953, %f6963;
	div.rn.f32 	%f11115, %f6956, %f6963;
	div.rn.f32 	%f11116, %f6959, %f6963;
$L__BB0_326:
	setp.eq.s64 	%p234, %rd178, 0;
	add.f32 	%f1932, %f10919, %f11113;
	add.f32 	%f1933, %f10918, %f11112;
	add.f32 	%f1934, %f10917, %f11111;
	mov.f32 	%f11358, 0f3F800000;
	mov.f32 	%f11349, 0f00000000;
	mov.f32 	%f11348, 0f7F7FFFFF;
	mov.f32 	%f11350, %f11349;
	mov.f32 	%f11351, %f11349;
	mov.f32 	%f11352, %f11349;
	mov.f32 	%f11353, %f11349;
	mov.f32 	%f11354, %f11349;
	mov.f32 	%f11355, %f11349;
	mov.f32 	%f11356, %f11349;
	mov.f32 	%f11357, %f11349;
	mov.f32 	%f11359, %f11349;
	mov.f32 	%f11360, %f11349;
	mov.f32 	%f11361, %f11349;
	mov.f32 	%f11362, %f11358;
	mov.f32 	%f11363, %f11349;
	mov.f32 	%f11364, %f11349;
	mov.f32 	%f11365, %f11349;
	mov.f32 	%f11366, %f11358;
	@%p234 bra 	$L__BB0_349;
	setp.eq.s64 	%p235, %rd31, 0;
	mov.f32 	%f11348, 0f7F7FFFFF;
	mov.f32 	%f11365, 0f00000000;
	mov.f32 	%f11366, 0f3F800000;
	mov.b64 	%rd414, 0;
	mov.f32 	%f11364, %f11365;
	mov.f32 	%f11363, %f11365;
	mov.f32 	%f11362, %f11366;
	mov.f32 	%f11361, %f11365;
	mov.f32 	%f11360, %f11365;
	mov.f32 	%f11359, %f11365;
	mov.f32 	%f11358, %f11366;
	mov.f32 	%f11357, %f11365;
	mov.f32 	%f11356, %f11365;
	mov.f32 	%f11355, %f11365;
	mov.f32 	%f11354, %f11365;
	mov.f32 	%f11353, %f11365;
	mov.f32 	%f11352, %f11365;
	mov.f32 	%f11351, %f11365;
	mov.f32 	%f11350, %f11365;
	mov.f32 	%f11349, %f11365;
	@%p235 bra 	$L__BB0_342;
	mov.f32 	%f11348, 0f7F7FFFFF;
	mov.f32 	%f11365, 0f00000000;
	mov.f32 	%f11366, 0f3F800000;
	mov.b64 	%rd415, 0;
$L__BB0_329:
	mad.lo.s64 	%rd85, %rd415, 68, %rd29;
	ld.global.f32 	%f7029, [%rd85+64];
	mul.f32 	%f2057, %f7029, %f7029;
	ld.global.f32 	%f2058, [%rd85+48];
	sub.f32 	%f7030, %f2058, %f1934;
	ld.global.f32 	%f2059, [%rd85+52];
	sub.f32 	%f7031, %f2059, %f1933;
	ld.global.f32 	%f2060, [%rd85+56];
	sub.f32 	%f7032, %f2060, %f1932;
	mul.f32 	%f7033, %f11115, %f7031;
	fma.rn.f32 	%f7034, %f11114, %f7030, %f7033;
	fma.rn.f32 	%f2061, %f11116, %f7032, %f7034;
	mul.f32 	%f7035, %f7031, %f7031;
	fma.rn.f32 	%f7036, %f7030, %f7030, %f7035;
	fma.rn.f32 	%f7037, %f7032, %f7032, %f7036;
	mul.f32 	%f7038, %f2061, %f2061;
	sub.f32 	%f2062, %f7037, %f7038;
	setp.gt.f32 	%p236, %f2062, %f2057;
	mov.f32 	%f11224, 0f3F800000;
	mov.f32 	%f11215, 0f00000000;
	mov.f32 	%f11214, 0f7F7FFFFF;
	mov.f32 	%f11216, %f11215;
	mov.f32 	%f11217, %f11215;
	mov.f32 	%f11218, %f11215;
	mov.f32 	%f11219, %f11215;
	mov.f32 	%f11220, %f11215;
	mov.f32 	%f11221, %f11215;
	mov.f32 	%f11222, %f11215;
	mov.f32 	%f11223, %f11215;
	mov.f32 	%f11225, %f11215;
	mov.f32 	%f11226, %f11215;
	mov.f32 	%f11227, %f11215;
	mov.f32 	%f11228, %f11224;
	mov.f32 	%f11229, %f11215;
	mov.f32 	%f11230, %f11215;
	mov.f32 	%f11231, %f11215;
	mov.f32 	%f11232, %f11224;
	@%p236 bra 	$L__BB0_333;
	sub.f32 	%f7039, %f2057, %f2062;
	sqrt.rn.f32 	%f7040, %f7039;
	sub.f32 	%f7041, %f2061, %f7040;
	add.f32 	%f7042, %f2061, %f7040;
	setp.gt.f32 	%p237, %f7041, %f7042;
	selp.f32 	%f11213, %f7042, %f7041, %p237;
	selp.f32 	%f2064, %f7041, %f7042, %p237;
	setp.geu.f32 	%p238, %f11213, 0f38D1B717;
	@%p238 bra 	$L__BB0_332;
	setp.lt.f32 	%p239, %f2064, 0f00000000;
	mov.f32 	%f11213, %f2064;
	mov.f32 	%f11216, %f11215;
	mov.f32 	%f11217, %f11215;
	mov.f32 	%f11218, %f11215;
	mov.f32 	%f11219, %f11215;
	mov.f32 	%f11220, %f11215;
	mov.f32 	%f11221, %f11215;
	mov.f32 	%f11222, %f11215;
	mov.f32 	%f11223, %f11215;
	mov.f32 	%f11225, %f11215;
	mov.f32 	%f11226, %f11215;
	mov.f32 	%f11227, %f11215;
	mov.f32 	%f11228, %f11224;
	mov.f32 	%f11229, %f11215;
	mov.f32 	%f11230, %f11215;
	mov.f32 	%f11231, %f11215;
	mov.f32 	%f11232, %f11224;
	@%p239 bra 	$L__BB0_333;
$L__BB0_332:
	fma.rn.f32 	%f11215, %f11114, %f11213, %f1934;
	fma.rn.f32 	%f11216, %f11115, %f11213, %f1933;
	fma.rn.f32 	%f11217, %f11116, %f11213, %f1932;
	sub.f32 	%f7046, %f11215, %f2058;
	sub.f32 	%f7047, %f11216, %f2059;
	sub.f32 	%f7048, %f11217, %f2060;
	mul.f32 	%f7049, %f7047, %f7047;
	fma.rn.f32 	%f7050, %f7046, %f7046, %f7049;
	fma.rn.f32 	%f7051, %f7048, %f7048, %f7050;
	sqrt.rn.f32 	%f7052, %f7051;
	div.rn.f32 	%f11218, %f7046, %f7052;
	div.rn.f32 	%f11219, %f7047, %f7052;
	div.rn.f32 	%f11220, %f7048, %f7052;
	ld.global.f32 	%f11221, [%rd85];
	ld.global.f32 	%f11222, [%rd85+4];
	ld.global.f32 	%f11223, [%rd85+8];
	ld.global.f32 	%f11224, [%rd85+12];
	ld.global.f32 	%f11225, [%rd85+16];
	ld.global.f32 	%f11226, [%rd85+20];
	ld.global.f32 	%f11227, [%rd85+24];
	ld.global.f32 	%f11228, [%rd85+28];
	ld.global.f32 	%f11229, [%rd85+32];
	ld.global.f32 	%f11230, [%rd85+36];
	ld.global.f32 	%f11231, [%rd85+40];
	ld.global.f32 	%f11232, [%rd85+44];
	mov.f32 	%f11214, %f11213;
$L__BB0_333:
	setp.geu.f32 	%p240, %f11214, %f11348;
	@%p240 bra 	$L__BB0_335;
	mov.f32 	%f11348, %f11214;
	mov.f32 	%f11349, %f11215;
	mov.f32 	%f11350, %f11216;
	mov.f32 	%f11351, %f11217;
	mov.f32 	%f11352, %f11218;
	mov.f32 	%f11353, %f11219;
	mov.f32 	%f11354, %f11220;
	mov.f32 	%f11355, %f11221;
	mov.f32 	%f11356, %f11222;
	mov.f32 	%f11357, %f11223;
	mov.f32 	%f11358, %f11224;
	mov.f32 	%f11359, %f11225;
	mov.f32 	%f11360, %f11226;
	mov.f32 	%f11361, %f11227;
	mov.f32 	%f11362, %f11228;
	mov.f32 	%f11363, %f11229;
	mov.f32 	%f11364, %f11230;
	mov.f32 	%f11365, %f11231;
	mov.f32 	%f11366, %f11232;
$L__BB0_335:
	ld.global.f32 	%f7056, [%rd85+132];
	mul.f32 	%f2122, %f7056, %f7056;
	ld.global.f32 	%f2123, [%rd85+116];
	sub.f32 	%f7057, %f2123, %f1934;
	ld.global.f32 	%f2124, [%rd85+120];
	sub.f32 	%f7058, %f2124, %f1933;
	ld.global.f32 	%f2125, [%rd85+124];
	sub.f32 	%f7059, %f2125, %f1932;
	mul.f32 	%f7060, %f11115, %f7058;
	fma.rn.f32 	%f7061, %f11114, %f7057, %f7060;
	fma.rn.f32 	%f2126, %f11116, %f7059, %f7061;
	mul.f32 	%f7062, %f7058, %f7058;
	fma.rn.f32 	%f7063, %f7057, %f7057, %f7062;
	fma.rn.f32 	%f7064, %f7059, %f7059, %f7063;
	mul.f32 	%f7065, %f2126, %f2126;
	sub.f32 	%f2127, %f7064, %f7065;
	setp.gt.f32 	%p241, %f2127, %f2122;
	mov.f32 	%f11263, 0f3F800000;
	mov.f32 	%f11254, 0f00000000;
	mov.f32 	%f11253, 0f7F7FFFFF;
	mov.f32 	%f11255, %f11254;
	mov.f32 	%f11256, %f11254;
	mov.f32 	%f11257, %f11254;
	mov.f32 	%f11258, %f11254;
	mov.f32 	%f11259, %f11254;
	mov.f32 	%f11260, %f11254;
	mov.f32 	%f11261, %f11254;
	mov.f32 	%f11262, %f11254;
	mov.f32 	%f11264, %f11254;
	mov.f32 	%f11265, %f11254;
	mov.f32 	%f11266, %f11254;
	mov.f32 	%f11267, %f11263;
	mov.f32 	%f11268, %f11254;
	mov.f32 	%f11269, %f11254;
	mov.f32 	%f11270, %f11254;
	mov.f32 	%f11271, %f11263;
	@%p241 bra 	$L__BB0_339;
	sub.f32 	%f7066, %f2122, %f2127;
	sqrt.rn.f32 	%f7067, %f7066;
	sub.f32 	%f7068, %f2126, %f7067;
	add.f32 	%f7069, %f2126, %f7067;
	setp.gt.f32 	%p242, %f7068, %f7069;
	selp.f32 	%f11252, %f7069, %f7068, %p242;
	selp.f32 	%f2129, %f7068, %f7069, %p242;
	setp.geu.f32 	%p243, %f11252, 0f38D1B717;
	@%p243 bra 	$L__BB0_338;
	setp.lt.f32 	%p244, %f2129, 0f00000000;
	mov.f32 	%f11252, %f2129;
	mov.f32 	%f11255, %f11254;
	mov.f32 	%f11256, %f11254;
	mov.f32 	%f11257, %f11254;
	mov.f32 	%f11258, %f11254;
	mov.f32 	%f11259, %f11254;
	mov.f32 	%f11260, %f11254;
	mov.f32 	%f11261, %f11254;
	mov.f32 	%f11262, %f11254;
	mov.f32 	%f11264, %f11254;
	mov.f32 	%f11265, %f11254;
	mov.f32 	%f11266, %f11254;
	mov.f32 	%f11267, %f11263;
	mov.f32 	%f11268, %f11254;
	mov.f32 	%f11269, %f11254;
	mov.f32 	%f11270, %f11254;
	mov.f32 	%f11271, %f11263;
	@%p244 bra 	$L__BB0_339;
$L__BB0_338:
	fma.rn.f32 	%f11254, %f11114, %f11252, %f1934;
	fma.rn.f32 	%f11255, %f11115, %f11252, %f1933;
	fma.rn.f32 	%f11256, %f11116, %f11252, %f1932;
	sub.f32 	%f7073, %f11254, %f2123;
	sub.f32 	%f7074, %f11255, %f2124;
	sub.f32 	%f7075, %f11256, %f2125;
	mul.f32 	%f7076, %f7074, %f7074;
	fma.rn.f32 	%f7077, %f7073, %f7073, %f7076;
	fma.rn.f32 	%f7078, %f7075, %f7075, %f7077;
	sqrt.rn.f32 	%f7079, %f7078;
	div.rn.f32 	%f11257, %f7073, %f7079;
	div.rn.f32 	%f11258, %f7074, %f7079;
	div.rn.f32 	%f11259, %f7075, %f7079;
	ld.global.f32 	%f11260, [%rd85+68];
	ld.global.f32 	%f11261, [%rd85+72];
	ld.global.f32 	%f11262, [%rd85+76];
	ld.global.f32 	%f11263, [%rd85+80];
	ld.global.f32 	%f11264, [%rd85+84];
	ld.global.f32 	%f11265, [%rd85+88];
	ld.global.f32 	%f11266, [%rd85+92];
	ld.global.f32 	%f11267, [%rd85+96];
	ld.global.f32 	%f11268, [%rd85+100];
	ld.global.f32 	%f11269, [%rd85+104];
	ld.global.f32 	%f11270, [%rd85+108];
	ld.global.f32 	%f11271, [%rd85+112];
	mov.f32 	%f11253, %f11252;
$L__BB0_339:
	setp.geu.f32 	%p245, %f11253, %f11348;
	@%p245 bra 	$L__BB0_341;
	mov.f32 	%f11348, %f11253;
	mov.f32 	%f11349, %f11254;
	mov.f32 	%f11350, %f11255;
	mov.f32 	%f11351, %f11256;
	mov.f32 	%f11352, %f11257;
	mov.f32 	%f11353, %f11258;
	mov.f32 	%f11354, %f11259;
	mov.f32 	%f11355, %f11260;
	mov.f32 	%f11356, %f11261;
	mov.f32 	%f11357, %f11262;
	mov.f32 	%f11358, %f11263;
	mov.f32 	%f11359, %f11264;
	mov.f32 	%f11360, %f11265;
	mov.f32 	%f11361, %f11266;
	mov.f32 	%f11362, %f11267;
	mov.f32 	%f11363, %f11268;
	mov.f32 	%f11364, %f11269;
	mov.f32 	%f11365, %f11270;
	mov.f32 	%f11366, %f11271;
$L__BB0_341:
	add.s64 	%rd415, %rd415, 2;
	setp.eq.s64 	%p246, %rd415, %rd30;
	mov.u64 	%rd414, %rd30;
	@%p246 bra 	$L__BB0_342;
	bra.uni 	$L__BB0_329;
$L__BB0_342:
	setp.eq.s64 	%p247, %rd32, 0;
	mov.f32 	%f11156, 0f7F7FFFFF;
	mov.f32 	%f11157, 0f00000000;
	mov.f32 	%f11158, 0f00000000;
	mov.f32 	%f11159, 0f00000000;
	mov.f32 	%f11160, 0f00000000;
	mov.f32 	%f11161, 0f00000000;
	mov.f32 	%f11162, 0f00000000;
	mov.f32 	%f11163, 0f00000000;
	mov.f32 	%f11164, 0f00000000;
	mov.f32 	%f11165, 0f00000000;
	mov.f32 	%f11166, 0f3F800000;
	mov.f32 	%f11167, 0f00000000;
	mov.f32 	%f11168, 0f00000000;
	mov.f32 	%f11169, 0f00000000;
	mov.f32 	%f11170, 0f3F800000;
	mov.f32 	%f11171, 0f00000000;
	mov.f32 	%f11172, 0f00000000;
	mov.f32 	%f11173, 0f00000000;
	mov.f32 	%f11174, 0f3F800000;
	@%p247 bra 	$L__BB0_349;
	mad.lo.s64 	%rd83, %rd414, 68, %rd29;
	ld.global.f32 	%f7083, [%rd83+64];
	mul.f32 	%f1973, %f7083, %f7083;
	ld.global.f32 	%f1974, [%rd83+48];
	sub.f32 	%f7084, %f1974, %f1934;
	ld.global.f32 	%f1975, [%rd83+52];
	sub.f32 	%f7085, %f1975, %f1933;
	ld.global.f32 	%f1976, [%rd83+56];
	sub.f32 	%f7086, %f1976, %f1932;
	mul.f32 	%f7087, %f11115, %f7085;
	fma.rn.f32 	%f7088, %f11114, %f7084, %f7087;
	fma.rn.f32 	%f1977, %f11116, %f7086, %f7088;
	mul.f32 	%f7089, %f7085, %f7085;
	fma.rn.f32 	%f7090, %f7084, %f7084, %f7089;
	fma.rn.f32 	%f7091, %f7086, %f7086, %f7090;
	mul.f32 	%f7092, %f1977, %f1977;
	sub.f32 	%f1978, %f7091, %f7092;
	setp.gt.f32 	%p248, %f1978, %f1973;
	@%p248 bra 	$L__BB0_347;
	sub.f32 	%f7093, %f1973, %f1978;
	sqrt.rn.f32 	%f7094, %f7093;
	sub.f32 	%f7095, %f1977, %f7094;
	add.f32 	%f7096, %f1977, %f7094;
	setp.gt.f32 	%p249, %f7095, %f7096;
	selp.f32 	%f11155, %f7096, %f7095, %p249;
	selp.f32 	%f1980, %f7095, %f7096, %p249;
	setp.geu.f32 	%p250, %f11155, 0f38D1B717;
	@%p250 bra 	$L__BB0_346;
	setp.lt.f32 	%p251, %f1980, 0f00000000;
	mov.f32 	%f11155, %f1980;
	@%p251 bra 	$L__BB0_347;
$L__BB0_346:
	fma.rn.f32 	%f11157, %f11114, %f11155, %f1934;
	fma.rn.f32 	%f11158, %f11115, %f11155, %f1933;
	fma.rn.f32 	%f11159, %f11116, %f11155, %f1932;
	sub.f32 	%f7100, %f11157, %f1974;
	sub.f32 	%f7101, %f11158, %f1975;
	sub.f32 	%f7102, %f11159, %f1976;
	mul.f32 	%f7103, %f7101, %f7101;
	fma.rn.f32 	%f7104, %f7100, %f7100, %f7103;
	fma.rn.f32 	%f7105, %f7102, %f7102, %f7104;
	sqrt.rn.f32 	%f7106, %f7105;
	div.rn.f32 	%f11160, %f7100, %f7106;
	div.rn.f32 	%f11161, %f7101, %f7106;
	div.rn.f32 	%f11162, %f7102, %f7106;
	ld.global.f32 	%f11163, [%rd83];
	ld.global.f32 	%f11164, [%rd83+4];
	ld.global.f32 	%f11165, [%rd83+8];
	ld.global.f32 	%f11166, [%rd83+12];
	ld.global.f32 	%f11167, [%rd83+16];
	ld.global.f32 	%f11168, [%rd83+20];
	ld.global.f32 	%f11169, [%rd83+24];
	ld.global.f32 	%f11170, [%rd83+28];
	ld.global.f32 	%f11171, [%rd83+32];
	ld.global.f32 	%f11172, [%rd83+36];
	ld.global.f32 	%f11173, [%rd83+40];
	ld.global.f32 	%f11174, [%rd83+44];
	mov.f32 	%f11156, %f11155;
$L__BB0_347:
	setp.geu.f32 	%p252, %f11156, %f11348;
	@%p252 bra 	$L__BB0_349;
	mov.f32 	%f11348, %f11156;
	mov.f32 	%f11349, %f11157;
	mov.f32 	%f11350, %f11158;
	mov.f32 	%f11351, %f11159;
	mov.f32 	%f11352, %f11160;
	mov.f32 	%f11353, %f11161;
	mov.f32 	%f11354, %f11162;
	mov.f32 	%f11355, %f11163;
	mov.f32 	%f11356, %f11164;
	mov.f32 	%f11357, %f11165;
	mov.f32 	%f11358, %f11166;
	mov.f32 	%f11359, %f11167;
	mov.f32 	%f11360, %f11168;
	mov.f32 	%f11361, %f11169;
	mov.f32 	%f11362, %f11170;
	mov.f32 	%f11363, %f11171;
	mov.f32 	%f11364, %f11172;
	mov.f32 	%f11365, %f11173;
	mov.f32 	%f11366, %f11174;
$L__BB0_349:
	setp.eq.s64 	%p253, %rd181, 0;
	@%p253 bra 	$L__BB0_369;
	setp.eq.s64 	%p254, %rd40, 0;
	mov.b64 	%rd416, 0;
	@%p254 bra 	$L__BB0_363;
	mov.b64 	%rd417, 0;
$L__BB0_352:
	mad.lo.s64 	%rd90, %rd417, 80, %rd37;
	ld.global.f32 	%f2302, [%rd90+64];
	ld.global.f32 	%f2303, [%rd90+68];
	mul.f32 	%f7111, %f11115, %f2303;
	fma.rn.f32 	%f7112, %f11114, %f2302, %f7111;
	ld.global.f32 	%f2304, [%rd90+72];
	fma.rn.f32 	%f2305, %f11116, %f2304, %f7112;
	abs.f32 	%f7113, %f2305;
	setp.ltu.f32 	%p255, %f7113, 0f38D1B717;
	mov.f32 	%f11386, 0f7F7FFFFF;
	mov.f32 	%f11387, 0f00000000;
	mov.f32 	%f11388, 0f00000000;
	mov.f32 	%f11389, 0f00000000;
	mov.f32 	%f11390, 0f00000000;
	mov.f32 	%f11391, 0f00000000;
	mov.f32 	%f11392, 0f00000000;
	mov.f32 	%f11393, 0f00000000;
	mov.f32 	%f11394, 0f00000000;
	mov.f32 	%f11395, 0f00000000;
	mov.f32 	%f11396, 0f3F800000;
	mov.f32 	%f11397, 0f00000000;
	mov.f32 	%f11398, 0f00000000;
	mov.f32 	%f11399, 0f00000000;
	mov.f32 	%f11400, 0f3F800000;
	mov.f32 	%f11401, 0f00000000;
	mov.f32 	%f11402, 0f00000000;
	mov.f32 	%f11403, 0f00000000;
	mov.f32 	%f11404, 0f3F800000;
	@%p255 bra 	$L__BB0_355;
	ld.global.f32 	%f7117, [%rd90+48];
	sub.f32 	%f7118, %f7117, %f1934;
	ld.global.f32 	%f7119, [%rd90+52];
	sub.f32 	%f7120, %f7119, %f1933;
	ld.global.f32 	%f7121, [%rd90+56];
	sub.f32 	%f7122, %f7121, %f1932;
	mul.f32 	%f7123, %f7120, %f2303;
	fma.rn.f32 	%f7124, %f7118, %f2302, %f7123;
	fma.rn.f32 	%f7125, %f7122, %f2304, %f7124;
	div.rn.f32 	%f2306, %f7125, %f2305;
	setp.ltu.f32 	%p256, %f2306, 0f00000000;
	@%p256 bra 	$L__BB0_355;
	fma.rn.f32 	%f11387, %f11114, %f2306, %f1934;
	fma.rn.f32 	%f11388, %f11115, %f2306, %f1933;
	fma.rn.f32 	%f11389, %f11116, %f2306, %f1932;
	ld.global.f32 	%f11393, [%rd90];
	ld.global.f32 	%f11394, [%rd90+4];
	ld.global.f32 	%f11395, [%rd90+8];
	ld.global.f32 	%f11396, [%rd90+12];
	ld.global.f32 	%f11397, [%rd90+16];
	ld.global.f32 	%f11398, [%rd90+20];
	ld.global.f32 	%f11399, [%rd90+24];
	ld.global.f32 	%f11400, [%rd90+28];
	ld.global.f32 	%f11401, [%rd90+32];
	ld.global.f32 	%f11402, [%rd90+36];
	ld.global.f32 	%f11403, [%rd90+40];
	ld.global.f32 	%f11404, [%rd90+44];
	mov.f32 	%f11386, %f2306;
	mov.f32 	%f11390, %f2302;
	mov.f32 	%f11391, %f2303;
	mov.f32 	%f11392, %f2304;
$L__BB0_355:
	setp.geu.f32 	%p257, %f11386, %f11348;
	@%p257 bra 	$L__BB0_357;
	mov.f32 	%f11348, %f11386;
	mov.f32 	%f11349, %f11387;
	mov.f32 	%f11350, %f11388;
	mov.f32 	%f11351, %f11389;
	mov.f32 	%f11352, %f11390;
	mov.f32 	%f11353, %f11391;
	mov.f32 	%f11354, %f11392;
	mov.f32 	%f11355, %f11393;
	mov.f32 	%f11356, %f11394;
	mov.f32 	%f11357, %f11395;
	mov.f32 	%f11358, %f11396;
	mov.f32 	%f11359, %f11397;
	mov.f32 	%f11360, %f11398;
	mov.f32 	%f11361, %f11399;
	mov.f32 	%f11362, %f11400;
	mov.f32 	%f11363, %f11401;
	mov.f32 	%f11364, %f11402;
	mov.f32 	%f11365, %f11403;
	mov.f32 	%f11366, %f11404;
$L__BB0_357:
	ld.global.f32 	%f2360, [%rd90+144];
	ld.global.f32 	%f2361, [%rd90+148];
	mul.f32 	%f7129, %f11115, %f2361;
	fma.rn.f32 	%f7130, %f11114, %f2360, %f7129;
	ld.global.f32 	%f2362, [%rd90+152];
	fma.rn.f32 	%f2363, %f11116, %f2362, %f7130;
	abs.f32 	%f7131, %f2363;
	setp.ltu.f32 	%p258, %f7131, 0f38D1B717;
	mov.f32 	%f11424, 0f7F7FFFFF;
	mov.f32 	%f11425, 0f00000000;
	mov.f32 	%f11426, 0f00000000;
	mov.f32 	%f11427, 0f00000000;
	mov.f32 	%f11428, 0f00000000;
	mov.f32 	%f11429, 0f00000000;
	mov.f32 	%f11430, 0f00000000;
	mov.f32 	%f11431, 0f00000000;
	mov.f32 	%f11432, 0f00000000;
	mov.f32 	%f11433, 0f00000000;
	mov.f32 	%f11434, 0f3F800000;
	mov.f32 	%f11435, 0f00000000;
	mov.f32 	%f11436, 0f00000000;
	mov.f32 	%f11437, 0f00000000;
	mov.f32 	%f11438, 0f3F800000;
	mov.f32 	%f11439, 0f00000000;
	mov.f32 	%f11440, 0f00000000;
	mov.f32 	%f11441, 0f00000000;
	mov.f32 	%f11442, 0f3F800000;
	@%p258 bra 	$L__BB0_360;
	ld.global.f32 	%f7135, [%rd90+128];
	sub.f32 	%f7136, %f7135, %f1934;
	ld.global.f32 	%f7137, [%rd90+132];
	sub.f32 	%f7138, %f7137, %f1933;
	ld.global.f32 	%f7139, [%rd90+136];
	sub.f32 	%f7140, %f7139, %f1932;
	mul.f32 	%f7141, %f7138, %f2361;
	fma.rn.f32 	%f7142, %f7136, %f2360, %f7141;
	fma.rn.f32 	%f7143, %f7140, %f2362, %f7142;
	div.rn.f32 	%f2364, %f7143, %f2363;
	setp.ltu.f32 	%p259, %f2364, 0f00000000;
	@%p259 bra 	$L__BB0_360;
	fma.rn.f32 	%f11425, %f11114, %f2364, %f1934;
	fma.rn.f32 	%f11426, %f11115, %f2364, %f1933;
	fma.rn.f32 	%f11427, %f11116, %f2364, %f1932;
	ld.global.f32 	%f11431, [%rd90+80];
	ld.global.f32 	%f11432, [%rd90+84];
	ld.global.f32 	%f11433, [%rd90+88];
	ld.global.f32 	%f11434, [%rd90+92];
	ld.global.f32 	%f11435, [%rd90+96];
	ld.global.f32 	%f11436, [%rd90+100];
	ld.global.f32 	%f11437, [%rd90+104];
	ld.global.f32 	%f11438, [%rd90+108];
	ld.global.f32 	%f11439, [%rd90+112];
	ld.global.f32 	%f11440, [%rd90+116];
	ld.global.f32 	%f11441, [%rd90+120];
	ld.global.f32 	%f11442, [%rd90+124];
	mov.f32 	%f11424, %f2364;
	mov.f32 	%f11428, %f2360;
	mov.f32 	%f11429, %f2361;
	mov.f32 	%f11430, %f2362;
$L__BB0_360:
	setp.geu.f32 	%p260, %f11424, %f11348;
	@%p260 bra 	$L__BB0_362;
	mov.f32 	%f11348, %f11424;
	mov.f32 	%f11349, %f11425;
	mov.f32 	%f11350, %f11426;
	mov.f32 	%f11351, %f11427;
	mov.f32 	%f11352, %f11428;
	mov.f32 	%f11353, %f11429;
	mov.f32 	%f11354, %f11430;
	mov.f32 	%f11355, %f11431;
	mov.f32 	%f11356, %f11432;
	mov.f32 	%f11357, %f11433;
	mov.f32 	%f11358, %f11434;
	mov.f32 	%f11359, %f11435;
	mov.f32 	%f11360, %f11436;
	mov.f32 	%f11361, %f11437;
	mov.f32 	%f11362, %f11438;
	mov.f32 	%f11363, %f11439;
	mov.f32 	%f11364, %f11440;
	mov.f32 	%f11365, %f11441;
	mov.f32 	%f11366, %f11442;
$L__BB0_362:
	add.s64 	%rd417, %rd417, 2;
	setp.eq.s64 	%p261, %rd417, %rd38;
	mov.u64 	%rd416, %rd38;
	@%p261 bra 	$L__BB0_363;
	bra.uni 	$L__BB0_352;
$L__BB0_363:
	setp.eq.s64 	%p262, %rd39, 0;
	mov.f32 	%f11329, 0f7F7FFFFF;
	mov.f32 	%f11330, 0f00000000;
	mov.f32 	%f11331, 0f00000000;
	mov.f32 	%f11332, 0f00000000;
	mov.f32 	%f11333, 0f00000000;
	mov.f32 	%f11334, 0f00000000;
	mov.f32 	%f11335, 0f00000000;
	mov.f32 	%f11336, 0f00000000;
	mov.f32 	%f11337, 0f00000000;
	mov.f32 	%f11338, 0f00000000;
	mov.f32 	%f11339, 0f3F800000;
	mov.f32 	%f11340, 0f00000000;
	mov.f32 	%f11341, 0f00000000;
	mov.f32 	%f11342, 0f00000000;
	mov.f32 	%f11343, 0f3F800000;
	mov.f32 	%f11344, 0f00000000;
	mov.f32 	%f11345, 0f00000000;
	mov.f32 	%f11346, 0f00000000;
	mov.f32 	%f11347, 0f3F800000;
	@%p262 bra 	$L__BB0_369;
	mad.lo.s64 	%rd88, %rd416, 80, %rd37;
	ld.global.f32 	%f2225, [%rd88+64];
	ld.global.f32 	%f2226, [%rd88+68];
	mul.f32 	%f7147, %f11115, %f2226;
	fma.rn.f32 	%f7148, %f11114, %f2225, %f7147;
	ld.global.f32 	%f2227, [%rd88+72];
	fma.rn.f32 	%f2228, %f11116, %f2227, %f7148;
	abs.f32 	%f7149, %f2228;
	setp.ltu.f32 	%p263, %f7149, 0f38D1B717;
	@%p263 bra 	$L__BB0_367;
	ld.global.f32 	%f7153, [%rd88+48];
	sub.f32 	%f7154, %f7153, %f1934;
	ld.global.f32 	%f7155, [%rd88+52];
	sub.f32 	%f7156, %f7155, %f1933;
	ld.global.f32 	%f7157, [%rd88+56];
	sub.f32 	%f7158, %f7157, %f1932;
	mul.f32 	%f7159, %f7156, %f2226;
	fma.rn.f32 	%f7160, %f7154, %f2225, %f7159;
	fma.rn.f32 	%f7161, %f7158, %f2227, %f7160;
	div.rn.f32 	%f2229, %f7161, %f2228;
	setp.ltu.f32 	%p264, %f2229, 0f00000000;
	@%p264 bra 	$L__BB0_367;
	fma.rn.f32 	%f11330, %f11114, %f2229, %f1934;
	fma.rn.f32 	%f11331, %f11115, %f2229, %f1933;
	fma.rn.f32 	%f11332, %f11116, %f2229, %f1932;
	ld.global.f32 	%f11336, [%rd88];
	ld.global.f32 	%f11337, [%rd88+4];
	ld.global.f32 	%f11338, [%rd88+8];
	ld.global.f32 	%f11339, [%rd88+12];
	ld.global.f32 	%f11340, [%rd88+16];
	ld.global.f32 	%f11341, [%rd88+20];
	ld.global.f32 	%f11342, [%rd88+24];
	ld.global.f32 	%f11343, [%rd88+28];
	ld.global.f32 	%f11344, [%rd88+32];
	ld.global.f32 	%f11345, [%rd88+36];
	ld.global.f32 	%f11346, [%rd88+40];
	ld.global.f32 	%f11347, [%rd88+44];
	mov.f32 	%f11329, %f2229;
	mov.f32 	%f11333, %f2225;
	mov.f32 	%f11334, %f2226;
	mov.f32 	%f11335, %f2227;
$L__BB0_367:
	setp.geu.f32 	%p265, %f11329, %f11348;
	@%p265 bra 	$L__BB0_369;
	mov.f32 	%f11348, %f11329;
	mov.f32 	%f11349, %f11330;
	mov.f32 	%f11350, %f11331;
	mov.f32 	%f11351, %f11332;
	mov.f32 	%f11352, %f11333;
	mov.f32 	%f11353, %f11334;
	mov.f32 	%f11354, %f11335;
	mov.f32 	%f11355, %f11336;
	mov.f32 	%f11356, %f11337;
	mov.f32 	%f11357, %f11338;
	mov.f32 	%f11358, %f11339;
	mov.f32 	%f11359, %f11340;
	mov.f32 	%f11360, %f11341;
	mov.f32 	%f11361, %f11342;
	mov.f32 	%f11362, %f11343;
	mov.f32 	%f11363, %f11344;
	mov.f32 	%f11364, %f11345;
	mov.f32 	%f11365, %f11346;
	mov.f32 	%f11366, %f11347;
$L__BB0_369:
	setp.eq.s64 	%p266, %rd184, 0;
	@%p266 bra 	$L__BB0_379;
	mov.b64 	%rd418, 0;
$L__BB0_371:
	mad.lo.s64 	%rd93, %rd418, 96, %rd48;
	ld.global.f32 	%f7165, [%rd93+64];
	ld.global.f32 	%f2437, [%rd93+48];
	sub.f32 	%f2438, %f7165, %f2437;
	ld.global.f32 	%f7166, [%rd93+68];
	ld.global.f32 	%f2439, [%rd93+52];
	sub.f32 	%f2440, %f7166, %f2439;
	ld.global.f32 	%f7167, [%rd93+72];
	ld.global.f32 	%f2441, [%rd93+56];
	sub.f32 	%f2442, %f7167, %f2441;
	ld.global.f32 	%f7168, [%rd93+80];
	sub.f32 	%f2443, %f7168, %f2437;
	ld.global.f32 	%f7169, [%rd93+84];
	sub.f32 	%f2444, %f7169, %f2439;
	ld.global.f32 	%f7170, [%rd93+88];
	sub.f32 	%f2445, %f7170, %f2441;
	mul.f32 	%f7171, %f11115, %f2445;
	mul.f32 	%f7172, %f11116, %f2444;
	sub.f32 	%f2446, %f7171, %f7172;
	mul.f32 	%f7173, %f11116, %f2443;
	mul.f32 	%f7174, %f11114, %f2445;
	sub.f32 	%f2447, %f7173, %f7174;
	mul.f32 	%f7175, %f11114, %f2444;
	mul.f32 	%f7176, %f11115, %f2443;
	sub.f32 	%f2448, %f7175, %f7176;
	mul.f32 	%f7177, %f2440, %f2447;
	fma.rn.f32 	%f7178, %f2438, %f2446, %f7177;
	fma.rn.f32 	%f2449, %f2442, %f2448, %f7178;
	abs.f32 	%f7179, %f2449;
	setp.lt.f32 	%p267, %f7179, 0f38D1B717;
	mov.f32 	%f11481, 0f7F7FFFFF;
	mov.f32 	%f11482, 0f00000000;
	mov.f32 	%f11483, 0f00000000;
	mov.f32 	%f11484, 0f00000000;
	mov.f32 	%f11485, 0f00000000;
	mov.f32 	%f11486, 0f00000000;
	mov.f32 	%f11487, 0f00000000;
	mov.f32 	%f11488, 0f3F800000;
	mov.f32 	%f11489, 0f00000000;
	mov.f32 	%f11490, 0f00000000;
	mov.f32 	%f11491, 0f00000000;
	mov.f32 	%f11492, 0f3F800000;
	mov.f32 	%f11493, 0f00000000;
	mov.f32 	%f11494, 0f00000000;
	mov.f32 	%f11495, 0f00000000;
	mov.f32 	%f11496, 0f3F800000;
	@%p267 bra 	$L__BB0_376;
	rcp.rn.f32 	%f2450, %f2449;
	sub.f32 	%f2451, %f1934, %f2437;
	sub.f32 	%f2452, %f1933, %f2439;
	sub.f32 	%f2453, %f1932, %f2441;
	mul.f32 	%f7183, %f2447, %f2452;
	fma.rn.f32 	%f7184, %f2446, %f2451, %f7183;
	fma.rn.f32 	%f7185, %f2448, %f2453, %f7184;
	mul.f32 	%f2454, %f2450, %f7185;
	setp.lt.f32 	%p268, %f2454, 0f00000000;
	setp.gt.f32 	%p269, %f2454, 0f3F800000;
	or.pred  	%p270, %p268, %p269;
	@%p270 bra 	$L__BB0_376;
	mul.f32 	%f7189, %f2442, %f2452;
	mul.f32 	%f7190, %f2440, %f2453;
	sub.f32 	%f2455, %f7189, %f7190;
	mul.f32 	%f7191, %f2438, %f2453;
	mul.f32 	%f7192, %f2442, %f2451;
	sub.f32 	%f2456, %f7191, %f7192;
	mul.f32 	%f7193, %f2440, %f2451;
	mul.f32 	%f7194, %f2438, %f2452;
	sub.f32 	%f2457, %f7193, %f7194;
	mul.f32 	%f7195, %f11115, %f2456;
	fma.rn.f32 	%f7196, %f11114, %f2455, %f7195;
	fma.rn.f32 	%f7197, %f11116, %f2457, %f7196;
	mul.f32 	%f7198, %f2450, %f7197;
	setp.lt.f32 	%p271, %f7198, 0f00000000;
	add.f32 	%f7199, %f2454, %f7198;
	setp.gt.f32 	%p272, %f7199, 0f3F800000;
	or.pred  	%p273, %p271, %p272;
	@%p273 bra 	$L__BB0_376;
	mul.f32 	%f7203, %f2444, %f2456;
	fma.rn.f32 	%f7204, %f2443, %f2455, %f7203;
	fma.rn.f32 	%f7205, %f2445, %f2457, %f7204;
	mul.f32 	%f2458, %f2450, %f7205;
	setp.le.f32 	%p274, %f2458, 0f00000000;
	@%p274 bra 	$L__BB0_376;
	fma.rn.f32 	%f11482, %f11114, %f2458, %f1934;
	fma.rn.f32 	%f11483, %f11115, %f2458, %f1933;
	fma.rn.f32 	%f11484, %f11116, %f2458, %f1932;
	ld.global.f32 	%f11485, [%rd93];
	ld.global.f32 	%f11486, [%rd93+4];
	ld.global.f32 	%f11487, [%rd93+8];
	ld.global.f32 	%f11488, [%rd93+12];
	ld.global.f32 	%f11489, [%rd93+16];
	ld.global.f32 	%f11490, [%rd93+20];
	ld.global.f32 	%f11491, [%rd93+24];
	ld.global.f32 	%f11492, [%rd93+28];
	ld.global.f32 	%f11493, [%rd93+32];
	ld.global.f32 	%f11494, [%rd93+36];
	ld.global.f32 	%f11495, [%rd93+40];
	ld.global.f32 	%f11496, [%rd93+44];
	mov.f32 	%f11481, %f2458;
$L__BB0_376:
	setp.geu.f32 	%p275, %f11481, %f11348;
	@%p275 bra 	$L__BB0_378;
	mov.f32 	%f11352, 0f00000000;
	mov.f32 	%f11348, %f11481;
	mov.f32 	%f11349, %f11482;
	mov.f32 	%f11350, %f11483;
	mov.f32 	%f11351, %f11484;
	mov.f32 	%f11353, %f11352;
	mov.f32 	%f11354, %f11352;
	mov.f32 	%f11355, %f11485;
	mov.f32 	%f11356, %f11486;
	mov.f32 	%f11357, %f11487;
	mov.f32 	%f11358, %f11488;
	mov.f32 	%f11359, %f11489;
	mov.f32 	%f11360, %f11490;
	mov.f32 	%f11361, %f11491;
	mov.f32 	%f11362, %f11492;
	mov.f32 	%f11363, %f11493;
	mov.f32 	%f11364, %f11494;
	mov.f32 	%f11365, %f11495;
	mov.f32 	%f11366, %f11496;
$L__BB0_378:
	add.s64 	%rd418, %rd418, 1;
	setp.ne.s64 	%p276, %rd418, %rd184;
	@%p276 bra 	$L__BB0_371;
$L__BB0_379:
	setp.eq.f32 	%p277, %f11348, 0f7F7FFFFF;
	mov.f32 	%f13981, 0f3F800000;
	mov.f32 	%f13978, 0f00000000;
	mov.f32 	%f13979, %f13978;
	mov.f32 	%f13980, %f13978;
	@%p277 bra 	$L__BB0_778;
	mul.f32 	%f11543, %f11352, 0f38D1B717;
	mul.f32 	%f11544, %f11353, 0f38D1B717;
	mul.f32 	%f11545, %f11354, 0f38D1B717;
	ld.local.v2.u32 	{%r599, %r1352}, [%rd3];
	shr.u32 	%r1353, %r1352, 2;
	xor.b32  	%r1354, %r1353, %r1352;
	ld.local.v2.u32 	{%r2032, %r2029}, [%rd3+8];
	ld.local.v2.u32 	{%r2030, %r611}, [%rd3+16];
	st.local.v2.u32 	[%rd3+8], {%r2029, %r2030};
	shl.b32 	%r1355, %r611, 4;
	shl.b32 	%r1356, %r1354, 1;
	xor.b32  	%r1357, %r1356, %r1355;
	xor.b32  	%r1358, %r1357, %r1354;
	xor.b32  	%r612, %r1358, %r611;
	st.local.v2.u32 	[%rd3+16], {%r611, %r612};
	add.s32 	%r2031, %r599, 362437;
	st.local.v2.u32 	[%rd3], {%r2031, %r2032};
	add.s32 	%r1359, %r612, %r2031;
	cvt.rn.f32.u32 	%f7209, %r1359;
	fma.rn.f32 	%f2531, %f7209, 0f2F800000, 0f2F000000;
	setp.leu.f32 	%p278, %f11363, %f2531;
	@%p278 bra 	$L__BB0_382;
	shr.u32 	%r1383, %r2032, 2;
	xor.b32  	%r1384, %r1383, %r2032;
	shl.b32 	%r1385, %r612, 4;
	shl.b32 	%r1386, %r1384, 1;
	xor.b32  	%r1387, %r1386, %r1385;
	xor.b32  	%r1388, %r1387, %r1384;
	xor.b32  	%r616, %r1388, %r612;
	add.s32 	%r1389, %r599, %r616;
	add.s32 	%r1390, %r1389, 724874;
	cvt.rn.f32.u32 	%f7245, %r1390;
	fma.rn.f32 	%f7246, %f7245, 0f2F800000, 0f2F000000;
	fma.rn.f32 	%f7247, %f7246, 0f40000000, 0fBF800000;
	shr.u32 	%r1391, %r2029, 2;
	xor.b32  	%r1392, %r1391, %r2029;
	shl.b32 	%r1393, %r616, 4;
	shl.b32 	%r1394, %r1392, 1;
	xor.b32  	%r1395, %r1394, %r1393;
	xor.b32  	%r1396, %r1395, %r1392;
	xor.b32  	%r2036, %r1396, %r616;
	add.s32 	%r1397, %r599, %r2036;
	add.s32 	%r1398, %r1397, 1087311;
	cvt.rn.f32.u32 	%f7248, %r1398;
	fma.rn.f32 	%f7249, %f7248, 0f2F800000, 0f2F000000;
	fma.rn.f32 	%f7250, %f7249, 0f40000000, 0fBF800000;
	shr.u32 	%r1399, %r2030, 2;
	xor.b32  	%r1400, %r1399, %r2030;
	st.local.v2.u32 	[%rd3+8], {%r612, %r616};
	shl.b32 	%r1401, %r2036, 4;
	shl.b32 	%r1402, %r1400, 1;
	xor.b32  	%r1403, %r1402, %r1401;
	xor.b32  	%r1404, %r1403, %r1400;
	xor.b32  	%r2028, %r1404, %r2036;
	st.local.v2.u32 	[%rd3+16], {%r2036, %r2028};
	add.s32 	%r2031, %r599, 1449748;
	st.local.v2.u32 	[%rd3], {%r2031, %r611};
	add.s32 	%r1405, %r2028, %r2031;
	cvt.rn.f32.u32 	%f7251, %r1405;
	fma.rn.f32 	%f7252, %f7251, 0f2F800000, 0f2F000000;
	fma.rn.f32 	%f7253, %f7252, 0f40000000, 0fBF800000;
	mul.f32 	%f7254, %f7250, %f7250;
	fma.rn.f32 	%f7255, %f7247, %f7247, %f7254;
	fma.rn.f32 	%f7256, %f7253, %f7253, %f7255;
	sqrt.rn.f32 	%f7257, %f7256;
	div.rn.f32 	%f7258, %f7247, %f7257;
	div.rn.f32 	%f7259, %f7250, %f7257;
	div.rn.f32 	%f7260, %f7253, %f7257;
	mul.f32 	%f7261, %f11365, %f7258;
	mul.f32 	%f7262, %f11365, %f7259;
	mul.f32 	%f7263, %f11365, %f7260;
	mov.f32 	%f7264, 0f3F800000;
	sub.f32 	%f7265, %f7264, %f11365;
	mul.f32 	%f7266, %f11115, %f11353;
	fma.rn.f32 	%f7267, %f11114, %f11352, %f7266;
	fma.rn.f32 	%f7268, %f11116, %f11354, %f7267;
	add.f32 	%f7269, %f7268, %f7268;
	mul.f32 	%f7270, %f11352, %f7269;
	mul.f32 	%f7271, %f11353, %f7269;
	mul.f32 	%f7272, %f11354, %f7269;
	sub.f32 	%f7273, %f11114, %f7270;
	sub.f32 	%f7274, %f11115, %f7271;
	sub.f32 	%f7275, %f11116, %f7272;
	fma.rn.f32 	%f11546, %f7273, %f7265, %f7261;
	fma.rn.f32 	%f11547, %f7274, %f7265, %f7262;
	fma.rn.f32 	%f11548, %f7275, %f7265, %f7263;
	mov.u32 	%r2029, %r612;
	mov.u32 	%r2030, %r616;
	mov.u32 	%r2032, %r611;
	bra.uni 	$L__BB0_390;
$L__BB0_382:
	add.f32 	%f7210, %f11363, %f11364;
	setp.leu.f32 	%p279, %f7210, %f2531;
	@%p279 bra 	$L__BB0_389;
	mul.f32 	%f7224, %f11115, %f11353;
	fma.rn.f32 	%f7225, %f11114, %f11352, %f7224;
	fma.rn.f32 	%f2535, %f11116, %f11354, %f7225;
	setp.gtu.f32 	%p280, %f2535, 0fBF800000;
	setp.ge.f32 	%p281, %f2535, 0f3F800000;
	selp.f32 	%f7226, 0f3F800000, %f2535, %p281;
	selp.f32 	%f11539, %f7226, 0fBF800000, %p280;
	setp.geu.f32 	%p282, %f11539, 0f00000000;
	@%p282 bra 	$L__BB0_385;
	neg.f32 	%f11539, %f11539;
	mov.f32 	%f11535, 0f3F800000;
	mov.f32 	%f11536, %f11352;
	mov.f32 	%f11537, %f11353;
	mov.f32 	%f11538, %f11354;
	bra.uni 	$L__BB0_386;
$L__BB0_385:
	neg.f32 	%f11536, %f11352;
	neg.f32 	%f11537, %f11353;
	neg.f32 	%f11538, %f11354;
	mov.f32 	%f11535, %f11366;
$L__BB0_386:
	div.rn.f32 	%f2546, %f11535, %f11366;
	mul.f32 	%f7229, %f2546, %f2546;
	mul.f32 	%f7230, %f11539, %f11539;
	mov.f32 	%f7231, 0f3F800000;
	sub.f32 	%f7232, %f7231, %f7230;
	mul.f32 	%f7233, %f7229, %f7232;
	sub.f32 	%f2547, %f7231, %f7233;
	setp.lt.f32 	%p283, %f2547, 0f00000000;
	mov.f32 	%f11540, 0f00000000;
	mov.f32 	%f11541, %f11540;
	mov.f32 	%f11542, %f11540;
	@%p283 bra 	$L__BB0_388;
	mul.f32 	%f7234, %f2546, %f11539;
	sqrt.rn.f32 	%f7235, %f2547;
	sub.f32 	%f7236, %f7234, %f7235;
	mul.f32 	%f7237, %f11536, %f7236;
	mul.f32 	%f7238, %f11537, %f7236;
	mul.f32 	%f7239, %f11538, %f7236;
	fma.rn.f32 	%f11540, %f11114, %f2546, %f7237;
	fma.rn.f32 	%f11541, %f11115, %f2546, %f7238;
	fma.rn.f32 	%f11542, %f11116, %f2546, %f7239;
$L__BB0_388:
	setp.lt.f32 	%p284, %f2535, 0f00000000;
	mul.f32 	%f7240, %f11541, %f11541;
	fma.rn.f32 	%f7241, %f11540, %f11540, %f7240;
	fma.rn.f32 	%f7242, %f11542, %f11542, %f7241;
	sqrt.rn.f32 	%f7243, %f7242;
	div.rn.f32 	%f11546, %f11540, %f7243;
	div.rn.f32 	%f11547, %f11541, %f7243;
	div.rn.f32 	%f11548, %f11542, %f7243;
	selp.f32 	%f7244, 0fB8D1B717, 0f38D1B717, %p284;
	mul.f32 	%f11543, %f11352, %f7244;
	mul.f32 	%f11544, %f11353, %f7244;
	mul.f32 	%f11545, %f11354, %f7244;
	mov.u32 	%r2036, %r611;
	mov.u32 	%r2028, %r612;
	bra.uni 	$L__BB0_390;
$L__BB0_389:
	shr.u32 	%r1360, %r2032, 2;
	xor.b32  	%r1361, %r1360, %r2032;
	shl.b32 	%r1362, %r612, 4;
	shl.b32 	%r1363, %r1361, 1;
	xor.b32  	%r1364, %r1363, %r1362;
	xor.b32  	%r1365, %r1364, %r1361;
	xor.b32  	%r622, %r1365, %r612;
	add.s32 	%r1366, %r599, %r622;
	add.s32 	%r1367, %r1366, 724874;
	cvt.rn.f32.u32 	%f7211, %r1367;
	fma.rn.f32 	%f7212, %f7211, 0f2F800000, 0f2F000000;
	fma.rn.f32 	%f7213, %f7212, 0f40000000, 0fBF800000;
	shr.u32 	%r1368, %r2029, 2;
	xor.b32  	%r1369, %r1368, %r2029;
	shl.b32 	%r1370, %r622, 4;
	shl.b32 	%r1371, %r1369, 1;
	xor.b32  	%r1372, %r1371, %r1370;
	xor.b32  	%r1373, %r1372, %r1369;
	xor.b32  	%r2036, %r1373, %r622;
	add.s32 	%r1374, %r599, %r2036;
	add.s32 	%r1375, %r1374, 1087311;
	cvt.rn.f32.u32 	%f7214, %r1375;
	fma.rn.f32 	%f7215, %f7214, 0f2F800000, 0f2F000000;
	fma.rn.f32 	%f7216, %f7215, 0f40000000, 0fBF800000;
	shr.u32 	%r1376, %r2030, 2;
	xor.b32  	%r1377, %r1376, %r2030;
	st.local.v2.u32 	[%rd3+8], {%r612, %r622};
	shl.b32 	%r1378, %r2036, 4;
	shl.b32 	%r1379, %r1377, 1;
	xor.b32  	%r1380, %r1379, %r1378;
	xor.b32  	%r1381, %r1380, %r1377;
	xor.b32  	%r2028, %r1381, %r2036;
	st.local.v2.u32 	[%rd3+16], {%r2036, %r2028};
	add.s32 	%r2031, %r599, 1449748;
	st.local.v2.u32 	[%rd3], {%r2031, %r611};
	add.s32 	%r1382, %r2028, %r2031;
	cvt.rn.f32.u32 	%f7217, %r1382;
	fma.rn.f32 	%f7218, %f7217, 0f2F800000, 0f2F000000;
	fma.rn.f32 	%f7219, %f7218, 0f40000000, 0fBF800000;
	mul.f32 	%f7220, %f7216, %f7216;
	fma.rn.f32 	%f7221, %f7213, %f7213, %f7220;
	fma.rn.f32 	%f7222, %f7219, %f7219, %f7221;
	sqrt.rn.f32 	%f7223, %f7222;
	div.rn.f32 	%f11546, %f7213, %f7223;
	div.rn.f32 	%f11547, %f7216, %f7223;
	div.rn.f32 	%f11548, %f7219, %f7223;
	mov.u32 	%r2029, %r612;
	mov.u32 	%r2030, %r622;
	mov.u32 	%r2032, %r611;
$L__BB0_390:
	setp.eq.s64 	%p285, %rd178, 0;
	add.f32 	%f2569, %f11351, %f11545;
	add.f32 	%f2570, %f11350, %f11544;
	add.f32 	%f2571, %f11349, %f11543;
	mov.f32 	%f11790, 0f3F800000;
	mov.f32 	%f11781, 0f00000000;
	mov.f32 	%f11780, 0f7F7FFFFF;
	mov.f32 	%f11782, %f11781;
	mov.f32 	%f11783, %f11781;
	mov.f32 	%f11784, %f11781;
	mov.f32 	%f11785, %f11781;
	mov.f32 	%f11786, %f11781;
	mov.f32 	%f11787, %f11781;
	mov.f32 	%f11788, %f11781;
	mov.f32 	%f11789, %f11781;
	mov.f32 	%f11791, %f11781;
	mov.f32 	%f11792, %f11781;
	mov.f32 	%f11793, %f11781;
	mov.f32 	%f11794, %f11790;
	mov.f32 	%f11795, %f11781;
	mov.f32 	%f11796, %f11781;
	mov.f32 	%f11797, %f11781;
	mov.f32 	%f11798, %f11790;
	@%p285 bra 	$L__BB0_413;
	setp.eq.s64 	%p286, %rd31, 0;
	mov.f32 	%f11780, 0f7F7FFFFF;
	mov.f32 	%f11797, 0f00000000;
	mov.f32 	%f11798, 0f3F800000;
	mov.b64 	%rd419, 0;
	mov.f32 	%f11796, %f11797;
	mov.f32 	%f11795, %f11797;
	mov.f32 	%f11794, %f11798;
	mov.f32 	%f11793, %f11797;
	mov.f32 	%f11792, %f11797;
	mov.f32 	%f11791, %f11797;
	mov.f32 	%f11790, %f11798;
	mov.f32 	%f11789, %f11797;
	mov.f32 	%f11788, %f11797;
	mov.f32 	%f11787, %f11797;
	mov.f32 	%f11786, %f11797;
	mov.f32 	%f11785, %f11797;
	mov.f32 	%f11784, %f11797;
	mov.f32 	%f11783, %f11797;
	mov.f32 	%f11782, %f11797;
	mov.f32 	%f11781, %f11797;
	@%p286 bra 	$L__BB0_406;
	mov.f32 	%f11780, 0f7F7FFFFF;
	mov.f32 	%f11797, 0f00000000;
	mov.f32 	%f11798, 0f3F800000;
	mov.b64 	%rd420, 0;
$L__BB0_393:
	mad.lo.s64 	%rd98, %rd420, 68, %rd29;
	ld.global.f32 	%f7289, [%rd98+64];
	mul.f32 	%f2694, %f7289, %f7289;
	ld.global.f32 	%f2695, [%rd98+48];
	sub.f32 	%f7290, %f2695, %f2571;
	ld.global.f32 	%f2696, [%rd98+52];
	sub.f32 	%f7291, %f2696, %f2570;
	ld.global.f32 	%f2697, [%rd98+56];
	sub.f32 	%f7292, %f2697, %f2569;
	mul.f32 	%f7293, %f11547, %f7291;
	fma.rn.f32 	%f7294, %f11546, %f7290, %f7293;
	fma.rn.f32 	%f2698, %f11548, %f7292, %f7294;
	mul.f32 	%f7295, %f7291, %f7291;
	fma.rn.f32 	%f7296, %f7290, %f7290, %f7295;
	fma.rn.f32 	%f7297, %f7292, %f7292, %f7296;
	mul.f32 	%f7298, %f2698, %f2698;
	sub.f32 	%f2699, %f7297, %f7298;
	setp.gt.f32 	%p287, %f2699, %f2694;
	mov.f32 	%f11656, 0f3F800000;
	mov.f32 	%f11647, 0f00000000;
	mov.f32 	%f11646, 0f7F7FFFFF;
	mov.f32 	%f11648, %f11647;
	mov.f32 	%f11649, %f11647;
	mov.f32 	%f11650, %f11647;
	mov.f32 	%f11651, %f11647;
	mov.f32 	%f11652, %f11647;
	mov.f32 	%f11653, %f11647;
	mov.f32 	%f11654, %f11647;
	mov.f32 	%f11655, %f11647;
	mov.f32 	%f11657, %f11647;
	mov.f32 	%f11658, %f11647;
	mov.f32 	%f11659, %f11647;
	mov.f32 	%f11660, %f11656;
	mov.f32 	%f11661, %f11647;
	mov.f32 	%f11662, %f11647;
	mov.f32 	%f11663, %f11647;
	mov.f32 	%f11664, %f11656;
	@%p287 bra 	$L__BB0_397;
	sub.f32 	%f7299, %f2694, %f2699;
	sqrt.rn.f32 	%f7300, %f7299;
	sub.f32 	%f7301, %f2698, %f7300;
	add.f32 	%f7302, %f2698, %f7300;
	setp.gt.f32 	%p288, %f7301, %f7302;
	selp.f32 	%f11645, %f7302, %f7301, %p288;
	selp.f32 	%f2701, %f7301, %f7302, %p288;
	setp.geu.f32 	%p289, %f11645, 0f38D1B717;
	@%p289 bra 	$L__BB0_396;
	setp.lt.f32 	%p290, %f2701, 0f00000000;
	mov.f32 	%f11645, %f2701;
	mov.f32 	%f11648, %f11647;
	mov.f32 	%f11649, %f11647;
	mov.f32 	%f11650, %f11647;
	mov.f32 	%f11651, %f11647;
	mov.f32 	%f11652, %f11647;
	mov.f32 	%f11653, %f11647;
	mov.f32 	%f11654, %f11647;
	mov.f32 	%f11655, %f11647;
	mov.f32 	%f11657, %f11647;
	mov.f32 	%f11658, %f11647;
	mov.f32 	%f11659, %f11647;
	mov.f32 	%f11660, %f11656;
	mov.f32 	%f11661, %f11647;
	mov.f32 	%f11662, %f11647;
	mov.f32 	%f11663, %f11647;
	mov.f32 	%f11664, %f11656;
	@%p290 bra 	$L__BB0_397;
$L__BB0_396:
	fma.rn.f32 	%f11647, %f11546, %f11645, %f2571;
	fma.rn.f32 	%f11648, %f11547, %f11645, %f2570;
	fma.rn.f32 	%f11649, %f11548, %f11645, %f2569;
	sub.f32 	%f7306, %f11647, %f2695;
	sub.f32 	%f7307, %f11648, %f2696;
	sub.f32 	%f7308, %f11649, %f2697;
	mul.f32 	%f7309, %f7307, %f7307;
	fma.rn.f32 	%f7310, %f7306, %f7306, %f7309;
	fma.rn.f32 	%f7311, %f7308, %f7308, %f7310;
	sqrt.rn.f32 	%f7312, %f7311;
	div.rn.f32 	%f11650, %f7306, %f7312;
	div.rn.f32 	%f11651, %f7307, %f7312;
	div.rn.f32 	%f11652, %f7308, %f7312;
	ld.global.f32 	%f11653, [%rd98];
	ld.global.f32 	%f11654, [%rd98+4];
	ld.global.f32 	%f11655, [%rd98+8];
	ld.global.f32 	%f11656, [%rd98+12];
	ld.global.f32 	%f11657, [%rd98+16];
	ld.global.f32 	%f11658, [%rd98+20];
	ld.global.f32 	%f11659, [%rd98+24];
	ld.global.f32 	%f11660, [%rd98+28];
	ld.global.f32 	%f11661, [%rd98+32];
	ld.global.f32 	%f11662, [%rd98+36];
	ld.global.f32 	%f11663, [%rd98+40];
	ld.global.f32 	%f11664, [%rd98+44];
	mov.f32 	%f11646, %f11645;
$L__BB0_397:
	setp.geu.f32 	%p291, %f11646, %f11780;
	@%p291 bra 	$L__BB0_399;
	mov.f32 	%f11780, %f11646;
	mov.f32 	%f11781, %f11647;
	mov.f32 	%f11782, %f11648;
	mov.f32 	%f11783, %f11649;
	mov.f32 	%f11784, %f11650;
	mov.f32 	%f11785, %f11651;
	mov.f32 	%f11786, %f11652;
	mov.f32 	%f11787, %f11653;
	mov.f32 	%f11788, %f11654;
	mov.f32 	%f11789, %f11655;
	mov.f32 	%f11790, %f11656;
	mov.f32 	%f11791, %f11657;
	mov.f32 	%f11792, %f11658;
	mov.f32 	%f11793, %f11659;
	mov.f32 	%f11794, %f11660;
	mov.f32 	%f11795, %f11661;
	mov.f32 	%f11796, %f11662;
	mov.f32 	%f11797, %f11663;
	mov.f32 	%f11798, %f11664;
$L__BB0_399:
	ld.global.f32 	%f7316, [%rd98+132];
	mul.f32 	%f2759, %f7316, %f7316;
	ld.global.f32 	%f2760, [%rd98+116];
	sub.f32 	%f7317, %f2760, %f2571;
	ld.global.f32 	%f2761, [%rd98+120];
	sub.f32 	%f7318, %f2761, %f2570;
	ld.global.f32 	%f2762, [%rd98+124];
	sub.f32 	%f7319, %f2762, %f2569;
	mul.f32 	%f7320, %f11547, %f7318;
	fma.rn.f32 	%f7321, %f11546, %f7317, %f7320;
	fma.rn.f32 	%f2763, %f11548, %f7319, %f7321;
	mul.f32 	%f7322, %f7318, %f7318;
	fma.rn.f32 	%f7323, %f7317, %f7317, %f7322;
	fma.rn.f32 	%f7324, %f7319, %f7319, %f7323;
	mul.f32 	%f7325, %f2763, %f2763;
	sub.f32 	%f2764, %f7324, %f7325;
	setp.gt.f32 	%p292, %f2764, %f2759;
	mov.f32 	%f11695, 0f3F800000;
	mov.f32 	%f11686, 0f00000000;
	mov.f32 	%f11685, 0f7F7FFFFF;
	mov.f32 	%f11687, %f11686;
	mov.f32 	%f11688, %f11686;
	mov.f32 	%f11689, %f11686;
	mov.f32 	%f11690, %f11686;
	mov.f32 	%f11691, %f11686;
	mov.f32 	%f11692, %f11686;
	mov.f32 	%f11693, %f11686;
	mov.f32 	%f11694, %f11686;
	mov.f32 	%f11696, %f11686;
	mov.f32 	%f11697, %f11686;
	mov.f32 	%f11698, %f11686;
	mov.f32 	%f11699, %f11695;
	mov.f32 	%f11700, %f11686;
	mov.f32 	%f11701, %f11686;
	mov.f32 	%f11702, %f11686;
	mov.f32 	%f11703, %f11695;
	@%p292 bra 	$L__BB0_403;
	sub.f32 	%f7326, %f2759, %f2764;
	sqrt.rn.f32 	%f7327, %f7326;
	sub.f32 	%f7328, %f2763, %f7327;
	add.f32 	%f7329, %f2763, %f7327;
	setp.gt.f32 	%p293, %f7328, %f7329;
	selp.f32 	%f11684, %f7329, %f7328, %p293;
	selp.f32 	%f2766, %f7328, %f7329, %p293;
	setp.geu.f32 	%p294, %f11684, 0f38D1B717;
	@%p294 bra 	$L__BB0_402;
	setp.lt.f32 	%p295, %f2766, 0f00000000;
	mov.f32 	%f11684, %f2766;
	mov.f32 	%f11687, %f11686;
	mov.f32 	%f11688, %f11686;
	mov.f32 	%f11689, %f11686;
	mov.f32 	%f11690, %f11686;
	mov.f32 	%f11691, %f11686;
	mov.f32 	%f11692, %f11686;
	mov.f32 	%f11693, %f11686;
	mov.f32 	%f11694, %f11686;
	mov.f32 	%f11696, %f11686;
	mov.f32 	%f11697, %f11686;
	mov.f32 	%f11698, %f11686;
	mov.f32 	%f11699, %f11695;
	mov.f32 	%f11700, %f11686;
	mov.f32 	%f11701, %f11686;
	mov.f32 	%f11702, %f11686;
	mov.f32 	%f11703, %f11695;
	@%p295 bra 	$L__BB0_403;
$L__BB0_402:
	fma.rn.f32 	%f11686, %f11546, %f11684, %f2571;
	fma.rn.f32 	%f11687, %f11547, %f11684, %f2570;
	fma.rn.f32 	%f11688, %f11548, %f11684, %f2569;
	sub.f32 	%f7333, %f11686, %f2760;
	sub.f32 	%f7334, %f11687, %f2761;
	sub.f32 	%f7335, %f11688, %f2762;
	mul.f32 	%f7336, %f7334, %f7334;
	fma.rn.f32 	%f7337, %f7333, %f7333, %f7336;
	fma.rn.f32 	%f7338, %f7335, %f7335, %f7337;
	sqrt.rn.f32 	%f7339, %f7338;
	div.rn.f32 	%f11689, %f7333, %f7339;
	div.rn.f32 	%f11690, %f7334, %f7339;
	div.rn.f32 	%f11691, %f7335, %f7339;
	ld.global.f32 	%f11692, [%rd98+68];
	ld.global.f32 	%f11693, [%rd98+72];
	ld.global.f32 	%f11694, [%rd98+76];
	ld.global.f32 	%f11695, [%rd98+80];
	ld.global.f32 	%f11696, [%rd98+84];
	ld.global.f32 	%f11697, [%rd98+88];
	ld.global.f32 	%f11698, [%rd98+92];
	ld.global.f32 	%f11699, [%rd98+96];
	ld.global.f32 	%f11700, [%rd98+100];
	ld.global.f32 	%f11701, [%rd98+104];
	ld.global.f32 	%f11702, [%rd98+108];
	ld.global.f32 	%f11703, [%rd98+112];
	mov.f32 	%f11685, %f11684;
$L__BB0_403:
	setp.geu.f32 	%p296, %f11685, %f11780;
	@%p296 bra 	$L__BB0_405;
	mov.f32 	%f11780, %f11685;
	mov.f32 	%f11781, %f11686;
	mov.f32 	%f11782, %f11687;
	mov.f32 	%f11783, %f11688;
	mov.f32 	%f11784, %f11689;
	mov.f32 	%f11785, %f11690;
	mov.f32 	%f11786, %f11691;
	mov.f32 	%f11787, %f11692;
	mov.f32 	%f11788, %f11693;
	mov.f32 	%f11789, %f11694;
	mov.f32 	%f11790, %f11695;
	mov.f32 	%f11791, %f11696;
	mov.f32 	%f11792, %f11697;
	mov.f32 	%f11793, %f11698;
	mov.f32 	%f11794, %f11699;
	mov.f32 	%f11795, %f11700;
	mov.f32 	%f11796, %f11701;
	mov.f32 	%f11797, %f11702;
	mov.f32 	%f11798, %f11703;
$L__BB0_405:
	add.s64 	%rd420, %rd420, 2;
	setp.eq.s64 	%p297, %rd420, %rd30;
	mov.u64 	%rd419, %rd30;
	@%p297 bra 	$L__BB0_406;
	bra.uni 	$L__BB0_393;
$L__BB0_406:
	and.b64  	%rd243, %rd178, 1;
	setp.eq.b64 	%p298, %rd243, 1;
	not.pred 	%p299, %p298;
	mov.f32 	%f11588, 0f7F7FFFFF;
	mov.f32 	%f11589, 0f00000000;
	mov.f32 	%f11590, 0f00000000;
	mov.f32 	%f11591, 0f00000000;
	mov.f32 	%f11592, 0f00000000;
	mov.f32 	%f11593, 0f00000000;
	mov.f32 	%f11594, 0f00000000;
	mov.f32 	%f11595, 0f00000000;
	mov.f32 	%f11596, 0f00000000;
	mov.f32 	%f11597, 0f00000000;
	mov.f32 	%f11598, 0f3F800000;
	mov.f32 	%f11599, 0f00000000;
	mov.f32 	%f11600, 0f00000000;
	mov.f32 	%f11601, 0f00000000;
	mov.f32 	%f11602, 0f3F800000;
	mov.f32 	%f11603, 0f00000000;
	mov.f32 	%f11604, 0f00000000;
	mov.f32 	%f11605, 0f00000000;
	mov.f32 	%f11606, 0f3F800000;
	@%p299 bra 	$L__BB0_413;
	mad.lo.s64 	%rd96, %rd419, 68, %rd29;
	ld.global.f32 	%f7343, [%rd96+64];
	mul.f32 	%f2610, %f7343, %f7343;
	ld.global.f32 	%f2611, [%rd96+48];
	sub.f32 	%f7344, %f2611, %f2571;
	ld.global.f32 	%f2612, [%rd96+52];
	sub.f32 	%f7345, %f2612, %f2570;
	ld.global.f32 	%f2613, [%rd96+56];
	sub.f32 	%f7346, %f2613, %f2569;
	mul.f32 	%f7347, %f11547, %f7345;
	fma.rn.f32 	%f7348, %f11546, %f7344, %f7347;
	fma.rn.f32 	%f2614, %f11548, %f7346, %f7348;
	mul.f32 	%f7349, %f7345, %f7345;
	fma.rn.f32 	%f7350, %f7344, %f7344, %f7349;
	fma.rn.f32 	%f7351, %f7346, %f7346, %f7350;
	mul.f32 	%f7352, %f2614, %f2614;
	sub.f32 	%f2615, %f7351, %f7352;
	setp.gt.f32 	%p300, %f2615, %f2610;
	@%p300 bra 	$L__BB0_411;
	sub.f32 	%f7353, %f2610, %f2615;
	sqrt.rn.f32 	%f7354, %f7353;
	sub.f32 	%f7355, %f2614, %f7354;
	add.f32 	%f7356, %f2614, %f7354;
	setp.gt.f32 	%p301, %f7355, %f7356;
	selp.f32 	%f11587, %f7356, %f7355, %p301;
	selp.f32 	%f2617, %f7355, %f7356, %p301;
	setp.geu.f32 	%p302, %f11587, 0f38D1B717;
	@%p302 bra 	$L__BB0_410;
	setp.lt.f32 	%p303, %f2617, 0f00000000;
	mov.f32 	%f11587, %f2617;
	@%p303 bra 	$L__BB0_411;
$L__BB0_410:
	fma.rn.f32 	%f11589, %f11546, %f11587, %f2571;
	fma.rn.f32 	%f11590, %f11547, %f11587, %f2570;
	fma.rn.f32 	%f11591, %f11548, %f11587, %f2569;
	sub.f32 	%f7360, %f11589, %f2611;
	sub.f32 	%f7361, %f11590, %f2612;
	sub.f32 	%f7362, %f11591, %f2613;
	mul.f32 	%f7363, %f7361, %f7361;
	fma.rn.f32 	%f7364, %f7360, %f7360, %f7363;
	fma.rn.f32 	%f7365, %f7362, %f7362, %f7364;
	sqrt.rn.f32 	%f7366, %f7365;
	div.rn.f32 	%f11592, %f7360, %f7366;
	div.rn.f32 	%f11593, %f7361, %f7366;
	div.rn.f32 	%f11594, %f7362, %f7366;
	ld.global.f32 	%f11595, [%rd96];
	ld.global.f32 	%f11596, [%rd96+4];
	ld.global.f32 	%f11597, [%rd96+8];
	ld.global.f32 	%f11598, [%rd96+12];
	ld.global.f32 	%f11599, [%rd96+16];
	ld.global.f32 	%f11600, [%rd96+20];
	ld.global.f32 	%f11601, [%rd96+24];
	ld.global.f32 	%f11602, [%rd96+28];
	ld.global.f32 	%f11603, [%rd96+32];
	ld.global.f32 	%f11604, [%rd96+36];
	ld.global.f32 	%f11605, [%rd96+40];
	ld.global.f32 	%f11606, [%rd96+44];
	mov.f32 	%f11588, %f11587;
$L__BB0_411:
	setp.geu.f32 	%p304, %f11588, %f11780;
	@%p304 bra 	$L__BB0_413;
	mov.f32 	%f11780, %f11588;
	mov.f32 	%f11781, %f11589;
	mov.f32 	%f11782, %f11590;
	mov.f32 	%f11783, %f11591;
	mov.f32 	%f11784, %f11592;
	mov.f32 	%f11785, %f11593;
	mov.f32 	%f11786, %f11594;
	mov.f32 	%f11787, %f11595;
	mov.f32 	%f11788, %f11596;
	mov.f32 	%f11789, %f11597;
	mov.f32 	%f11790, %f11598;
	mov.f32 	%f11791, %f11599;
	mov.f32 	%f11792, %f11600;
	mov.f32 	%f11793, %f11601;
	mov.f32 	%f11794, %f11602;
	mov.f32 	%f11795, %f11603;
	mov.f32 	%f11796, %f11604;
	mov.f32 	%f11797, %f11605;
	mov.f32 	%f11798, %f11606;
$L__BB0_413:
	setp.eq.s64 	%p305, %rd181, 0;
	@%p305 bra 	$L__BB0_433;
	setp.eq.s64 	%p306, %rd181, 1;
	mov.b64 	%rd421, 0;
	@%p306 bra 	$L__BB0_427;
	mov.b64 	%rd422, 0;
$L__BB0_416:
	mad.lo.s64 	%rd103, %rd422, 80, %rd37;
	ld.global.f32 	%f2939, [%rd103+64];
	ld.global.f32 	%f2940, [%rd103+68];
	mul.f32 	%f7371, %f11547, %f2940;
	fma.rn.f32 	%f7372, %f11546, %f2939, %f7371;
	ld.global.f32 	%f2941, [%rd103+72];
	fma.rn.f32 	%f2942, %f11548, %f2941, %f7372;
	abs.f32 	%f7373, %f2942;
	setp.ltu.f32 	%p307, %f7373, 0f38D1B717;
	mov.f32 	%f11818, 0f7F7FFFFF;
	mov.f32 	%f11819, 0f00000000;
	mov.f32 	%f11820, 0f00000000;
	mov.f32 	%f11821, 0f00000000;
	mov.f32 	%f11822, 0f00000000;
	mov.f32 	%f11823, 0f00000000;
	mov.f32 	%f11824, 0f00000000;
	mov.f32 	%f11825, 0f00000000;
	mov.f32 	%f11826, 0f00000000;
	mov.f32 	%f11827, 0f00000000;
	mov.f32 	%f11828, 0f3F800000;
	mov.f32 	%f11829, 0f00000000;
	mov.f32 	%f11830, 0f00000000;
	mov.f32 	%f11831, 0f00000000;
	mov.f32 	%f11832, 0f3F800000;
	mov.f32 	%f11833, 0f00000000;
	mov.f32 	%f11834, 0f00000000;
	mov.f32 	%f11835, 0f00000000;
	mov.f32 	%f11836, 0f3F800000;
	@%p307 bra 	$L__BB0_419;
	ld.global.f32 	%f7377, [%rd103+48];
	sub.f32 	%f7378, %f7377, %f2571;
	ld.global.f32 	%f7379, [%rd103+52];
	sub.f32 	%f7380, %f7379, %f2570;
	ld.global.f32 	%f7381, [%rd103+56];
	sub.f32 	%f7382, %f7381, %f2569;
	mul.f32 	%f7383, %f7380, %f2940;
	fma.rn.f32 	%f7384, %f7378, %f2939, %f7383;
	fma.rn.f32 	%f7385, %f7382, %f2941, %f7384;
	div.rn.f32 	%f2943, %f7385, %f2942;
	setp.ltu.f32 	%p308, %f2943, 0f00000000;
	@%p308 bra 	$L__BB0_419;
	fma.rn.f32 	%f11819, %f11546, %f2943, %f2571;
	fma.rn.f32 	%f11820, %f11547, %f2943, %f2570;
	fma.rn.f32 	%f11821, %f11548, %f2943, %f2569;
	ld.global.f32 	%f11825, [%rd103];
	ld.global.f32 	%f11826, [%rd103+4];
	ld.global.f32 	%f11827, [%rd103+8];
	ld.global.f32 	%f11828, [%rd103+12];
	ld.global.f32 	%f11829, [%rd103+16];
	ld.global.f32 	%f11830, [%rd103+20];
	ld.global.f32 	%f11831, [%rd103+24];
	ld.global.f32 	%f11832, [%rd103+28];
	ld.global.f32 	%f11833, [%rd103+32];
	ld.global.f32 	%f11834, [%rd103+36];
	ld.global.f32 	%f11835, [%rd103+40];
	ld.global.f32 	%f11836, [%rd103+44];
	mov.f32 	%f11818, %f2943;
	mov.f32 	%f11822, %f2939;
	mov.f32 	%f11823, %f2940;
	mov.f32 	%f11824, %f2941;
$L__BB0_419:
	setp.geu.f32 	%p309, %f11818, %f11780;
	@%p309 bra 	$L__BB0_421;
	mov.f32 	%f11780, %f11818;
	mov.f32 	%f11781, %f11819;
	mov.f32 	%f11782, %f11820;
	mov.f32 	%f11783, %f11821;
	mov.f32 	%f11784, %f11822;
	mov.f32 	%f11785, %f11823;
	mov.f32 	%f11786, %f11824;
	mov.f32 	%f11787, %f11825;
	mov.f32 	%f11788, %f11826;
	mov.f32 	%f11789, %f11827;
	mov.f32 	%f11790, %f11828;
	mov.f32 	%f11791, %f11829;
	mov.f32 	%f11792, %f11830;
	mov.f32 	%f11793, %f11831;
	mov.f32 	%f11794, %f11832;
	mov.f32 	%f11795, %f11833;
	mov.f32 	%f11796, %f11834;
	mov.f32 	%f11797, %f11835;
	mov.f32 	%f11798, %f11836;
$L__BB0_421:
	ld.global.f32 	%f2997, [%rd103+144];
	ld.global.f32 	%f2998, [%rd103+148];
	mul.f32 	%f7389, %f11547, %f2998;
	fma.rn.f32 	%f7390, %f11546, %f2997, %f7389;
	ld.global.f32 	%f2999, [%rd103+152];
	fma.rn.f32 	%f3000, %f11548, %f2999, %f7390;
	abs.f32 	%f7391, %f3000;
	setp.ltu.f32 	%p310, %f7391, 0f38D1B717;
	mov.f32 	%f11856, 0f7F7FFFFF;
	mov.f32 	%f11857, 0f00000000;
	mov.f32 	%f11858, 0f00000000;
	mov.f32 	%f11859, 0f00000000;
	mov.f32 	%f11860, 0f00000000;
	mov.f32 	%f11861, 0f00000000;
	mov.f32 	%f11862, 0f00000000;
	mov.f32 	%f11863, 0f00000000;
	mov.f32 	%f11864, 0f00000000;
	mov.f32 	%f11865, 0f00000000;
	mov.f32 	%f11866, 0f3F800000;
	mov.f32 	%f11867, 0f00000000;
	mov.f32 	%f11868, 0f00000000;
	mov.f32 	%f11869, 0f00000000;
	mov.f32 	%f11870, 0f3F800000;
	mov.f32 	%f11871, 0f00000000;
	mov.f32 	%f11872, 0f00000000;
	mov.f32 	%f11873, 0f00000000;
	mov.f32 	%f11874, 0f3F800000;
	@%p310 bra 	$L__BB0_424;
	ld.global.f32 	%f7395, [%rd103+128];
	sub.f32 	%f7396, %f7395, %f2571;
	ld.global.f32 	%f7397, [%rd103+132];
	sub.f32 	%f7398, %f7397, %f2570;
	ld.global.f32 	%f7399, [%rd103+136];
	sub.f32 	%f7400, %f7399, %f2569;
	mul.f32 	%f7401, %f7398, %f2998;
	fma.rn.f32 	%f7402, %f7396, %f2997, %f7401;
	fma.rn.f32 	%f7403, %f7400, %f2999, %f7402;
	div.rn.f32 	%f3001, %f7403, %f3000;
	setp.ltu.f32 	%p311, %f3001, 0f00000000;
	@%p311 bra 	$L__BB0_424;
	fma.rn.f32 	%f11857, %f11546, %f3001, %f2571;
	fma.rn.f32 	%f11858, %f11547, %f3001, %f2570;
	fma.rn.f32 	%f11859, %f11548, %f3001, %f2569;
	ld.global.f32 	%f11863, [%rd103+80];
	ld.global.f32 	%f11864, [%rd103+84];
	ld.global.f32 	%f11865, [%rd103+88];
	ld.global.f32 	%f11866, [%rd103+92];
	ld.global.f32 	%f11867, [%rd103+96];
	ld.global.f32 	%f11868, [%rd103+100];
	ld.global.f32 	%f11869, [%rd103+104];
	ld.global.f32 	%f11870, [%rd103+108];
	ld.global.f32 	%f11871, [%rd103+112];
	ld.global.f32 	%f11872, [%rd103+116];
	ld.global.f32 	%f11873, [%rd103+120];
	ld.global.f32 	%f11874, [%rd103+124];
	mov.f32 	%f11856, %f3001;
	mov.f32 	%f11860, %f2997;
	mov.f32 	%f11861, %f2998;
	mov.f32 	%f11862, %f2999;
$L__BB0_424:
	setp.geu.f32 	%p312, %f11856, %f11780;
	@%p312 bra 	$L__BB0_426;
	mov.f32 	%f11780, %f11856;
	mov.f32 	%f11781, %f11857;
	mov.f32 	%f11782, %f11858;
	mov.f32 	%f11783, %f11859;
	mov.f32 	%f11784, %f11860;
	mov.f32 	%f11785, %f11861;
	mov.f32 	%f11786, %f11862;
	mov.f32 	%f11787, %f11863;
	mov.f32 	%f11788, %f11864;
	mov.f32 	%f11789, %f11865;
	mov.f32 	%f11790, %f11866;
	mov.f32 	%f11791, %f11867;
	mov.f32 	%f11792, %f11868;
	mov.f32 	%f11793, %f11869;
	mov.f32 	%f11794, %f11870;
	mov.f32 	%f11795, %f11871;
	mov.f32 	%f11796, %f11872;
	mov.f32 	%f11797, %f11873;
	mov.f32 	%f11798, %f11874;
$L__BB0_426:
	add.s64 	%rd422, %rd422, 2;
	and.b64  	%rd421, %rd181, -2;
	setp.eq.s64 	%p313, %rd422, %rd421;
	@%p313 bra 	$L__BB0_427;
	bra.uni 	$L__BB0_416;
$L__BB0_427:
	and.b64  	%rd246, %rd181, 1;
	setp.eq.b64 	%p314, %rd246, 1;
	not.pred 	%p315, %p314;
	mov.f32 	%f11761, 0f7F7FFFFF;
	mov.f32 	%f11762, 0f00000000;
	mov.f32 	%f11763, 0f00000000;
	mov.f32 	%f11764, 0f00000000;
	mov.f32 	%f11765, 0f00000000;
	mov.f32 	%f11766, 0f00000000;
	mov.f32 	%f11767, 0f00000000;
	mov.f32 	%f11768, 0f00000000;
	mov.f32 	%f11769, 0f00000000;
	mov.f32 	%f11770, 0f00000000;
	mov.f32 	%f11771, 0f3F800000;
	mov.f32 	%f11772, 0f00000000;
	mov.f32 	%f11773, 0f00000000;
	mov.f32 	%f11774, 0f00000000;
	mov.f32 	%f11775, 0f3F800000;
	mov.f32 	%f11776, 0f00000000;
	mov.f32 	%f11777, 0f00000000;
	mov.f32 	%f11778, 0f00000000;
	mov.f32 	%f11779, 0f3F800000;
	@%p315 bra 	$L__BB0_433;
	mad.lo.s64 	%rd101, %rd421, 80, %rd37;
	ld.global.f32 	%f2862, [%rd101+64];
	ld.global.f32 	%f2863, [%rd101+68];
	mul.f32 	%f7407, %f11547, %f2863;
	fma.rn.f32 	%f7408, %f11546, %f2862, %f7407;
	ld.global.f32 	%f2864, [%rd101+72];
	fma.rn.f32 	%f2865, %f11548, %f2864, %f7408;
	abs.f32 	%f7409, %f2865;
	setp.ltu.f32 	%p316, %f7409, 0f38D1B717;
	@%p316 bra 	$L__BB0_431;
	ld.global.f32 	%f7413, [%rd101+48];
	sub.f32 	%f7414, %f7413, %f2571;
	ld.global.f32 	%f7415, [%rd101+52];
	sub.f32 	%f7416, %f7415, %f2570;
	ld.global.f32 	%f7417, [%rd101+56];
	sub.f32 	%f7418, %f7417, %f2569;
	mul.f32 	%f7419, %f7416, %f2863;
	fma.rn.f32 	%f7420, %f7414, %f2862, %f7419;
	fma.rn.f32 	%f7421, %f7418, %f2864, %f7420;
	div.rn.f32 	%f2866, %f7421, %f2865;
	setp.ltu.f32 	%p317, %f2866, 0f00000000;
	@%p317 bra 	$L__BB0_431;
	fma.rn.f32 	%f11762, %f11546, %f2866, %f2571;
	fma.rn.f32 	%f11763, %f11547, %f2866, %f2570;
	fma.rn.f32 	%f11764, %f11548, %f2866, %f2569;
	ld.global.f32 	%f11768, [%rd101];
	ld.global.f32 	%f11769, [%rd101+4];
	ld.global.f32 	%f11770, [%rd101+8];
	ld.global.f32 	%f11771, [%rd101+12];
	ld.global.f32 	%f11772, [%rd101+16];
	ld.global.f32 	%f11773, [%rd101+20];
	ld.global.f32 	%f11774, [%rd101+24];
	ld.global.f32 	%f11775, [%rd101+28];
	ld.global.f32 	%f11776, [%rd101+32];
	ld.global.f32 	%f11777, [%rd101+36];
	ld.global.f32 	%f11778, [%rd101+40];
	ld.global.f32 	%f11779, [%rd101+44];
	mov.f32 	%f11761, %f2866;
	mov.f32 	%f11765, %f2862;
	mov.f32 	%f11766, %f2863;
	mov.f32 	%f11767, %f2864;
$L__BB0_431:
	setp.geu.f32 	%p318, %f11761, %f11780;
	@%p318 bra 	$L__BB0_433;
	mov.f32 	%f11780, %f11761;
	mov.f32 	%f11781, %f11762;
	mov.f32 	%f11782, %f11763;
	mov.f32 	%f11783, %f11764;
	mov.f32 	%f11784, %f11765;
	mov.f32 	%f11785, %f11766;
	mov.f32 	%f11786, %f11767;
	mov.f32 	%f11787, %f11768;
	mov.f32 	%f11788, %f11769;
	mov.f32 	%f11789, %f11770;
	mov.f32 	%f11790, %f11771;
	mov.f32 	%f11791, %f11772;
	mov.f32 	%f11792, %f11773;
	mov.f32 	%f11793, %f11774;
	mov.f32 	%f11794, %f11775;
	mov.f32 	%f11795, %f11776;
	mov.f32 	%f11796, %f11777;
	mov.f32 	%f11797, %f11778;
	mov.f32 	%f11798, %f11779;
$L__BB0_433:
	setp.eq.s64 	%p319, %rd184, 0;
	@%p319 bra 	$L__BB0_443;
	mov.b64 	%rd423, 0;
$L__BB0_435:
	cvta.to.global.u64 	%rd248, %rd183;
	mad.lo.s64 	%rd107, %rd423, 96, %rd248;
	ld.global.f32 	%f7425, [%rd107+64];
	ld.global.f32 	%f3074, [%rd107+48];
	sub.f32 	%f3075, %f7425, %f3074;
	ld.global.f32 	%f7426, [%rd107+68];
	ld.global.f32 	%f3076, [%rd107+52];
	sub.f32 	%f3077, %f7426, %f3076;
	ld.global.f32 	%f7427, [%rd107+72];
	ld.global.f32 	%f3078, [%rd107+56];
	sub.f32 	%f3079, %f7427, %f3078;
	ld.global.f32 	%f7428, [%rd107+80];
	sub.f32 	%f3080, %f7428, %f3074;
	ld.global.f32 	%f7429, [%rd107+84];
	sub.f32 	%f3081, %f7429, %f3076;
	ld.global.f32 	%f7430, [%rd107+88];
	sub.f32 	%f3082, %f7430, %f3078;
	mul.f32 	%f7431, %f11547, %f3082;
	mul.f32 	%f7432, %f11548, %f3081;
	sub.f32 	%f3083, %f7431, %f7432;
	mul.f32 	%f7433, %f11548, %f3080;
	mul.f32 	%f7434, %f11546, %f3082;
	sub.f32 	%f3084, %f7433, %f7434;
	mul.f32 	%f7435, %f11546, %f3081;
	mul.f32 	%f7436, %f11547, %f3080;
	sub.f32 	%f3085, %f7435, %f7436;
	mul.f32 	%f7437, %f3077, %f3084;
	fma.rn.f32 	%f7438, %f3075, %f3083, %f7437;
	fma.rn.f32 	%f3086, %f3079, %f3085, %f7438;
	abs.f32 	%f7439, %f3086;
	setp.lt.f32 	%p320, %f7439, 0f38D1B717;
	mov.f32 	%f11913, 0f7F7FFFFF;
	mov.f32 	%f11914, 0f00000000;
	mov.f32 	%f11915, 0f00000000;
	mov.f32 	%f11916, 0f00000000;
	mov.f32 	%f11917, 0f00000000;
	mov.f32 	%f11918, 0f00000000;
	mov.f32 	%f11919, 0f00000000;
	mov.f32 	%f11920, 0f3F800000;
	mov.f32 	%f11921, 0f00000000;
	mov.f32 	%f11922, 0f00000000;
	mov.f32 	%f11923, 0f00000000;
	mov.f32 	%f11924, 0f3F800000;
	mov.f32 	%f11925, 0f00000000;
	mov.f32 	%f11926, 0f00000000;
	mov.f32 	%f11927, 0f00000000;
	mov.f32 	%f11928, 0f3F800000;
	@%p320 bra 	$L__BB0_440;
	rcp.rn.f32 	%f3087, %f3086;
	sub.f32 	%f3088, %f2571, %f3074;
	sub.f32 	%f3089, %f2570, %f3076;
	sub.f32 	%f3090, %f2569, %f3078;
	mul.f32 	%f7443, %f3084, %f3089;
	fma.rn.f32 	%f7444, %f3083, %f3088, %f7443;
	fma.rn.f32 	%f7445, %f3085, %f3090, %f7444;
	mul.f32 	%f3091, %f3087, %f7445;
	setp.lt.f32 	%p321, %f3091, 0f00000000;
	setp.gt.f32 	%p322, %f3091, 0f3F800000;
	or.pred  	%p323, %p321, %p322;
	@%p323 bra 	$L__BB0_440;
	mul.f32 	%f7449, %f3079, %f3089;
	mul.f32 	%f7450, %f3077, %f3090;
	sub.f32 	%f3092, %f7449, %f7450;
	mul.f32 	%f7451, %f3075, %f3090;
	mul.f32 	%f7452, %f3079, %f3088;
	sub.f32 	%f3093, %f7451, %f7452;
	mul.f32 	%f7453, %f3077, %f3088;
	mul.f32 	%f7454, %f3075, %f3089;
	sub.f32 	%f3094, %f7453, %f7454;
	mul.f32 	%f7455, %f11547, %f3093;
	fma.rn.f32 	%f7456, %f11546, %f3092, %f7455;
	fma.rn.f32 	%f7457, %f11548, %f3094, %f7456;
	mul.f32 	%f7458, %f3087, %f7457;
	setp.lt.f32 	%p324, %f7458, 0f00000000;
	add.f32 	%f7459, %f3091, %f7458;
	setp.gt.f32 	%p325, %f7459, 0f3F800000;
	or.pred  	%p326, %p324, %p325;
	@%p326 bra 	$L__BB0_440;
	mul.f32 	%f7463, %f3081, %f3093;
	fma.rn.f32 	%f7464, %f3080, %f3092, %f7463;
	fma.rn.f32 	%f7465, %f3082, %f3094, %f7464;
	mul.f32 	%f3095, %f3087, %f7465;
	setp.le.f32 	%p327, %f3095, 0f00000000;
	@%p327 bra 	$L__BB0_440;
	fma.rn.f32 	%f11914, %f11546, %f3095, %f2571;
	fma.rn.f32 	%f11915, %f11547, %f3095, %f2570;
	fma.rn.f32 	%f11916, %f11548, %f3095, %f2569;
	ld.global.f32 	%f11917, [%rd107];
	ld.global.f32 	%f11918, [%rd107+4];
	ld.global.f32 	%f11919, [%rd107+8];
	ld.global.f32 	%f11920, [%rd107+12];
	ld.global.f32 	%f11921, [%rd107+16];
	ld.global.f32 	%f11922, [%rd107+20];
	ld.global.f32 	%f11923, [%rd107+24];
	ld.global.f32 	%f11924, [%rd107+28];
	ld.global.f32 	%f11925, [%rd107+32];
	ld.global.f32 	%f11926, [%rd107+36];
	ld.global.f32 	%f11927, [%rd107+40];
	ld.global.f32 	%f11928, [%rd107+44];
	mov.f32 	%f11913, %f3095;
$L__BB0_440:
	setp.geu.f32 	%p328, %f11913, %f11780;
	@%p328 bra 	$L__BB0_442;
	mov.f32 	%f11784, 0f00000000;
	mov.f32 	%f11780, %f11913;
	mov.f32 	%f11781, %f11914;
	mov.f32 	%f11782, %f11915;
	mov.f32 	%f11783, %f11916;
	mov.f32 	%f11785, %f11784;
	mov.f32 	%f11786, %f11784;
	mov.f32 	%f11787, %f11917;
	mov.f32 	%f11788, %f11918;
	mov.f32 	%f11789, %f11919;
	mov.f32 	%f11790, %f11920;
	mov.f32 	%f11791, %f11921;
	mov.f32 	%f11792, %f11922;
	mov.f32 	%f11793, %f11923;
	mov.f32 	%f11794, %f11924;
	mov.f32 	%f11795, %f11925;
	mov.f32 	%f11796, %f11926;
	mov.f32 	%f11797, %f11927;
	mov.f32 	%f11798, %f11928;
$L__BB0_442:
	add.s64 	%rd423, %rd423, 1;
	setp.ne.s64 	%p329, %rd423, %rd184;
	@%p329 bra 	$L__BB0_435;
$L__BB0_443:
	setp.eq.f32 	%p330, %f11780, 0f7F7FFFFF;
	mov.f32 	%f13977, 0f3F800000;
	mov.f32 	%f13974, 0f00000000;
	mov.f32 	%f13975, %f13974;
	mov.f32 	%f13976, %f13974;
	@%p330 bra 	$L__BB0_777;
	mul.f32 	%f11975, %f11784, 0f38D1B717;
	mul.f32 	%f11976, %f11785, 0f38D1B717;
	mul.f32 	%f11977, %f11786, 0f38D1B717;
	shr.u32 	%r1406, %r2032, 2;
	xor.b32  	%r1407, %r1406, %r2032;
	st.local.v2.u32 	[%rd3+8], {%r2030, %r2036};
	shl.b32 	%r1408, %r2028, 4;
	shl.b32 	%r1409, %r1407, 1;
	xor.b32  	%r1410, %r1409, %r1408;
	xor.b32  	%r1411, %r1410, %r1407;
	xor.b32  	%r645, %r1411, %r2028;
	st.local.v2.u32 	[%rd3+16], {%r2028, %r645};
	add.s32 	%r2037, %r2031, 362437;
	st.local.v2.u32 	[%rd3], {%r2037, %r2029};
	add.s32 	%r1412, %r645, %r2037;
	cvt.rn.f32.u32 	%f7469, %r1412;
	fma.rn.f32 	%f3168, %f7469, 0f2F800000, 0f2F000000;
	setp.leu.f32 	%p331, %f11795, %f3168;
	@%p331 bra 	$L__BB0_446;
	shr.u32 	%r1436, %r2029, 2;
	xor.b32  	%r1437, %r1436, %r2029;
	shl.b32 	%r1438, %r645, 4;
	shl.b32 	%r1439, %r1437, 1;
	xor.b32  	%r1440, %r1439, %r1438;
	xor.b32  	%r1441, %r1440, %r1437;
	xor.b32  	%r649, %r1441, %r645;
	add.s32 	%r1442, %r2031, %r649;
	add.s32 	%r1443, %r1442, 724874;
	cvt.rn.f32.u32 	%f7505, %r1443;
	fma.rn.f32 	%f7506, %f7505, 0f2F800000, 0f2F000000;
	fma.rn.f32 	%f7507, %f7506, 0f40000000, 0fBF800000;
	shr.u32 	%r1444, %r2030, 2;
	xor.b32  	%r1445, %r1444, %r2030;
	shl.b32 	%r1446, %r649, 4;
	shl.b32 	%r1447, %r1445, 1;
	xor.b32  	%r1448, %r1447, %r1446;
	xor.b32  	%r1449, %r1448, %r1445;
	xor.b32  	%r2042, %r1449, %r649;
	add.s32 	%r1450, %r2031, %r2042;
	add.s32 	%r1451, %r1450, 1087311;
	cvt.rn.f32.u32 	%f7508, %r1451;
	fma.rn.f32 	%f7509, %f7508, 0f2F800000, 0f2F000000;
	fma.rn.f32 	%f7510, %f7509, 0f40000000, 0fBF800000;
	shr.u32 	%r1452, %r2036, 2;
	xor.b32  	%r1453, %r1452, %r2036;
	st.local.v2.u32 	[%rd3+8], {%r645, %r649};
	shl.b32 	%r1454, %r2042, 4;
	shl.b32 	%r1455, %r1453, 1;
	xor.b32  	%r1456, %r1455, %r1454;
	xor.b32  	%r1457, %r1456, %r1453;
	xor.b32  	%r2034, %r1457, %r2042;
	st.local.v2.u32 	[%rd3+16], {%r2042, %r2034};
	add.s32 	%r2037, %r2031, 1449748;
	st.local.v2.u32 	[%rd3], {%r2037, %r2028};
	add.s32 	%r1458, %r2034, %r2037;
	cvt.rn.f32.u32 	%f7511, %r1458;
	fma.rn.f32 	%f7512, %f7511, 0f2F800000, 0f2F000000;
	fma.rn.f32 	%f7513, %f7512, 0f40000000, 0fBF800000;
	mul.f32 	%f7514, %f7510, %f7510;
	fma.rn.f32 	%f7515, %f7507, %f7507, %f7514;
	fma.rn.f32 	%f7516, %f7513, %f7513, %f7515;
	sqrt.rn.f32 	%f7517, %f7516;
	div.rn.f32 	%f7518, %f7507, %f7517;
	div.rn.f32 	%f7519, %f7510, %f7517;
	div.rn.f32 	%f7520, %f7513, %f7517;
	mul.f32 	%f7521, %f11797, %f7518;
	mul.f32 	%f7522, %f11797, %f7519;
	mul.f32 	%f7523, %f11797, %f7520;
	mov.f32 	%f7524, 0f3F800000;
	sub.f32 	%f7525, %f7524, %f11797;
	mul.f32 	%f7526, %f11547, %f11785;
	fma.rn.f32 	%f7527, %f11546, %f11784, %f7526;
	fma.rn.f32 	%f7528, %f11548, %f11786, %f7527;
	add.f32 	%f7529, %f7528, %f7528;
	mul.f32 	%f7530, %f11784, %f7529;
	mul.f32 	%f7531, %f11785, %f7529;
	mul.f32 	%f7532, %f11786, %f7529;
	sub.f32 	%f7533, %f11546, %f7530;
	sub.f32 	%f7534, %f11547, %f7531;
	sub.f32 	%f7535, %f11548, %f7532;
	fma.rn.f32 	%f11978, %f7533, %f7525, %f7521;
	fma.rn.f32 	%f11979, %f7534, %f7525, %f7522;
	fma.rn.f32 	%f11980, %f7535, %f7525, %f7523;
	mov.u32 	%r2030, %r645;
	mov.u32 	%r2036, %r649;
	mov.u32 	%r2029, %r2028;
	bra.uni 	$L__BB0_454;
$L__BB0_446:
	add.f32 	%f7470, %f11795, %f11796;
	setp.leu.f32 	%p332, %f7470, %f3168;
	@%p332 bra 	$L__BB0_453;
	mul.f32 	%f7484, %f11547, %f11785;
	fma.rn.f32 	%f7485, %f11546, %f11784, %f7484;
	fma.rn.f32 	%f3172, %f11548, %f11786, %f7485;
	setp.gtu.f32 	%p333, %f3172, 0fBF800000;
	setp.ge.f32 	%p334, %f3172, 0f3F800000;
	selp.f32 	%f7486, 0f3F800000, %f3172, %p334;
	selp.f32 	%f11971, %f7486, 0fBF800000, %p333;
	setp.geu.f32 	%p335, %f11971, 0f00000000;
	@%p335 bra 	$L__BB0_449;
	neg.f32 	%f11971, %f11971;
	mov.f32 	%f11967, 0f3F800000;
	mov.f32 	%f11968, %f11784;
	mov.f32 	%f11969, %f11785;
	mov.f32 	%f11970, %f11786;
	bra.uni 	$L__BB0_450;
$L__BB0_449:
	neg.f32 	%f11968, %f11784;
	neg.f32 	%f11969, %f11785;
	neg.f32 	%f11970, %f11786;
	mov.f32 	%f11967, %f11798;
$L__BB0_450:
	div.rn.f32 	%f3183, %f11967, %f11798;
	mul.f32 	%f7489, %f3183, %f3183;
	mul.f32 	%f7490, %f11971, %f11971;
	mov.f32 	%f7491, 0f3F800000;
	sub.f32 	%f7492, %f7491, %f7490;
	mul.f32 	%f7493, %f7489, %f7492;
	sub.f32 	%f3184, %f7491, %f7493;
	setp.lt.f32 	%p336, %f3184, 0f00000000;
	mov.f32 	%f11972, 0f00000000;
	mov.f32 	%f11973, %f11972;
	mov.f32 	%f11974, %f11972;
	@%p336 bra 	$L__BB0_452;
	mul.f32 	%f7494, %f3183, %f11971;
	sqrt.rn.f32 	%f7495, %f3184;
	sub.f32 	%f7496, %f7494, %f7495;
	mul.f32 	%f7497, %f11968, %f7496;
	mul.f32 	%f7498, %f11969, %f7496;
	mul.f32 	%f7499, %f11970, %f7496;
	fma.rn.f32 	%f11972, %f11546, %f3183, %f7497;
	fma.rn.f32 	%f11973, %f11547, %f3183, %f7498;
	fma.rn.f32 	%f11974, %f11548, %f3183, %f7499;
$L__BB0_452:
	setp.lt.f32 	%p337, %f3172, 0f00000000;
	mul.f32 	%f7500, %f11973, %f11973;
	fma.rn.f32 	%f7501, %f11972, %f11972, %f7500;
	fma.rn.f32 	%f7502, %f11974, %f11974, %f7501;
	sqrt.rn.f32 	%f7503, %f7502;
	div.rn.f32 	%f11978, %f11972, %f7503;
	div.rn.f32 	%f11979, %f11973, %f7503;
	div.rn.f32 	%f11980, %f11974, %f7503;
	selp.f32 	%f7504, 0fB8D1B717, 0f38D1B717, %p337;
	mul.f32 	%f11975, %f11784, %f7504;
	mul.f32 	%f11976, %f11785, %f7504;
	mul.f32 	%f11977, %f11786, %f7504;
	mov.u32 	%r2042, %r2028;
	mov.u32 	%r2034, %r645;
	bra.uni 	$L__BB0_454;
$L__BB0_453:
	shr.u32 	%r1413, %r2029, 2;
	xor.b32  	%r1414, %r1413, %r2029;
	shl.b32 	%r1415, %r645, 4;
	shl.b32 	%r1416, %r1414, 1;
	xor.b32  	%r1417, %r1416, %r1415;
	xor.b32  	%r1418, %r1417, %r1414;
	xor.b32  	%r655, %r1418, %r645;
	add.s32 	%r1419, %r2031, %r655;
	add.s32 	%r1420, %r1419, 724874;
	cvt.rn.f32.u32 	%f7471, %r1420;
	fma.rn.f32 	%f7472, %f7471, 0f2F800000, 0f2F000000;
	fma.rn.f32 	%f7473, %f7472, 0f40000000, 0fBF800000;
	shr.u32 	%r1421, %r2030, 2;
	xor.b32  	%r1422, %r1421, %r2030;
	shl.b32 	%r1423, %r655, 4;
	shl.b32 	%r1424, %r1422, 1;
	xor.b32  	%r1425, %r1424, %r1423;
	xor.b32  	%r1426, %r1425, %r1422;
	xor.b32  	%r2042, %r1426, %r655;
	add.s32 	%r1427, %r2031, %r2042;
	add.s32 	%r1428, %r1427, 1087311;
	cvt.rn.f32.u32 	%f7474, %r1428;
	fma.rn.f32 	%f7475, %f7474, 0f2F800000, 0f2F000000;
	fma.rn.f32 	%f7476, %f7475, 0f40000000, 0fBF800000;
	shr.u32 	%r1429, %r2036, 2;
	xor.b32  	%r1430, %r1429, %r2036;
	st.local.v2.u32 	[%rd3+8], {%r645, %r655};
	shl.b32 	%r1431, %r2042, 4;
	shl.b32 	%r1432, %r1430, 1;
	xor.b32  	%r1433, %r1432, %r1431;
	xor.b32  	%r1434, %r1433, %r1430;
	xor.b32  	%r2034, %r1434, %r2042;
	st.local.v2.u32 	[%rd3+16], {%r2042, %r2034};
	add.s32 	%r2037, %r2031, 1449748;
	st.local.v2.u32 	[%rd3], {%r2037, %r2028};
	add.s32 	%r1435, %r2034, %r2037;
	cvt.rn.f32.u32 	%f7477, %r1435;
	fma.rn.f32 	%f7478, %f7477, 0f2F800000, 0f2F000000;
	fma.rn.f32 	%f7479, %f7478, 0f40000000, 0fBF800000;
	mul.f32 	%f7480, %f7476, %f7476;
	fma.rn.f32 	%f7481, %f7473, %f7473, %f7480;
	fma.rn.f32 	%f7482, %f7479, %f7479, %f7481;
	sqrt.rn.f32 	%f7483, %f7482;
	div.rn.f32 	%f11978, %f7473, %f7483;
	div.rn.f32 	%f11979, %f7476, %f7483;
	div.rn.f32 	%f11980, %f7479, %f7483;
	mov.u32 	%r2030, %r645;
	mov.u32 	%r2036, %r655;
	mov.u32 	%r2029, %r2028;
$L__BB0_454:
	setp.eq.s64 	%p338, %rd178, 0;
	add.f32 	%f3206, %f11783, %f11977;
	add.f32 	%f3207, %f11782, %f11976;
	add.f32 	%f3208, %f11781, %f11975;
	mov.f32 	%f12222, 0f3F800000;
	mov.f32 	%f12213, 0f00000000;
	mov.f32 	%f12212, 0f7F7FFFFF;
	mov.f32 	%f12214, %f12213;
	mov.f32 	%f12215, %f12213;
	mov.f32 	%f12216, %f12213;
	mov.f32 	%f12217, %f12213;
	mov.f32 	%f12218, %f12213;
	mov.f32 	%f12219, %f12213;
	mov.f32 	%f12220, %f12213;
	mov.f32 	%f12221, %f12213;
	mov.f32 	%f12223, %f12213;
	mov.f32 	%f12224, %f12213;
	mov.f32 	%f12225, %f12213;
	mov.f32 	%f12226, %f12222;
	mov.f32 	%f12227, %f12213;
	mov.f32 	%f12228, %f12213;
	mov.f32 	%f12229, %f12213;
	mov.f32 	%f12230, %f12222;
	@%p338 bra 	$L__BB0_477;
	setp.eq.s64 	%p339, %rd178, 1;
	mov.f32 	%f12212, 0f7F7FFFFF;
	mov.f32 	%f12229, 0f00000000;
	mov.f32 	%f12230, 0f3F800000;
	mov.b64 	%rd424, 0;
	mov.f32 	%f12228, %f12229;
	mov.f32 	%f12227, %f12229;
	mov.f32 	%f12226, %f12230;
	mov.f32 	%f12225, %f12229;
	mov.f32 	%f12224, %f12229;
	mov.f32 	%f12223, %f12229;
	mov.f32 	%f12222, %f12230;
	mov.f32 	%f12221, %f12229;
	mov.f32 	%f12220, %f12229;
	mov.f32 	%f12219, %f12229;
	mov.f32 	%f12218, %f12229;
	mov.f32 	%f12217, %f12229;
	mov.f32 	%f12216, %f12229;
	mov.f32 	%f12215, %f12229;
	mov.f32 	%f12214, %f12229;
	mov.f32 	%f12213, %f12229;
	@%p339 bra 	$L__BB0_470;
	mov.f32 	%f12212, 0f7F7FFFFF;
	mov.f32 	%f12229, 0f00000000;
	mov.f32 	%f12230, 0f3F800000;
	mov.b64 	%rd425, 0;
$L__BB0_457:
	cvta.to.global.u64 	%rd251, %rd177;
	mad.lo.s64 	%rd112, %rd425, 68, %rd251;
	ld.global.f32 	%f7549, [%rd112+64];
	mul.f32 	%f3331, %f7549, %f7549;
	ld.global.f32 	%f3332, [%rd112+48];
	sub.f32 	%f7550, %f3332, %f3208;
	ld.global.f32 	%f3333, [%rd112+52];
	sub.f32 	%f7551, %f3333, %f3207;
	ld.global.f32 	%f3334, [%rd112+56];
	sub.f32 	%f7552, %f3334, %f3206;
	mul.f32 	%f7553, %f11979, %f7551;
	fma.rn.f32 	%f7554, %f11978, %f7550, %f7553;
	fma.rn.f32 	%f3335, %f11980, %f7552, %f7554;
	mul.f32 	%f7555, %f7551, %f7551;
	fma.rn.f32 	%f7556, %f7550, %f7550, %f7555;
	fma.rn.f32 	%f7557, %f7552, %f7552, %f7556;
	mul.f32 	%f7558, %f3335, %f3335;
	sub.f32 	%f3336, %f7557, %f7558;
	setp.gt.f32 	%p340, %f3336, %f3331;
	mov.f32 	%f12088, 0f3F800000;
	mov.f32 	%f12079, 0f00000000;
	mov.f32 	%f12078, 0f7F7FFFFF;
	mov.f32 	%f12080, %f12079;
	mov.f32 	%f12081, %f12079;
	mov.f32 	%f12082, %f12079;
	mov.f32 	%f12083, %f12079;
	mov.f32 	%f12084, %f12079;
	mov.f32 	%f12085, %f12079;
	mov.f32 	%f12086, %f12079;
	mov.f32 	%f12087, %f12079;
	mov.f32 	%f12089, %f12079;
	mov.f32 	%f12090, %f12079;
	mov.f32 	%f12091, %f12079;
	mov.f32 	%f12092, %f12088;
	mov.f32 	%f12093, %f12079;
	mov.f32 	%f12094, %f12079;
	mov.f32 	%f12095, %f12079;
	mov.f32 	%f12096, %f12088;
	@%p340 bra 	$L__BB0_461;
	sub.f32 	%f7559, %f3331, %f3336;
	sqrt.rn.f32 	%f7560, %f7559;
	sub.f32 	%f7561, %f3335, %f7560;
	add.f32 	%f7562, %f3335, %f7560;
	setp.gt.f32 	%p341, %f7561, %f7562;
	selp.f32 	%f12077, %f7562, %f7561, %p341;
	selp.f32 	%f3338, %f7561, %f7562, %p341;
	setp.geu.f32 	%p342, %f12077, 0f38D1B717;
	@%p342 bra 	$L__BB0_460;
	setp.lt.f32 	%p343, %f3338, 0f00000000;
	mov.f32 	%f12077, %f3338;
	mov.f32 	%f12080, %f12079;
	mov.f32 	%f12081, %f12079;
	mov.f32 	%f12082, %f12079;
	mov.f32 	%f12083, %f12079;
	mov.f32 	%f12084, %f12079;
	mov.f32 	%f12085, %f12079;
	mov.f32 	%f12086, %f12079;
	mov.f32 	%f12087, %f12079;
	mov.f32 	%f12089, %f12079;
	mov.f32 	%f12090, %f12079;
	mov.f32 	%f12091, %f12079;
	mov.f32 	%f12092, %f12088;
	mov.f32 	%f12093, %f12079;
	mov.f32 	%f12094, %f12079;
	mov.f32 	%f12095, %f12079;
	mov.f32 	%f12096, %f12088;
	@%p343 bra 	$L__BB0_461;
$L__BB0_460:
	fma.rn.f32 	%f12079, %f11978, %f12077, %f3208;
	fma.rn.f32 	%f12080, %f11979, %f12077, %f3207;
	fma.rn.f32 	%f12081, %f11980, %f12077, %f3206;
	sub.f32 	%f7566, %f12079, %f3332;
	sub.f32 	%f7567, %f12080, %f3333;
	sub.f32 	%f7568, %f12081, %f3334;
	mul.f32 	%f7569, %f7567, %f7567;
	fma.rn.f32 	%f7570, %f7566, %f7566, %f7569;
	fma.rn.f32 	%f7571, %f7568, %f7568, %f7570;
	sqrt.rn.f32 	%f7572, %f7571;
	div.rn.f32 	%f12082, %f7566, %f7572;
	div.rn.f32 	%f12083, %f7567, %f7572;
	div.rn.f32 	%f12084, %f7568, %f7572;
	ld.global.f32 	%f12085, [%rd112];
	ld.global.f32 	%f12086, [%rd112+4];
	ld.global.f32 	%f12087, [%rd112+8];
	ld.global.f32 	%f12088, [%rd112+12];
	ld.global.f32 	%f12089, [%rd112+16];
	ld.global.f32 	%f12090, [%rd112+20];
	ld.global.f32 	%f12091, [%rd112+24];
	ld.global.f32 	%f12092, [%rd112+28];
	ld.global.f32 	%f12093, [%rd112+32];
	ld.global.f32 	%f12094, [%rd112+36];
	ld.global.f32 	%f12095, [%rd112+40];
	ld.global.f32 	%f12096, [%rd112+44];
	mov.f32 	%f12078, %f12077;
$L__BB0_461:
	setp.geu.f32 	%p344, %f12078, %f12212;
	@%p344 bra 	$L__BB0_463;
	mov.f32 	%f12212, %f12078;
	mov.f32 	%f12213, %f12079;
	mov.f32 	%f12214, %f12080;
	mov.f32 	%f12215, %f12081;
	mov.f32 	%f12216, %f12082;
	mov.f32 	%f12217, %f12083;
	mov.f32 	%f12218, %f12084;
	mov.f32 	%f12219, %f12085;
	mov.f32 	%f12220, %f12086;
	mov.f32 	%f12221, %f12087;
	mov.f32 	%f12222, %f12088;
	mov.f32 	%f12223, %f12089;
	mov.f32 	%f12224, %f12090;
	mov.f32 	%f12225, %f12091;
	mov.f32 	%f12226, %f12092;
	mov.f32 	%f12227, %f12093;
	mov.f32 	%f12228, %f12094;
	mov.f32 	%f12229, %f12095;
	mov.f32 	%f12230, %f12096;
$L__BB0_463:
	ld.global.f32 	%f7576, [%rd112+132];
	mul.f32 	%f3396, %f7576, %f7576;
	ld.global.f32 	%f3397, [%rd112+116];
	sub.f32 	%f7577, %f3397, %f3208;
	ld.global.f32 	%f3398, [%rd112+120];
	sub.f32 	%f7578, %f3398, %f3207;
	ld.global.f32 	%f3399, [%rd112+124];
	sub.f32 	%f7579, %f3399, %f3206;
	mul.f32 	%f7580, %f11979, %f7578;
	fma.rn.f32 	%f7581, %f11978, %f7577, %f7580;
	fma.rn.f32 	%f3400, %f11980, %f7579, %f7581;
	mul.f32 	%f7582, %f7578, %f7578;
	fma.rn.f32 	%f7583, %f7577, %f7577, %f7582;
	fma.rn.f32 	%f7584, %f7579, %f7579, %f7583;
	mul.f32 	%f7585, %f3400, %f3400;
	sub.f32 	%f3401, %f7584, %f7585;
	setp.gt.f32 	%p345, %f3401, %f3396;
	mov.f32 	%f12127, 0f3F800000;
	mov.f32 	%f12118, 0f00000000;
	mov.f32 	%f12117, 0f7F7FFFFF;
	mov.f32 	%f12119, %f12118;
	mov.f32 	%f12120, %f12118;
	mov.f32 	%f12121, %f12118;
	mov.f32 	%f12122, %f12118;
	mov.f32 	%f12123, %f12118;
	mov.f32 	%f12124, %f12118;
	mov.f32 	%f12125, %f12118;
	mov.f32 	%f12126, %f12118;
	mov.f32 	%f12128, %f12118;
	mov.f32 	%f12129, %f12118;
	mov.f32 	%f12130, %f12118;
	mov.f32 	%f12131, %f12127;
	mov.f32 	%f12132, %f12118;
	mov.f32 	%f12133, %f12118;
	mov.f32 	%f12134, %f12118;
	mov.f32 	%f12135, %f12127;
	@%p345 bra 	$L__BB0_467;
	sub.f32 	%f7586, %f3396, %f3401;
	sqrt.rn.f32 	%f7587, %f7586;
	sub.f32 	%f7588, %f3400, %f7587;
	add.f32 	%f7589, %f3400, %f7587;
	setp.gt.f32 	%p346, %f7588, %f7589;
	selp.f32 	%f12116, %f7589, %f7588, %p346;
	selp.f32 	%f3403, %f7588, %f7589, %p346;
	setp.geu.f32 	%p347, %f12116, 0f38D1B717;
	@%p347 bra 	$L__BB0_466;
	setp.lt.f32 	%p348, %f3403, 0f00000000;
	mov.f32 	%f12116, %f3403;
	mov.f32 	%f12119, %f12118;
	mov.f32 	%f12120, %f12118;
	mov.f32 	%f12121, %f12118;
	mov.f32 	%f12122, %f12118;
	mov.f32 	%f12123, %f12118;
	mov.f32 	%f12124, %f12118;
	mov.f32 	%f12125, %f12118;
	mov.f32 	%f12126, %f12118;
	mov.f32 	%f12128, %f12118;
	mov.f32 	%f12129, %f12118;
	mov.f32 	%f12130, %f12118;
	mov.f32 	%f12131, %f12127;
	mov.f32 	%f12132, %f12118;
	mov.f32 	%f12133, %f12118;
	mov.f32 	%f12134, %f12118;
	mov.f32 	%f12135, %f12127;
	@%p348 bra 	$L__BB0_467;
$L__BB0_466:
	fma.rn.f32 	%f12118, %f11978, %f12116, %f3208;
	fma.rn.f32 	%f12119, %f11979, %f12116, %f3207;
	fma.rn.f32 	%f12120, %f11980, %f12116, %f3206;
	sub.f32 	%f7593, %f12118, %f3397;
	sub.f32 	%f7594, %f12119, %f3398;
	sub.f32 	%f7595, %f12120, %f3399;
	mul.f32 	%f7596, %f7594, %f7594;
	fma.rn.f32 	%f7597, %f7593, %f7593, %f7596;
	fma.rn.f32 	%f7598, %f7595, %f7595, %f7597;
	sqrt.rn.f32 	%f7599, %f7598;
	div.rn.f32 	%f12121, %f7593, %f7599;
	div.rn.f32 	%f12122, %f7594, %f7599;
	div.rn.f32 	%f12123, %f7595, %f7599;
	ld.global.f32 	%f12124, [%rd112+68];
	ld.global.f32 	%f12125, [%rd112+72];
	ld.global.f32 	%f12126, [%rd112+76];
	ld.global.f32 	%f12127, [%rd112+80];
	ld.global.f32 	%f12128, [%rd112+84];
	ld.global.f32 	%f12129, [%rd112+88];
	ld.global.f32 	%f12130, [%rd112+92];
	ld.global.f32 	%f12131, [%rd112+96];
	ld.global.f32 	%f12132, [%rd112+100];
	ld.global.f32 	%f12133, [%rd112+104];
	ld.global.f32 	%f12134, [%rd112+108];
	ld.global.f32 	%f12135, [%rd112+112];
	mov.f32 	%f12117, %f12116;
$L__BB0_467:
	setp.geu.f32 	%p349, %f12117, %f12212;
	@%p349 bra 	$L__BB0_469;
	mov.f32 	%f12212, %f12117;
	mov.f32 	%f12213, %f12118;
	mov.f32 	%f12214, %f12119;
	mov.f32 	%f12215, %f12120;
	mov.f32 	%f12216, %f12121;
	mov.f32 	%f12217, %f12122;
	mov.f32 	%f12218, %f12123;
	mov.f32 	%f12219, %f12124;
	mov.f32 	%f12220, %f12125;
	mov.f32 	%f12221, %f12126;
	mov.f32 	%f12222, %f12127;
	mov.f32 	%f12223, %f12128;
	mov.f32 	%f12224, %f12129;
	mov.f32 	%f12225, %f12130;
	mov.f32 	%f12226, %f12131;
	mov.f32 	%f12227, %f12132;
	mov.f32 	%f12228, %f12133;
	mov.f32 	%f12229, %f12134;
	mov.f32 	%f12230, %f12135;
$L__BB0_469:
	add.s64 	%rd425, %rd425, 2;
	and.b64  	%rd424, %rd178, -2;
	setp.eq.s64 	%p350, %rd425, %rd424;
	@%p350 bra 	$L__BB0_470;
	bra.uni 	$L__BB0_457;
$L__BB0_470:
	and.b64  	%rd252, %rd178, 1;
	setp.eq.b64 	%p351, %rd252, 1;
	not.pred 	%p352, %p351;
	mov.f32 	%f12020, 0f7F7FFFFF;
	mov.f32 	%f12021, 0f00000000;
	mov.f32 	%f12022, 0f00000000;
	mov.f32 	%f12023, 0f00000000;
	mov.f32 	%f12024, 0f00000000;
	mov.f32 	%f12025, 0f00000000;
	mov.f32 	%f12026, 0f00000000;
	mov.f32 	%f12027, 0f00000000;
	mov.f32 	%f12028, 0f00000000;
	mov.f32 	%f12029, 0f00000000;
	mov.f32 	%f12030, 0f3F800000;
	mov.f32 	%f12031, 0f00000000;
	mov.f32 	%f12032, 0f00000000;
	mov.f32 	%f12033, 0f00000000;
	mov.f32 	%f12034, 0f3F800000;
	mov.f32 	%f12035, 0f00000000;
	mov.f32 	%f12036, 0f00000000;
	mov.f32 	%f12037, 0f00000000;
	mov.f32 	%f12038, 0f3F800000;
	@%p352 bra 	$L__BB0_477;
	cvta.to.global.u64 	%rd253, %rd177;
	mad.lo.s64 	%rd110, %rd424, 68, %rd253;
	ld.global.f32 	%f7603, [%rd110+64];
	mul.f32 	%f3247, %f7603, %f7603;
	ld.global.f32 	%f3248, [%rd110+48];
	sub.f32 	%f7604, %f3248, %f3208;
	ld.global.f32 	%f3249, [%rd110+52];
	sub.f32 	%f7605, %f3249, %f3207;
	ld.global.f32 	%f3250, [%rd110+56];
	sub.f32 	%f7606, %f3250, %f3206;
	mul.f32 	%f7607, %f11979, %f7605;
	fma.rn.f32 	%f7608, %f11978, %f7604, %f7607;
	fma.rn.f32 	%f3251, %f11980, %f7606, %f7608;
	mul.f32 	%f7609, %f7605, %f7605;
	fma.rn.f32 	%f7610, %f7604, %f7604, %f7609;
	fma.rn.f32 	%f7611, %f7606, %f7606, %f7610;
	mul.f32 	%f7612, %f3251, %f3251;
	sub.f32 	%f3252, %f7611, %f7612;
	setp.gt.f32 	%p353, %f3252, %f3247;
	@%p353 bra 	$L__BB0_475;
	sub.f32 	%f7613, %f3247, %f3252;
	sqrt.rn.f32 	%f7614, %f7613;
	sub.f32 	%f7615, %f3251, %f7614;
	add.f32 	%f7616, %f3251, %f7614;
	setp.gt.f32 	%p354, %f7615, %f7616;
	selp.f32 	%f12019, %f7616, %f7615, %p354;
	selp.f32 	%f3254, %f7615, %f7616, %p354;
	setp.geu.f32 	%p355, %f12019, 0f38D1B717;
	@%p355 bra 	$L__BB0_474;
	setp.lt.f32 	%p356, %f3254, 0f00000000;
	mov.f32 	%f12019, %f3254;
	@%p356 bra 	$L__BB0_475;
$L__BB0_474:
	fma.rn.f32 	%f12021, %f11978, %f12019, %f3208;
	fma.rn.f32 	%f12022, %f11979, %f12019, %f3207;
	fma.rn.f32 	%f12023, %f11980, %f12019, %f3206;
	sub.f32 	%f7620, %f12021, %f3248;
	sub.f32 	%f7621, %f12022, %f3249;
	sub.f32 	%f7622, %f12023, %f3250;
	mul.f32 	%f7623, %f7621, %f7621;
	fma.rn.f32 	%f7624, %f7620, %f7620, %f7623;
	fma.rn.f32 	%f7625, %f7622, %f7622, %f7624;
	sqrt.rn.f32 	%f7626, %f7625;
	div.rn.f32 	%f12024, %f7620, %f7626;
	div.rn.f32 	%f12025, %f7621, %f7626;
	div.rn.f32 	%f12026, %f7622, %f7626;
	ld.global.f32 	%f12027, [%rd110];
	ld.global.f32 	%f12028, [%rd110+4];
	ld.global.f32 	%f12029, [%rd110+8];
	ld.global.f32 	%f12030, [%rd110+12];
	ld.global.f32 	%f12031, [%rd110+16];
	ld.global.f32 	%f12032, [%rd110+20];
	ld.global.f32 	%f12033, [%rd110+24];
	ld.global.f32 	%f12034, [%rd110+28];
	ld.global.f32 	%f12035, [%rd110+32];
	ld.global.f32 	%f12036, [%rd110+36];
	ld.global.f32 	%f12037, [%rd110+40];
	ld.global.f32 	%f12038, [%rd110+44];
	mov.f32 	%f12020, %f12019;
$L__BB0_475:
	setp.geu.f32 	%p357, %f12020, %f12212;
	@%p357 bra 	$L__BB0_477;
	mov.f32 	%f12212, %f12020;
	mov.f32 	%f12213, %f12021;
	mov.f32 	%f12214, %f12022;
	mov.f32 	%f12215, %f12023;
	mov.f32 	%f12216, %f12024;
	mov.f32 	%f12217, %f12025;
	mov.f32 	%f12218, %f12026;
	mov.f32 	%f12219, %f12027;
	mov.f32 	%f12220, %f12028;
	mov.f32 	%f12221, %f12029;
	mov.f32 	%f12222, %f12030;
	mov.f32 	%f12223, %f12031;
	mov.f32 	%f12224, %f12032;
	mov.f32 	%f12225, %f12033;
	mov.f32 	%f12226, %f12034;
	mov.f32 	%f12227, %f12035;
	mov.f32 	%f12228, %f12036;
	mov.f32 	%f12229, %f12037;
	mov.f32 	%f12230, %f12038;
$L__BB0_477:
	setp.eq.s64 	%p358, %rd181, 0;
	@%p358 bra 	$L__BB0_497;
	setp.eq.s64 	%p359, %rd181, 1;
	mov.b64 	%rd426, 0;
	@%p359 bra 	$L__BB0_491;
	mov.b64 	%rd427, 0;
$L__BB0_480:
	cvta.to.global.u64 	%rd256, %rd180;
	mad.lo.s64 	%rd118, %rd427, 80, %rd256;
	ld.global.f32 	%f3576, [%rd118+64];
	ld.global.f32 	%f3577, [%rd118+68];
	mul.f32 	%f7631, %f11979, %f3577;
	fma.rn.f32 	%f7632, %f11978, %f3576, %f7631;
	ld.global.f32 	%f3578, [%rd118+72];
	fma.rn.f32 	%f3579, %f11980, %f3578, %f7632;
	abs.f32 	%f7633, %f3579;
	setp.ltu.f32 	%p360, %f7633, 0f38D1B717;
	mov.f32 	%f12250, 0f7F7FFFFF;
	mov.f32 	%f12251, 0f00000000;
	mov.f32 	%f12252, 0f00000000;
	mov.f32 	%f12253, 0f00000000;
	mov.f32 	%f12254, 0f00000000;
	mov.f32 	%f12255, 0f00000000;
	mov.f32 	%f12256, 0f00000000;
	mov.f32 	%f12257, 0f00000000;
	mov.f32 	%f12258, 0f00000000;
	mov.f32 	%f12259, 0f00000000;
	mov.f32 	%f12260, 0f3F800000;
	mov.f32 	%f12261, 0f00000000;
	mov.f32 	%f12262, 0f00000000;
	mov.f32 	%f12263, 0f00000000;
	mov.f32 	%f12264, 0f3F800000;
	mov.f32 	%f12265, 0f00000000;
	mov.f32 	%f12266, 0f00000000;
	mov.f32 	%f12267, 0f00000000;
	mov.f32 	%f12268, 0f3F800000;
	@%p360 bra 	$L__BB0_483;
	ld.global.f32 	%f7637, [%rd118+48];
	sub.f32 	%f7638, %f7637, %f3208;
	ld.global.f32 	%f7639, [%rd118+52];
	sub.f32 	%f7640, %f7639, %f3207;
	ld.global.f32 	%f7641, [%rd118+56];
	sub.f32 	%f7642, %f7641, %f3206;
	mul.f32 	%f7643, %f7640, %f3577;
	fma.rn.f32 	%f7644, %f7638, %f3576, %f7643;
	fma.rn.f32 	%f7645, %f7642, %f3578, %f7644;
	div.rn.f32 	%f3580, %f7645, %f3579;
	setp.ltu.f32 	%p361, %f3580, 0f00000000;
	@%p361 bra 	$L__BB0_483;
	fma.rn.f32 	%f12251, %f11978, %f3580, %f3208;
	fma.rn.f32 	%f12252, %f11979, %f3580, %f3207;
	fma.rn.f32 	%f12253, %f11980, %f3580, %f3206;
	ld.global.f32 	%f12257, [%rd118];
	ld.global.f32 	%f12258, [%rd118+4];
	ld.global.f32 	%f12259, [%rd118+8];
	ld.global.f32 	%f12260, [%rd118+12];
	ld.global.f32 	%f12261, [%rd118+16];
	ld.global.f32 	%f12262, [%rd118+20];
	ld.global.f32 	%f12263, [%rd118+24];
	ld.global.f32 	%f12264, [%rd118+28];
	ld.global.f32 	%f12265, [%rd118+32];
	ld.global.f32 	%f12266, [%rd118+36];
	ld.global.f32 	%f12267, [%rd118+40];
	ld.global.f32 	%f12268, [%rd118+44];
	mov.f32 	%f12250, %f3580;
	mov.f32 	%f12254, %f3576;
	mov.f32 	%f12255, %f3577;
	mov.f32 	%f12256, %f3578;
$L__BB0_483:
	setp.geu.f32 	%p362, %f12250, %f12212;
	@%p362 bra 	$L__BB0_485;
	mov.f32 	%f12212, %f12250;
	mov.f32 	%f12213, %f12251;
	mov.f32 	%f12214, %f12252;
	mov.f32 	%f12215, %f12253;
	mov.f32 	%f12216, %f12254;
	mov.f32 	%f12217, %f12255;
	mov.f32 	%f12218, %f12256;
	mov.f32 	%f12219, %f12257;
	mov.f32 	%f12220, %f12258;
	mov.f32 	%f12221, %f12259;
	mov.f32 	%f12222, %f12260;
	mov.f32 	%f12223, %f12261;
	mov.f32 	%f12224, %f12262;
	mov.f32 	%f12225, %f12263;
	mov.f32 	%f12226, %f12264;
	mov.f32 	%f12227, %f12265;
	mov.f32 	%f12228, %f12266;
	mov.f32 	%f12229, %f12267;
	mov.f32 	%f12230, %f12268;
$L__BB0_485:
	ld.global.f32 	%f3634, [%rd118+144];
	ld.global.f32 	%f3635, [%rd118+148];
	mul.f32 	%f7649, %f11979, %f3635;
	fma.rn.f32 	%f7650, %f11978, %f3634, %f7649;
	ld.global.f32 	%f3636, [%rd118+152];
	fma.rn.f32 	%f3637, %f11980, %f3636, %f7650;
	abs.f32 	%f7651, %f3637;
	setp.ltu.f32 	%p363, %f7651, 0f38D1B717;
	mov.f32 	%f12288, 0f7F7FFFFF;
	mov.f32 	%f12289, 0f00000000;
	mov.f32 	%f12290, 0f00000000;
	mov.f32 	%f12291, 0f00000000;
	mov.f32 	%f12292, 0f00000000;
	mov.f32 	%f12293, 0f00000000;
	mov.f32 	%f12294, 0f00000000;
	mov.f32 	%f12295, 0f00000000;
	mov.f32 	%f12296, 0f00000000;
	mov.f32 	%f12297, 0f00000000;
	mov.f32 	%f12298, 0f3F800000;
	mov.f32 	%f12299, 0f00000000;
	mov.f32 	%f12300, 0f00000000;
	mov.f32 	%f12301, 0f00000000;
	mov.f32 	%f12302, 0f3F800000;
	mov.f32 	%f12303, 0f00000000;
	mov.f32 	%f12304, 0f00000000;
	mov.f32 	%f12305, 0f00000000;
	mov.f32 	%f12306, 0f3F800000;
	@%p363 bra 	$L__BB0_488;
	ld.global.f32 	%f7655, [%rd118+128];
	sub.f32 	%f7656, %f7655, %f3208;
	ld.global.f32 	%f7657, [%rd118+132];
	sub.f32 	%f7658, %f7657, %f3207;
	ld.global.f32 	%f7659, [%rd118+136];
	sub.f32 	%f7660, %f7659, %f3206;
	mul.f32 	%f7661, %f7658, %f3635;
	fma.rn.f32 	%f7662, %f7656, %f3634, %f7661;
	fma.rn.f32 	%f7663, %f7660, %f3636, %f7662;
	div.rn.f32 	%f3638, %f7663, %f3637;
	setp.ltu.f32 	%p364, %f3638, 0f00000000;
	@%p364 bra 	$L__BB0_488;
	fma.rn.f32 	%f12289, %f11978, %f3638, %f3208;
	fma.rn.f32 	%f12290, %f11979, %f3638, %f3207;
	fma.rn.f32 	%f12291, %f11980, %f3638, %f3206;
	ld.global.f32 	%f12295, [%rd118+80];
	ld.global.f32 	%f12296, [%rd118+84];
	ld.global.f32 	%f12297, [%rd118+88];
	ld.global.f32 	%f12298, [%rd118+92];
	ld.global.f32 	%f12299, [%rd118+96];
	ld.global.f32 	%f12300, [%rd118+100];
	ld.global.f32 	%f12301, [%rd118+104];
	ld.global.f32 	%f12302, [%rd118+108];
	ld.global.f32 	%f12303, [%rd118+112];
	ld.global.f32 	%f12304, [%rd118+116];
	ld.global.f32 	%f12305, [%rd118+120];
	ld.global.f32 	%f12306, [%rd118+124];
	mov.f32 	%f12288, %f3638;
	mov.f32 	%f12292, %f3634;
	mov.f32 	%f12293, %f3635;
	mov.f32 	%f12294, %f3636;
$L__BB0_488:
	setp.geu.f32 	%p365, %f12288, %f12212;
	@%p365 bra 	$L__BB0_490;
	mov.f32 	%f12212, %f12288;
	mov.f32 	%f12213, %f12289;
	mov.f32 	%f12214, %f12290;
	mov.f32 	%f12215, %f12291;
	mov.f32 	%f12216, %f12292;
	mov.f32 	%f12217, %f12293;
	mov.f32 	%f12218, %f12294;
	mov.f32 	%f12219, %f12295;
	mov.f32 	%f12220, %f12296;
	mov.f32 	%f12221, %f12297;
	mov.f32 	%f12222, %f12298;
	mov.f32 	%f12223, %f12299;
	mov.f32 	%f12224, %f12300;
	mov.f32 	%f12225, %f12301;
	mov.f32 	%f12226, %f12302;
	mov.f32 	%f12227, %f12303;
	mov.f32 	%f12228, %f12304;
	mov.f32 	%f12229, %f12305;
	mov.f32 	%f12230, %f12306;
$L__BB0_490:
	add.s64 	%rd427, %rd427, 2;
	and.b64  	%rd426, %rd181, -2;
	setp.eq.s64 	%p366, %rd427, %rd426;
	@%p366 bra 	$L__BB0_491;
	bra.uni 	$L__BB0_480;
$L__BB0_491:
	and.b64  	%rd257, %rd181, 1;
	setp.eq.b64 	%p367, %rd257, 1;
	not.pred 	%p368, %p367;
	mov.f32 	%f12193, 0f7F7FFFFF;
	mov.f32 	%f12194, 0f00000000;
	mov.f32 	%f12195, 0f00000000;
	mov.f32 	%f12196, 0f00000000;
	mov.f32 	%f12197, 0f00000000;
	mov.f32 	%f12198, 0f00000000;
	mov.f32 	%f12199, 0f00000000;
	mov.f32 	%f12200, 0f00000000;
	mov.f32 	%f12201, 0f00000000;
	mov.f32 	%f12202, 0f00000000;
	mov.f32 	%f12203, 0f3F800000;
	mov.f32 	%f12204, 0f00000000;
	mov.f32 	%f12205, 0f00000000;
	mov.f32 	%f12206, 0f00000000;
	mov.f32 	%f12207, 0f3F800000;
	mov.f32 	%f12208, 0f00000000;
	mov.f32 	%f12209, 0f00000000;
	mov.f32 	%f12210, 0f00000000;
	mov.f32 	%f12211, 0f3F800000;
	@%p368 bra 	$L__BB0_497;
	cvta.to.global.u64 	%rd258, %rd180;
	mad.lo.s64 	%rd116, %rd426, 80, %rd258;
	ld.global.f32 	%f3499, [%rd116+64];
	ld.global.f32 	%f3500, [%rd116+68];
	mul.f32 	%f7667, %f11979, %f3500;
	fma.rn.f32 	%f7668, %f11978, %f3499, %f7667;
	ld.global.f32 	%f3501, [%rd116+72];
	fma.rn.f32 	%f3502, %f11980, %f3501, %f7668;
	abs.f32 	%f7669, %f3502;
	setp.ltu.f32 	%p369, %f7669, 0f38D1B717;
	@%p369 bra 	$L__BB0_495;
	ld.global.f32 	%f7673, [%rd116+48];
	sub.f32 	%f7674, %f7673, %f3208;
	ld.global.f32 	%f7675, [%rd116+52];
	sub.f32 	%f7676, %f7675, %f3207;
	ld.global.f32 	%f7677, [%rd116+56];
	sub.f32 	%f7678, %f7677, %f3206;
	mul.f32 	%f7679, %f7676, %f3500;
	fma.rn.f32 	%f7680, %f7674, %f3499, %f7679;
	fma.rn.f32 	%f7681, %f7678, %f3501, %f7680;
	div.rn.f32 	%f3503, %f7681, %f3502;
	setp.ltu.f32 	%p370, %f3503, 0f00000000;
	@%p370 bra 	$L__BB0_495;
	fma.rn.f32 	%f12194, %f11978, %f3503, %f3208;
	fma.rn.f32 	%f12195, %f11979, %f3503, %f3207;
	fma.rn.f32 	%f12196, %f11980, %f3503, %f3206;
	ld.global.f32 	%f12200, [%rd116];
	ld.global.f32 	%f12201, [%rd116+4];
	ld.global.f32 	%f12202, [%rd116+8];
	ld.global.f32 	%f12203, [%rd116+12];
	ld.global.f32 	%f12204, [%rd116+16];
	ld.global.f32 	%f12205, [%rd116+20];
	ld.global.f32 	%f12206, [%rd116+24];
	ld.global.f32 	%f12207, [%rd116+28];
	ld.global.f32 	%f12208, [%rd116+32];
	ld.global.f32 	%f12209, [%rd116+36];
	ld.global.f32 	%f12210, [%rd116+40];
	ld.global.f32 	%f12211, [%rd116+44];
	mov.f32 	%f12193, %f3503;
	mov.f32 	%f12197, %f3499;
	mov.f32 	%f12198, %f3500;
	mov.f32 	%f12199, %f3501;
$L__BB0_495:
	setp.geu.f32 	%p371, %f12193, %f12212;
	@%p371 bra 	$L__BB0_497;
	mov.f32 	%f12212, %f12193;
	mov.f32 	%f12213, %f12194;
	mov.f32 	%f12214, %f12195;
	mov.f32 	%f12215, %f12196;
	mov.f32 	%f12216, %f12197;
	mov.f32 	%f12217, %f12198;
	mov.f32 	%f12218, %f12199;
	mov.f32 	%f12219, %f12200;
	mov.f32 	%f12220, %f12201;
	mov.f32 	%f12221, %f12202;
	mov.f32 	%f12222, %f12203;
	mov.f32 	%f12223, %f12204;
	mov.f32 	%f12224, %f12205;
	mov.f32 	%f12225, %f12206;
	mov.f32 	%f12226, %f12207;
	mov.f32 	%f12227, %f12208;
	mov.f32 	%f12228, %f12209;
	mov.f32 	%f12229, %f12210;
	mov.f32 	%f12230, %f12211;
$L__BB0_497:
	setp.eq.s64 	%p372, %rd184, 0;
	@%p372 bra 	$L__BB0_507;
	mov.b64 	%rd428, 0;
$L__BB0_499:
	cvta.to.global.u64 	%rd260, %rd183;
	mad.lo.s64 	%rd122, %rd428, 96, %rd260;
	ld.global.f32 	%f7685, [%rd122+64];
	ld.global.f32 	%f3711, [%rd122+48];
	sub.f32 	%f3712, %f7685, %f3711;
	ld.global.f32 	%f7686, [%rd122+68];
	ld.global.f32 	%f3713, [%rd122+52];
	sub.f32 	%f3714, %f7686, %f3713;
	ld.global.f32 	%f7687, [%rd122+72];
	ld.global.f32 	%f3715, [%rd122+56];
	sub.f32 	%f3716, %f7687, %f3715;
	ld.global.f32 	%f7688, [%rd122+80];
	sub.f32 	%f3717, %f7688, %f3711;
	ld.global.f32 	%f7689, [%rd122+84];
	sub.f32 	%f3718, %f7689, %f3713;
	ld.global.f32 	%f7690, [%rd122+88];
	sub.f32 	%f3719, %f7690, %f3715;
	mul.f32 	%f7691, %f11979, %f3719;
	mul.f32 	%f7692, %f11980, %f3718;
	sub.f32 	%f3720, %f7691, %f7692;
	mul.f32 	%f7693, %f11980, %f3717;
	mul.f32 	%f7694, %f11978, %f3719;
	sub.f32 	%f3721, %f7693, %f7694;
	mul.f32 	%f7695, %f11978, %f3718;
	mul.f32 	%f7696, %f11979, %f3717;
	sub.f32 	%f3722, %f7695, %f7696;
	mul.f32 	%f7697, %f3714, %f3721;
	fma.rn.f32 	%f7698, %f3712, %f3720, %f7697;
	fma.rn.f32 	%f3723, %f3716, %f3722, %f7698;
	abs.f32 	%f7699, %f3723;
	setp.lt.f32 	%p373, %f7699, 0f38D1B717;
	mov.f32 	%f12345, 0f7F7FFFFF;
	mov.f32 	%f12346, 0f00000000;
	mov.f32 	%f12347, 0f00000000;
	mov.f32 	%f12348, 0f00000000;
	mov.f32 	%f12349, 0f00000000;
	mov.f32 	%f12350, 0f00000000;
	mov.f32 	%f12351, 0f00000000;
	mov.f32 	%f12352, 0f3F800000;
	mov.f32 	%f12353, 0f00000000;
	mov.f32 	%f12354, 0f00000000;
	mov.f32 	%f12355, 0f00000000;
	mov.f32 	%f12356, 0f3F800000;
	mov.f32 	%f12357, 0f00000000;
	mov.f32 	%f12358, 0f00000000;
	mov.f32 	%f12359, 0f00000000;
	mov.f32 	%f12360, 0f3F800000;
	@%p373 bra 	$L__BB0_504;
	rcp.rn.f32 	%f3724, %f3723;
	sub.f32 	%f3725, %f3208, %f3711;
	sub.f32 	%f3726, %f3207, %f3713;
	sub.f32 	%f3727, %f3206, %f3715;
	mul.f32 	%f7703, %f3721, %f3726;
	fma.rn.f32 	%f7704, %f3720, %f3725, %f7703;
	fma.rn.f32 	%f7705, %f3722, %f3727, %f7704;
	mul.f32 	%f3728, %f3724, %f7705;
	setp.lt.f32 	%p374, %f3728, 0f00000000;
	setp.gt.f32 	%p375, %f3728, 0f3F800000;
	or.pred  	%p376, %p374, %p375;
	@%p376 bra 	$L__BB0_504;
	mul.f32 	%f7709, %f3716, %f3726;
	mul.f32 	%f7710, %f3714, %f3727;
	sub.f32 	%f3729, %f7709, %f7710;
	mul.f32 	%f7711, %f3712, %f3727;
	mul.f32 	%f7712, %f3716, %f3725;
	sub.f32 	%f3730, %f7711, %f7712;
	mul.f32 	%f7713, %f3714, %f3725;
	mul.f32 	%f7714, %f3712, %f3726;
	sub.f32 	%f3731, %f7713, %f7714;
	mul.f32 	%f7715, %f11979, %f3730;
	fma.rn.f32 	%f7716, %f11978, %f3729, %f7715;
	fma.rn.f32 	%f7717, %f11980, %f3731, %f7716;
	mul.f32 	%f7718, %f3724, %f7717;
	setp.lt.f32 	%p377, %f7718, 0f00000000;
	add.f32 	%f7719, %f3728, %f7718;
	setp.gt.f32 	%p378, %f7719, 0f3F800000;
	or.pred  	%p379, %p377, %p378;
	@%p379 bra 	$L__BB0_504;
	mul.f32 	%f7723, %f3718, %f3730;
	fma.rn.f32 	%f7724, %f3717, %f3729, %f7723;
	fma.rn.f32 	%f7725, %f3719, %f3731, %f7724;
	mul.f32 	%f3732, %f3724, %f7725;
	setp.le.f32 	%p380, %f3732, 0f00000000;
	@%p380 bra 	$L__BB0_504;
	fma.rn.f32 	%f12346, %f11978, %f3732, %f3208;
	fma.rn.f32 	%f12347, %f11979, %f3732, %f3207;
	fma.rn.f32 	%f12348, %f11980, %f3732, %f3206;
	ld.global.f32 	%f12349, [%rd122];
	ld.global.f32 	%f12350, [%rd122+4];
	ld.global.f32 	%f12351, [%rd122+8];
	ld.global.f32 	%f12352, [%rd122+12];
	ld.global.f32 	%f12353, [%rd122+16];
	ld.global.f32 	%f12354, [%rd122+20];
	ld.global.f32 	%f12355, [%rd122+24];
	ld.global.f32 	%f12356, [%rd122+28];
	ld.global.f32 	%f12357, [%rd122+32];
	ld.global.f32 	%f12358, [%rd122+36];
	ld.global.f32 	%f12359, [%rd122+40];
	ld.global.f32 	%f12360, [%rd122+44];
	mov.f32 	%f12345, %f3732;
$L__BB0_504:
	setp.geu.f32 	%p381, %f12345, %f12212;
	@%p381 bra 	$L__BB0_506;
	mov.f32 	%f12216, 0f00000000;
	mov.f32 	%f12212, %f12345;
	mov.f32 	%f12213, %f12346;
	mov.f32 	%f12214, %f12347;
	mov.f32 	%f12215, %f12348;
	mov.f32 	%f12217, %f12216;
	mov.f32 	%f12218, %f12216;
	mov.f32 	%f12219, %f12349;
	mov.f32 	%f12220, %f12350;
	mov.f32 	%f12221, %f12351;
	mov.f32 	%f12222, %f12352;
	mov.f32 	%f12223, %f12353;
	mov.f32 	%f12224, %f12354;
	mov.f32 	%f12225, %f12355;
	mov.f32 	%f12226, %f12356;
	mov.f32 	%f12227, %f12357;
	mov.f32 	%f12228, %f12358;
	mov.f32 	%f12229, %f12359;
	mov.f32 	%f12230, %f12360;
$L__BB0_506:
	add.s64 	%rd428, %rd428, 1;
	setp.ne.s64 	%p382, %rd428, %rd184;
	@%p382 bra 	$L__BB0_499;
$L__BB0_507:
	setp.eq.f32 	%p383, %f12212, 0f7F7FFFFF;
	mov.f32 	%f13973, 0f3F800000;
	mov.f32 	%f13970, 0f00000000;
	mov.f32 	%f13971, %f13970;
	mov.f32 	%f13972, %f13970;
	@%p383 bra 	$L__BB0_776;
	mul.f32 	%f12407, %f12216, 0f38D1B717;
	mul.f32 	%f12408, %f12217, 0f38D1B717;
	mul.f32 	%f12409, %f12218, 0f38D1B717;
	shr.u32 	%r1459, %r2029, 2;
	xor.b32  	%r1460, %r1459, %r2029;
	st.local.v2.u32 	[%rd3+8], {%r2036, %r2042};
	shl.b32 	%r1461, %r2034, 4;
	shl.b32 	%r1462, %r1460, 1;
	xor.b32  	%r1463, %r1462, %r1461;
	xor.b32  	%r1464, %r1463, %r1460;
	xor.b32  	%r671, %r1464, %r2034;
	st.local.v2.u32 	[%rd3+16], {%r2034, %r671};
	add.s32 	%r2039, %r2037, 362437;
	st.local.v2.u32 	[%rd3], {%r2039, %r2030};
	add.s32 	%r1465, %r671, %r2039;
	cvt.rn.f32.u32 	%f7729, %r1465;
	fma.rn.f32 	%f3805, %f7729, 0f2F800000, 0f2F000000;
	setp.leu.f32 	%p384, %f12227, %f3805;
	@%p384 bra 	$L__BB0_510;
	shr.u32 	%r1489, %r2030, 2;
	xor.b32  	%r1490, %r1489, %r2030;
	shl.b32 	%r1491, %r671, 4;
	shl.b32 	%r1492, %r1490, 1;
	xor.b32  	%r1493, %r1492, %r1491;
	xor.b32  	%r1494, %r1493, %r1490;
	xor.b32  	%r673, %r1494, %r671;
	add.s32 	%r1495, %r2037, %r673;
	add.s32 	%r1496, %r1495, 724874;
	cvt.rn.f32.u32 	%f7765, %r1496;
	fma.rn.f32 	%f7766, %f7765, 0f2F800000, 0f2F000000;
	fma.rn.f32 	%f7767, %f7766, 0f40000000, 0fBF800000;
	shr.u32 	%r1497, %r2036, 2;
	xor.b32  	%r1498, %r1497, %r2036;
	shl.b32 	%r1499, %r673, 4;
	shl.b32 	%r1500, %r1498, 1;
	xor.b32  	%r1501, %r1500, %r1499;
	xor.b32  	%r1502, %r1501, %r1498;
	xor.b32  	%r2048, %r1502, %r673;
	add.s32 	%r1503, %r2037, %r2048;
	add.s32 	%r1504, %r1503, 1087311;
	cvt.rn.f32.u32 	%f7768, %r1504;
	fma.rn.f32 	%f7769, %f7768, 0f2F800000, 0f2F000000;
	fma.rn.f32 	%f7770, %f7769, 0f40000000, 0fBF800000;
	shr.u32 	%r1505, %r2042, 2;
	xor.b32  	%r1506, %r1505, %r2042;
	st.local.v2.u32 	[%rd3+8], {%r671, %r673};
	shl.b32 	%r1507, %r2048, 4;
	shl.b32 	%r1508, %r1506, 1;
	xor.b32  	%r1509, %r1508, %r1507;
	xor.b32  	%r1510, %r1509, %r1506;
	xor.b32  	%r2040, %r1510, %r2048;
	st.local.v2.u32 	[%rd3+16], {%r2048, %r2040};
	add.s32 	%r2039, %r2037, 1449748;
	st.local.v2.u32 	[%rd3], {%r2039, %r2034};
	add.s32 	%r1511, %r2040, %r2039;
	cvt.rn.f32.u32 	%f7771, %r1511;
	fma.rn.f32 	%f7772, %f7771, 0f2F800000, 0f2F000000;
	fma.rn.f32 	%f7773, %f7772, 0f40000000, 0fBF800000;
	mul.f32 	%f7774, %f7770, %f7770;
	fma.rn.f32 	%f7775, %f7767, %f7767, %f7774;
	fma.rn.f32 	%f7776, %f7773, %f7773, %f7775;
	sqrt.rn.f32 	%f7777, %f7776;
	div.rn.f32 	%f7778, %f7767, %f7777;
	div.rn.f32 	%f7779, %f7770, %f7777;
	div.rn.f32 	%f7780, %f7773, %f7777;
	mul.f32 	%f7781, %f12229, %f7778;
	mul.f32 	%f7782, %f12229, %f7779;
	mul.f32 	%f7783, %f12229, %f7780;
	mov.f32 	%f7784, 0f3F800000;
	sub.f32 	%f7785, %f7784, %f12229;
	mul.f32 	%f7786, %f11979, %f12217;
	fma.rn.f32 	%f7787, %f11978, %f12216, %f7786;
	fma.rn.f32 	%f7788, %f11980, %f12218, %f7787;
	add.f32 	%f7789, %f7788, %f7788;
	mul.f32 	%f7790, %f12216, %f7789;
	mul.f32 	%f7791, %f12217, %f7789;
	mul.f32 	%f7792, %f12218, %f7789;
	sub.f32 	%f7793, %f11978, %f7790;
	sub.f32 	%f7794, %f11979, %f7791;
	sub.f32 	%f7795, %f11980, %f7792;
	fma.rn.f32 	%f12410, %f7793, %f7785, %f7781;
	fma.rn.f32 	%f12411, %f7794, %f7785, %f7782;
	fma.rn.f32 	%f12412, %f7795, %f7785, %f7783;
	mov.u32 	%r2042, %r673;
	mov.u32 	%r2036, %r671;
	mov.u32 	%r2030, %r2034;
	bra.uni 	$L__BB0_518;
$L__BB0_510:
	add.f32 	%f7730, %f12227, %f12228;
	setp.leu.f32 	%p385, %f7730, %f3805;
	@%p385 bra 	$L__BB0_517;
	mul.f32 	%f7744, %f11979, %f12217;
	fma.rn.f32 	%f7745, %f11978, %f12216, %f7744;
	fma.rn.f32 	%f3809, %f11980, %f12218, %f7745;
	setp.gtu.f32 	%p386, %f3809, 0fBF800000;
	setp.ge.f32 	%p387, %f3809, 0f3F800000;
	selp.f32 	%f7746, 0f3F800000, %f3809, %p387;
	selp.f32 	%f12403, %f7746, 0fBF800000, %p386;
	setp.geu.f32 	%p388, %f12403, 0f00000000;
	@%p388 bra 	$L__BB0_513;
	neg.f32 	%f12403, %f12403;
	mov.f32 	%f12399, 0f3F800000;
	mov.f32 	%f12400, %f12216;
	mov.f32 	%f12401, %f12217;
	mov.f32 	%f12402, %f12218;
	bra.uni 	$L__BB0_514;
$L__BB0_513:
	neg.f32 	%f12400, %f12216;
	neg.f32 	%f12401, %f12217;
	neg.f32 	%f12402, %f12218;
	mov.f32 	%f12399, %f12230;
$L__BB0_514:
	div.rn.f32 	%f3820, %f12399, %f12230;
	mul.f32 	%f7749, %f3820, %f3820;
	mul.f32 	%f7750, %f12403, %f12403;
	mov.f32 	%f7751, 0f3F800000;
	sub.f32 	%f7752, %f7751, %f7750;
	mul.f32 	%f7753, %f7749, %f7752;
	sub.f32 	%f3821, %f7751, %f7753;
	setp.lt.f32 	%p389, %f3821, 0f00000000;
	mov.f32 	%f12404, 0f00000000;
	mov.f32 	%f12405, %f12404;
	mov.f32 	%f12406, %f12404;
	@%p389 bra 	$L__BB0_516;
	mul.f32 	%f7754, %f3820, %f12403;
	sqrt.rn.f32 	%f7755, %f3821;
	sub.f32 	%f7756, %f7754, %f7755;
	mul.f32 	%f7757, %f12400, %f7756;
	mul.f32 	%f7758, %f12401, %f7756;
	mul.f32 	%f7759, %f12402, %f7756;
	fma.rn.f32 	%f12404, %f11978, %f3820, %f7757;
	fma.rn.f32 	%f12405, %f11979, %f3820, %f7758;
	fma.rn.f32 	%f12406, %f11980, %f3820, %f7759;
$L__BB0_516:
	setp.lt.f32 	%p390, %f3809, 0f00000000;
	mul.f32 	%f7760, %f12405, %f12405;
	fma.rn.f32 	%f7761, %f12404, %f12404, %f7760;
	fma.rn.f32 	%f7762, %f12406, %f12406, %f7761;
	sqrt.rn.f32 	%f7763, %f7762;
	div.rn.f32 	%f12410, %f12404, %f7763;
	div.rn.f32 	%f12411, %f12405, %f7763;
	div.rn.f32 	%f12412, %f12406, %f7763;
	selp.f32 	%f7764, 0fB8D1B717, 0f38D1B717, %p390;
	mul.f32 	%f12407, %f12216, %f7764;
	mul.f32 	%f12408, %f12217, %f7764;
	mul.f32 	%f12409, %f12218, %f7764;
	mov.u32 	%r2040, %r671;
	mov.u32 	%r2048, %r2034;
	bra.uni 	$L__BB0_518;
$L__BB0_517:
	shr.u32 	%r1466, %r2030, 2;
	xor.b32  	%r1467, %r1466, %r2030;
	shl.b32 	%r1468, %r671, 4;
	shl.b32 	%r1469, %r1467, 1;
	xor.b32  	%r1470, %r1469, %r1468;
	xor.b32  	%r1471, %r1470, %r1467;
	xor.b32  	%r678, %r1471, %r671;
	add.s32 	%r1472, %r2037, %r678;
	add.s32 	%r1473, %r1472, 724874;
	cvt.rn.f32.u32 	%f7731, %r1473;
	fma.rn.f32 	%f7732, %f7731, 0f2F800000, 0f2F000000;
	fma.rn.f32 	%f7733, %f7732, 0f40000000, 0fBF800000;
	shr.u32 	%r1474, %r2036, 2;
	xor.b32  	%r1475, %r1474, %r2036;
	shl.b32 	%r1476, %r678, 4;
	shl.b32 	%r1477, %r1475, 1;
	xor.b32  	%r1478, %r1477, %r1476;
	xor.b32  	%r1479, %r1478, %r1475;
	xor.b32  	%r2048, %r1479, %r678;
	add.s32 	%r1480, %r2037, %r2048;
	add.s32 	%r1481, %r1480, 1087311;
	cvt.rn.f32.u32 	%f7734, %r1481;
	fma.rn.f32 	%f7735, %f7734, 0f2F800000, 0f2F000000;
	fma.rn.f32 	%f7736, %f7735, 0f40000000, 0fBF800000;
	shr.u32 	%r1482, %r2042, 2;
	xor.b32  	%r1483, %r1482, %r2042;
	st.local.v2.u32 	[%rd3+8], {%r671, %r678};
	shl.b32 	%r1484, %r2048, 4;
	shl.b32 	%r1485, %r1483, 1;
	xor.b32  	%r1486, %r1485, %r1484;
	xor.b32  	%r1487, %r1486, %r1483;
	xor.b32  	%r2040, %r1487, %r2048;
	st.local.v2.u32 	[%rd3+16], {%r2048, %r2040};
	add.s32 	%r2039, %r2037, 1449748;
	st.local.v2.u32 	[%rd3], {%r2039, %r2034};
	add.s32 	%r1488, %r2040, %r2039;
	cvt.rn.f32.u32 	%f7737, %r1488;
	fma.rn.f32 	%f7738, %f7737, 0f2F800000, 0f2F000000;
	fma.rn.f32 	%f7739, %f7738, 0f40000000, 0fBF800000;
	mul.f32 	%f7740, %f7736, %f7736;
	fma.rn.f32 	%f7741, %f7733, %f7733, %f7740;
	fma.rn.f32 	%f7742, %f7739, %f7739, %f7741;
	sqrt.rn.f32 	%f7743, %f7742;
	div.rn.f32 	%f12410, %f7733, %f7743;
	div.rn.f32 	%f12411, %f7736, %f7743;
	div.rn.f32 	%f12412, %f7739, %f7743;
	mov.u32 	%r2042, %r678;
	mov.u32 	%r2036, %r671;
	mov.u32 	%r2030, %r2034;
$L__BB0_518:
	setp.eq.s64 	%p391, %rd178, 0;
	add.f32 	%f3843, %f12215, %f12409;
	add.f32 	%f3844, %f12214, %f12408;
	add.f32 	%f3845, %f12213, %f12407;
	mov.f32 	%f12654, 0f3F800000;
	mov.f32 	%f12645, 0f00000000;
	mov.f32 	%f12644, 0f7F7FFFFF;
	mov.f32 	%f12646, %f12645;
	mov.f32 	%f12647, %f12645;
	mov.f32 	%f12648, %f12645;
	mov.f32 	%f12649, %f12645;
	mov.f32 	%f12650, %f12645;
	mov.f32 	%f12651, %f12645;
	mov.f32 	%f12652, %f12645;
	mov.f32 	%f12653, %f12645;
	mov.f32 	%f12655, %f12645;
	mov.f32 	%f12656, %f12645;
	mov.f32 	%f12657, %f12645;
	mov.f32 	%f12658, %f12654;
	mov.f32 	%f12659, %f12645;
	mov.f32 	%f12660, %f12645;
	mov.f32 	%f12661, %f12645;
	mov.f32 	%f12662, %f12654;
	@%p391 bra 	$L__BB0_541;
	setp.eq.s64 	%p392, %rd178, 1;
	mov.f32 	%f12644, 0f7F7FFFFF;
	mov.f32 	%f12661, 0f00000000;
	mov.f32 	%f12662, 0f3F800000;
	mov.b64 	%rd429, 0;
	mov.f32 	%f12660, %f12661;
	mov.f32 	%f12659, %f12661;
	mov.f32 	%f12658, %f12662;
	mov.f32 	%f12657, %f12661;
	mov.f32 	%f12656, %f12661;
	mov.f32 	%f12655, %f12661;
	mov.f32 	%f12654, %f12662;
	mov.f32 	%f12653, %f12661;
	mov.f32 	%f12652, %f12661;
	mov.f32 	%f12651, %f12661;
	mov.f32 	%f12650, %f12661;
	mov.f32 	%f12649, %f12661;
	mov.f32 	%f12648, %f12661;
	mov.f32 	%f12647, %f12661;
	mov.f32 	%f12646, %f12661;
	mov.f32 	%f12645, %f12661;
	@%p392 bra 	$L__BB0_534;
	mov.f32 	%f12644, 0f7F7FFFFF;
	mov.f32 	%f12661, 0f00000000;
	mov.f32 	%f12662, 0f3F800000;
	mov.b64 	%rd430, 0;
$L__BB0_521:
	cvta.to.global.u64 	%rd263, %rd177;
	mad.lo.s64 	%rd264, %rd430, 68, %rd263;
	ld.global.f32 	%f7809, [%rd264+64];
	mul.f32 	%f3968, %f7809, %f7809;
	ld.global.f32 	%f3969, [%rd264+48];
	sub.f32 	%f7810, %f3969, %f3845;
	ld.global.f32 	%f3970, [%rd264+52];
	sub.f32 	%f7811, %f3970, %f3844;
	ld.global.f32 	%f3971, [%rd264+56];
	sub.f32 	%f7812, %f3971, %f3843;
	mul.f32 	%f7813, %f12411, %f7811;
	fma.rn.f32 	%f7814, %f12410, %f7810, %f7813;
	fma.rn.f32 	%f3972, %f12412, %f7812, %f7814;
	mul.f32 	%f7815, %f7811, %f7811;
	fma.rn.f32 	%f7816, %f7810, %f7810, %f7815;
	fma.rn.f32 	%f7817, %f7812, %f7812, %f7816;
	mul.f32 	%f7818, %f3972, %f3972;
	sub.f32 	%f3973, %f7817, %f7818;
	setp.gt.f32 	%p393, %f3973, %f3968;
	mov.f32 	%f12520, 0f3F800000;
	mov.f32 	%f12511, 0f00000000;
	mov.f32 	%f12510, 0f7F7FFFFF;
	mov.f32 	%f12512, %f12511;
	mov.f32 	%f12513, %f12511;
	mov.f32 	%f12514, %f12511;
	mov.f32 	%f12515, %f12511;
	mov.f32 	%f12516, %f12511;
	mov.f32 	%f12517, %f12511;
	mov.f32 	%f12518, %f12511;
	mov.f32 	%f12519, %f12511;
	mov.f32 	%f12521, %f12511;
	mov.f32 	%f12522, %f12511;
	mov.f32 	%f12523, %f12511;
	mov.f32 	%f12524, %f12520;
	mov.f32 	%f12525, %f12511;
	mov.f32 	%f12526, %f12511;
	mov.f32 	%f12527, %f12511;
	mov.f32 	%f12528, %f12520;
	@%p393 bra 	$L__BB0_525;
	sub.f32 	%f7819, %f3968, %f3973;
	sqrt.rn.f32 	%f7820, %f7819;
	sub.f32 	%f7821, %f3972, %f7820;
	add.f32 	%f7822, %f3972, %f7820;
	setp.gt.f32 	%p394, %f7821, %f7822;
	selp.f32 	%f12509, %f7822, %f7821, %p394;
	selp.f32 	%f3975, %f7821, %f7822, %p394;
	setp.geu.f32 	%p395, %f12509, 0f38D1B717;
	@%p395 bra 	$L__BB0_524;
	setp.lt.f32 	%p396, %f3975, 0f00000000;
	mov.f32 	%f12509, %f3975;
	mov.f32 	%f12512, %f12511;
	mov.f32 	%f12513, %f12511;
	mov.f32 	%f12514, %f12511;
	mov.f32 	%f12515, %f12511;
	mov.f32 	%f12516, %f12511;
	mov.f32 	%f12517, %f12511;
	mov.f32 	%f12518, %f12511;
	mov.f32 	%f12519, %f12511;
	mov.f32 	%f12521, %f12511;
	mov.f32 	%f12522, %f12511;
	mov.f32 	%f12523, %f12511;
	mov.f32 	%f12524, %f12520;
	mov.f32 	%f12525, %f12511;
	mov.f32 	%f12526, %f12511;
	mov.f32 	%f12527, %f12511;
	mov.f32 	%f12528, %f12520;
	@%p396 bra 	$L__BB0_525;
$L__BB0_524:
	fma.rn.f32 	%f12511, %f12410, %f12509, %f3845;
	fma.rn.f32 	%f12512, %f12411, %f12509, %f3844;
	fma.rn.f32 	%f12513, %f12412, %f12509, %f3843;
	sub.f32 	%f7826, %f12511, %f3969;
	sub.f32 	%f7827, %f12512, %f3970;
	sub.f32 	%f7828, %f12513, %f3971;
	mul.f32 	%f7829, %f7827, %f7827;
	fma.rn.f32 	%f7830, %f7826, %f7826, %f7829;
	fma.rn.f32 	%f7831, %f7828, %f7828, %f7830;
	sqrt.rn.f32 	%f7832, %f7831;
	div.rn.f32 	%f12514, %f7826, %f7832;
	div.rn.f32 	%f12515, %f7827, %f7832;
	div.rn.f32 	%f12516, %f7828, %f7832;
	cvta.to.global.u64 	%rd265, %rd177;
	mad.lo.s64 	%rd266, %rd430, 68, %rd265;
	ld.global.f32 	%f12517, [%rd266];
	ld.global.f32 	%f12518, [%rd266+4];
	ld.global.f32 	%f12519, [%rd266+8];
	ld.global.f32 	%f12520, [%rd266+12];
	ld.global.f32 	%f12521, [%rd266+16];
	ld.global.f32 	%f12522, [%rd266+20];
	ld.global.f32 	%f12523, [%rd266+24];
	ld.global.f32 	%f12524, [%rd266+28];
	ld.global.f32 	%f12525, [%rd266+32];
	ld.global.f32 	%f12526, [%rd266+36];
	ld.global.f32 	%f12527, [%rd266+40];
	ld.global.f32 	%f12528, [%rd266+44];
	mov.f32 	%f12510, %f12509;
$L__BB0_525:
	setp.geu.f32 	%p397, %f12510, %f12644;
	@%p397 bra 	$L__BB0_527;
	mov.f32 	%f12644, %f12510;
	mov.f32 	%f12645, %f12511;
	mov.f32 	%f12646, %f12512;
	mov.f32 	%f12647, %f12513;
	mov.f32 	%f12648, %f12514;
	mov.f32 	%f12649, %f12515;
	mov.f32 	%f12650, %f12516;
	mov.f32 	%f12651, %f12517;
	mov.f32 	%f12652, %f12518;
	mov.f32 	%f12653, %f12519;
	mov.f32 	%f12654, %f12520;
	mov.f32 	%f12655, %f12521;
	mov.f32 	%f12656, %f12522;
	mov.f32 	%f12657, %f12523;
	mov.f32 	%f12658, %f12524;
	mov.f32 	%f12659, %f12525;
	mov.f32 	%f12660, %f12526;
	mov.f32 	%f12661, %f12527;
	mov.f32 	%f12662, %f12528;
$L__BB0_527:
	cvta.to.global.u64 	%rd267, %rd177;
	mad.lo.s64 	%rd268, %rd430, 68, %rd267;
	ld.global.f32 	%f7836, [%rd268+132];
	mul.f32 	%f4033, %f7836, %f7836;
	ld.global.f32 	%f4034, [%rd268+116];
	sub.f32 	%f7837, %f4034, %f3845;
	ld.global.f32 	%f4035, [%rd268+120];
	sub.f32 	%f7838, %f4035, %f3844;
	ld.global.f32 	%f4036, [%rd268+124];
	sub.f32 	%f7839, %f4036, %f3843;
	mul.f32 	%f7840, %f12411, %f7838;
	fma.rn.f32 	%f7841, %f12410, %f7837, %f7840;
	fma.rn.f32 	%f4037, %f12412, %f7839, %f7841;
	mul.f32 	%f7842, %f7838, %f7838;
	fma.rn.f32 	%f7843, %f7837, %f7837, %f7842;
	fma.rn.f32 	%f7844, %f7839, %f7839, %f7843;
	mul.f32 	%f7845, %f4037, %f4037;
	sub.f32 	%f4038, %f7844, %f7845;
	setp.gt.f32 	%p398, %f4038, %f4033;
	mov.f32 	%f12559, 0f3F800000;
	mov.f32 	%f12550, 0f00000000;
	mov.f32 	%f12549, 0f7F7FFFFF;
	mov.f32 	%f12551, %f12550;
	mov.f32 	%f12552, %f12550;
	mov.f32 	%f12553, %f12550;
	mov.f32 	%f12554, %f12550;
	mov.f32 	%f12555, %f12550;
	mov.f32 	%f12556, %f12550;
	mov.f32 	%f12557, %f12550;
	mov.f32 	%f12558, %f12550;
	mov.f32 	%f12560, %f12550;
	mov.f32 	%f12561, %f12550;
	mov.f32 	%f12562, %f12550;
	mov.f32 	%f12563, %f12559;
	mov.f32 	%f12564, %f12550;
	mov.f32 	%f12565, %f12550;
	mov.f32 	%f12566, %f12550;
	mov.f32 	%f12567, %f12559;
	@%p398 bra 	$L__BB0_531;
	sub.f32 	%f7846, %f4033, %f4038;
	sqrt.rn.f32 	%f7847, %f7846;
	sub.f32 	%f7848, %f4037, %f7847;
	add.f32 	%f7849, %f4037, %f7847;
	setp.gt.f32 	%p399, %f7848, %f7849;
	selp.f32 	%f12548, %f7849, %f7848, %p399;
	selp.f32 	%f4040, %f7848, %f7849, %p399;
	setp.geu.f32 	%p400, %f12548, 0f38D1B717;
	@%p400 bra 	$L__BB0_530;
	setp.lt.f32 	%p401, %f4040, 0f00000000;
	mov.f32 	%f12548, %f4040;
	mov.f32 	%f12551, %f12550;
	mov.f32 	%f12552, %f12550;
	mov.f32 	%f12553, %f12550;
	mov.f32 	%f12554, %f12550;
	mov.f32 	%f12555, %f12550;
	mov.f32 	%f12556, %f12550;
	mov.f32 	%f12557, %f12550;
	mov.f32 	%f12558, %f12550;
	mov.f32 	%f12560, %f12550;
	mov.f32 	%f12561, %f12550;
	mov.f32 	%f12562, %f12550;
	mov.f32 	%f12563, %f12559;
	mov.f32 	%f12564, %f12550;
	mov.f32 	%f12565, %f12550;
	mov.f32 	%f12566, %f12550;
	mov.f32 	%f12567, %f12559;
	@%p401 bra 	$L__BB0_531;
$L__BB0_530:
	fma.rn.f32 	%f12550, %f12410, %f12548, %f3845;
	fma.rn.f32 	%f12551, %f12411, %f12548, %f3844;
	fma.rn.f32 	%f12552, %f12412, %f12548, %f3843;
	sub.f32 	%f7853, %f12550, %f4034;
	sub.f32 	%f7854, %f12551, %f4035;
	sub.f32 	%f7855, %f12552, %f4036;
	mul.f32 	%f7856, %f7854, %f7854;
	fma.rn.f32 	%f7857, %f7853, %f7853, %f7856;
	fma.rn.f32 	%f7858, %f7855, %f7855, %f7857;
	sqrt.rn.f32 	%f7859, %f7858;
	div.rn.f32 	%f12553, %f7853, %f7859;
	div.rn.f32 	%f12554, %f7854, %f7859;
	div.rn.f32 	%f12555, %f7855, %f7859;
	cvta.to.global.u64 	%rd269, %rd177;
	mad.lo.s64 	%rd270, %rd430, 68, %rd269;
	ld.global.f32 	%f12556, [%rd270+68];
	ld.global.f32 	%f12557, [%rd270+72];
	ld.global.f32 	%f12558, [%rd270+76];
	ld.global.f32 	%f12559, [%rd270+80];
	ld.global.f32 	%f12560, [%rd270+84];
	ld.global.f32 	%f12561, [%rd270+88];
	ld.global.f32 	%f12562, [%rd270+92];
	ld.global.f32 	%f12563, [%rd270+96];
	ld.global.f32 	%f12564, [%rd270+100];
	ld.global.f32 	%f12565, [%rd270+104];
	ld.global.f32 	%f12566, [%rd270+108];
	ld.global.f32 	%f12567, [%rd270+112];
	mov.f32 	%f12549, %f12548;
$L__BB0_531:
	setp.geu.f32 	%p402, %f12549, %f12644;
	@%p402 bra 	$L__BB0_533;
	mov.f32 	%f12644, %f12549;
	mov.f32 	%f12645, %f12550;
	mov.f32 	%f12646, %f12551;
	mov.f32 	%f12647, %f12552;
	mov.f32 	%f12648, %f12553;
	mov.f32 	%f12649, %f12554;
	mov.f32 	%f12650, %f12555;
	mov.f32 	%f12651, %f12556;
	mov.f32 	%f12652, %f12557;
	mov.f32 	%f12653, %f12558;
	mov.f32 	%f12654, %f12559;
	mov.f32 	%f12655, %f12560;
	mov.f32 	%f12656, %f12561;
	mov.f32 	%f12657, %f12562;
	mov.f32 	%f12658, %f12563;
	mov.f32 	%f12659, %f12564;
	mov.f32 	%f12660, %f12565;
	mov.f32 	%f12661, %f12566;
	mov.f32 	%f12662, %f12567;
$L__BB0_533:
	add.s64 	%rd430, %rd430, 2;
	and.b64  	%rd429, %rd178, -2;
	setp.eq.s64 	%p403, %rd430, %rd429;
	@%p403 bra 	$L__BB0_534;
	bra.uni 	$L__BB0_521;
$L__BB0_534:
	and.b64  	%rd271, %rd178, 1;
	setp.eq.b64 	%p404, %rd271, 1;
	not.pred 	%p405, %p404;
	mov.f32 	%f12452, 0f7F7FFFFF;
	mov.f32 	%f12453, 0f00000000;
	mov.f32 	%f12454, 0f00000000;
	mov.f32 	%f12455, 0f00000000;
	mov.f32 	%f12456, 0f00000000;
	mov.f32 	%f12457, 0f00000000;
	mov.f32 	%f12458, 0f00000000;
	mov.f32 	%f12459, 0f00000000;
	mov.f32 	%f12460, 0f00000000;
	mov.f32 	%f12461, 0f00000000;
	mov.f32 	%f12462, 0f3F800000;
	mov.f32 	%f12463, 0f00000000;
	mov.f32 	%f12464, 0f00000000;
	mov.f32 	%f12465, 0f00000000;
	mov.f32 	%f12466, 0f3F800000;
	mov.f32 	%f12467, 0f00000000;
	mov.f32 	%f12468, 0f00000000;
	mov.f32 	%f12469, 0f00000000;
	mov.f32 	%f12470, 0f3F800000;
	@%p405 bra 	$L__BB0_541;
	cvta.to.global.u64 	%rd272, %rd177;
	mad.lo.s64 	%rd125, %rd429, 68, %rd272;
	ld.global.f32 	%f7863, [%rd125+64];
	mul.f32 	%f3884, %f7863, %f7863;
	ld.global.f32 	%f3885, [%rd125+48];
	sub.f32 	%f7864, %f3885, %f3845;
	ld.global.f32 	%f3886, [%rd125+52];
	sub.f32 	%f7865, %f3886, %f3844;
	ld.global.f32 	%f3887, [%rd125+56];
	sub.f32 	%f7866, %f3887, %f3843;
	mul.f32 	%f7867, %f12411, %f7865;
	fma.rn.f32 	%f7868, %f12410, %f7864, %f7867;
	fma.rn.f32 	%f3888, %f12412, %f7866, %f7868;
	mul.f32 	%f7869, %f7865, %f7865;
	fma.rn.f32 	%f7870, %f7864, %f7864, %f7869;
	fma.rn.f32 	%f7871, %f7866, %f7866, %f7870;
	mul.f32 	%f7872, %f3888, %f3888;
	sub.f32 	%f3889, %f7871, %f7872;
	setp.gt.f32 	%p406, %f3889, %f3884;
	@%p406 bra 	$L__BB0_539;
	sub.f32 	%f7873, %f3884, %f3889;
	sqrt.rn.f32 	%f7874, %f7873;
	sub.f32 	%f7875, %f3888, %f7874;
	add.f32 	%f7876, %f3888, %f7874;
	setp.gt.f32 	%p407, %f7875, %f7876;
	selp.f32 	%f12451, %f7876, %f7875, %p407;
	selp.f32 	%f3891, %f7875, %f7876, %p407;
	setp.geu.f32 	%p408, %f12451, 0f38D1B717;
	@%p408 bra 	$L__BB0_538;
	setp.lt.f32 	%p409, %f3891, 0f00000000;
	mov.f32 	%f12451, %f3891;
	@%p409 bra 	$L__BB0_539;
$L__BB0_538:
	fma.rn.f32 	%f12453, %f12410, %f12451, %f3845;
	fma.rn.f32 	%f12454, %f12411, %f12451, %f3844;
	fma.rn.f32 	%f12455, %f12412, %f12451, %f3843;
	sub.f32 	%f7880, %f12453, %f3885;
	sub.f32 	%f7881, %f12454, %f3886;
	sub.f32 	%f7882, %f12455, %f3887;
	mul.f32 	%f7883, %f7881, %f7881;
	fma.rn.f32 	%f7884, %f7880, %f7880, %f7883;
	fma.rn.f32 	%f7885, %f7882, %f7882, %f7884;
	sqrt.rn.f32 	%f7886, %f7885;
	div.rn.f32 	%f12456, %f7880, %f7886;
	div.rn.f32 	%f12457, %f7881, %f7886;
	div.rn.f32 	%f12458, %f7882, %f7886;
	ld.global.f32 	%f12459, [%rd125];
	ld.global.f32 	%f12460, [%rd125+4];
	ld.global.f32 	%f12461, [%rd125+8];
	ld.global.f32 	%f12462, [%rd125+12];
	ld.global.f32 	%f12463, [%rd125+16];
	ld.global.f32 	%f12464, [%rd125+20];
	ld.global.f32 	%f12465, [%rd125+24];
	ld.global.f32 	%f12466, [%rd125+28];
	ld.global.f32 	%f12467, [%rd125+32];
	ld.global.f32 	%f12468, [%rd125+36];
	ld.global.f32 	%f12469, [%rd125+40];
	ld.global.f32 	%f12470, [%rd125+44];
	mov.f32 	%f12452, %f12451;
$L__BB0_539:
	setp.geu.f32 	%p410, %f12452, %f12644;
	@%p410 bra 	$L__BB0_541;
	mov.f32 	%f12644, %f12452;
	mov.f32 	%f12645, %f12453;
	mov.f32 	%f12646, %f12454;
	mov.f32 	%f12647, %f12455;
	mov.f32 	%f12648, %f12456;
	mov.f32 	%f12649, %f12457;
	mov.f32 	%f12650, %f12458;
	mov.f32 	%f12651, %f12459;
	mov.f32 	%f12652, %f12460;
	mov.f32 	%f12653, %f12461;
	mov.f32 	%f12654, %f12462;
	mov.f32 	%f12655, %f12463;
	mov.f32 	%f12656, %f12464;
	mov.f32 	%f12657, %f12465;
	mov.f32 	%f12658, %f12466;
	mov.f32 	%f12659, %f12467;
	mov.f32 	%f12660, %f12468;
	mov.f32 	%f12661, %f12469;
	mov.f32 	%f12662, %f12470;
$L__BB0_541:
	setp.eq.s64 	%p411, %rd181, 0;
	@%p411 bra 	$L__BB0_561;
	setp.eq.s64 	%p412, %rd181, 1;
	mov.b64 	%rd431, 0;
	@%p412 bra 	$L__BB0_555;
	mov.b64 	%rd432, 0;
$L__BB0_544:
	cvta.to.global.u64 	%rd275, %rd180;
	mad.lo.s64 	%rd132, %rd432, 80, %rd275;
	ld.global.f32 	%f4213, [%rd132+64];
	ld.global.f32 	%f4214, [%rd132+68];
	mul.f32 	%f7891, %f12411, %f4214;
	fma.rn.f32 	%f7892, %f12410, %f4213, %f7891;
	ld.global.f32 	%f4215, [%rd132+72];
	fma.rn.f32 	%f4216, %f12412, %f4215, %f7892;
	abs.f32 	%f7893, %f4216;
	setp.ltu.f32 	%p413, %f7893, 0f38D1B717;
	mov.f32 	%f12682, 0f7F7FFFFF;
	mov.f32 	%f12683, 0f00000000;
	mov.f32 	%f12684, 0f00000000;
	mov.f32 	%f12685, 0f00000000;
	mov.f32 	%f12686, 0f00000000;
	mov.f32 	%f12687, 0f00000000;
	mov.f32 	%f12688, 0f00000000;
	mov.f32 	%f12689, 0f00000000;
	mov.f32 	%f12690, 0f00000000;
	mov.f32 	%f12691, 0f00000000;
	mov.f32 	%f12692, 0f3F800000;
	mov.f32 	%f12693, 0f00000000;
	mov.f32 	%f12694, 0f00000000;
	mov.f32 	%f12695, 0f00000000;
	mov.f32 	%f12696, 0f3F800000;
	mov.f32 	%f12697, 0f00000000;
	mov.f32 	%f12698, 0f00000000;
	mov.f32 	%f12699, 0f00000000;
	mov.f32 	%f12700, 0f3F800000;
	@%p413 bra 	$L__BB0_547;
	ld.global.f32 	%f7897, [%rd132+48];
	sub.f32 	%f7898, %f7897, %f3845;
	ld.global.f32 	%f7899, [%rd132+52];
	sub.f32 	%f7900, %f7899, %f3844;
	ld.global.f32 	%f7901, [%rd132+56];
	sub.f32 	%f7902, %f7901, %f3843;
	mul.f32 	%f7903, %f7900, %f4214;
	fma.rn.f32 	%f7904, %f7898, %f4213, %f7903;
	fma.rn.f32 	%f7905, %f7902, %f4215, %f7904;
	div.rn.f32 	%f4217, %f7905, %f4216;
	setp.ltu.f32 	%p414, %f4217, 0f00000000;
	@%p414 bra 	$L__BB0_547;
	fma.rn.f32 	%f12683, %f12410, %f4217, %f3845;
	fma.rn.f32 	%f12684, %f12411, %f4217, %f3844;
	fma.rn.f32 	%f12685, %f12412, %f4217, %f3843;
	cvta.to.global.u64 	%rd276, %rd180;
	mad.lo.s64 	%rd277, %rd432, 80, %rd276;
	ld.global.f32 	%f12689, [%rd277];
	ld.global.f32 	%f12690, [%rd277+4];
	ld.global.f32 	%f12691, [%rd277+8];
	ld.global.f32 	%f12692, [%rd277+12];
	ld.global.f32 	%f12693, [%rd277+16];
	ld.global.f32 	%f12694, [%rd277+20];
	ld.global.f32 	%f12695, [%rd277+24];
	ld.global.f32 	%f12696, [%rd277+28];
	ld.global.f32 	%f12697, [%rd277+32];
	ld.global.f32 	%f12698, [%rd277+36];
	ld.global.f32 	%f12699, [%rd277+40];
	ld.global.f32 	%f12700, [%rd277+44];
	mov.f32 	%f12682, %f4217;
	mov.f32 	%f12686, %f4213;
	mov.f32 	%f12687, %f4214;
	mov.f32 	%f12688, %f4215;
$L__BB0_547:
	setp.geu.f32 	%p415, %f12682, %f12644;
	@%p415 bra 	$L__BB0_549;
	mov.f32 	%f12644, %f12682;
	mov.f32 	%f12645, %f12683;
	mov.f32 	%f12646, %f12684;
	mov.f32 	%f12647, %f12685;
	mov.f32 	%f12648, %f12686;
	mov.f32 	%f12649, %f12687;
	mov.f32 	%f12650, %f12688;
	mov.f32 	%f12651, %f12689;
	mov.f32 	%f12652, %f12690;
	mov.f32 	%f12653, %f12691;
	mov.f32 	%f12654, %f12692;
	mov.f32 	%f12655, %f12693;
	mov.f32 	%f12656, %f12694;
	mov.f32 	%f12657, %f12695;
	mov.f32 	%f12658, %f12696;
	mov.f32 	%f12659, %f12697;
	mov.f32 	%f12660, %f12698;
	mov.f32 	%f12661, %f12699;
	mov.f32 	%f12662, %f12700;
$L__BB0_549:
	cvta.to.global.u64 	%rd278, %rd180;
	mad.lo.s64 	%rd133, %rd432, 80, %rd278;
	ld.global.f32 	%f4271, [%rd133+144];
	ld.global.f32 	%f4272, [%rd133+148];
	mul.f32 	%f7909, %f12411, %f4272;
	fma.rn.f32 	%f7910, %f12410, %f4271, %f7909;
	ld.global.f32 	%f4273, [%rd133+152];
	fma.rn.f32 	%f4274, %f12412, %f4273, %f7910;
	abs.f32 	%f7911, %f4274;
	setp.ltu.f32 	%p416, %f7911, 0f38D1B717;
	mov.f32 	%f12720, 0f7F7FFFFF;
	mov.f32 	%f12721, 0f00000000;
	mov.f32 	%f12722, 0f00000000;
	mov.f32 	%f12723, 0f00000000;
	mov.f32 	%f12724, 0f00000000;
	mov.f32 	%f12725, 0f00000000;
	mov.f32 	%f12726, 0f00000000;
	mov.f32 	%f12727, 0f00000000;
	mov.f32 	%f12728, 0f00000000;
	mov.f32 	%f12729, 0f00000000;
	mov.f32 	%f12730, 0f3F800000;
	mov.f32 	%f12731, 0f00000000;
	mov.f32 	%f12732, 0f00000000;
	mov.f32 	%f12733, 0f00000000;
	mov.f32 	%f12734, 0f3F800000;
	mov.f32 	%f12735, 0f00000000;
	mov.f32 	%f12736, 0f00000000;
	mov.f32 	%f12737, 0f00000000;
	mov.f32 	%f12738, 0f3F800000;
	@%p416 bra 	$L__BB0_552;
	ld.global.f32 	%f7915, [%rd133+128];
	sub.f32 	%f7916, %f7915, %f3845;
	ld.global.f32 	%f7917, [%rd133+132];
	sub.f32 	%f7918, %f7917, %f3844;
	ld.global.f32 	%f7919, [%rd133+136];
	sub.f32 	%f7920, %f7919, %f3843;
	mul.f32 	%f7921, %f7918, %f4272;
	fma.rn.f32 	%f7922, %f7916, %f4271, %f7921;
	fma.rn.f32 	%f7923, %f7920, %f4273, %f7922;
	div.rn.f32 	%f4275, %f7923, %f4274;
	setp.ltu.f32 	%p417, %f4275, 0f00000000;
	@%p417 bra 	$L__BB0_552;
	fma.rn.f32 	%f12721, %f12410, %f4275, %f3845;
	fma.rn.f32 	%f12722, %f12411, %f4275, %f3844;
	fma.rn.f32 	%f12723, %f12412, %f4275, %f3843;
	cvta.to.global.u64 	%rd279, %rd180;
	mad.lo.s64 	%rd280, %rd432, 80, %rd279;
	ld.global.f32 	%f12727, [%rd280+80];
	ld.global.f32 	%f12728, [%rd280+84];
	ld.global.f32 	%f12729, [%rd280+88];
	ld.global.f32 	%f12730, [%rd280+92];
	ld.global.f32 	%f12731, [%rd280+96];
	ld.global.f32 	%f12732, [%rd280+100];
	ld.global.f32 	%f12733, [%rd280+104];
	ld.global.f32 	%f12734, [%rd280+108];
	ld.global.f32 	%f12735, [%rd280+112];
	ld.global.f32 	%f12736, [%rd280+116];
	ld.global.f32 	%f12737, [%rd280+120];
	ld.global.f32 	%f12738, [%rd280+124];
	mov.f32 	%f12720, %f4275;
	mov.f32 	%f12724, %f4271;
	mov.f32 	%f12725, %f4272;
	mov.f32 	%f12726, %f4273;
$L__BB0_552:
	setp.geu.f32 	%p418, %f12720, %f12644;
	@%p418 bra 	$L__BB0_554;
	mov.f32 	%f12644, %f12720;
	mov.f32 	%f12645, %f12721;
	mov.f32 	%f12646, %f12722;
	mov.f32 	%f12647, %f12723;
	mov.f32 	%f12648, %f12724;
	mov.f32 	%f12649, %f12725;
	mov.f32 	%f12650, %f12726;
	mov.f32 	%f12651, %f12727;
	mov.f32 	%f12652, %f12728;
	mov.f32 	%f12653, %f12729;
	mov.f32 	%f12654, %f12730;
	mov.f32 	%f12655, %f12731;
	mov.f32 	%f12656, %f12732;
	mov.f32 	%f12657, %f12733;
	mov.f32 	%f12658, %f12734;
	mov.f32 	%f12659, %f12735;
	mov.f32 	%f12660, %f12736;
	mov.f32 	%f12661, %f12737;
	mov.f32 	%f12662, %f12738;
$L__BB0_554:
	add.s64 	%rd432, %rd432, 2;
	and.b64  	%rd431, %rd181, -2;
	setp.eq.s64 	%p419, %rd432, %rd431;
	@%p419 bra 	$L__BB0_555;
	bra.uni 	$L__BB0_544;
$L__BB0_555:
	and.b64  	%rd281, %rd181, 1;
	setp.eq.b64 	%p420, %rd281, 1;
	not.pred 	%p421, %p420;
	mov.f32 	%f12625, 0f7F7FFFFF;
	mov.f32 	%f12626, 0f00000000;
	mov.f32 	%f12627, 0f00000000;
	mov.f32 	%f12628, 0f00000000;
	mov.f32 	%f12629, 0f00000000;
	mov.f32 	%f12630, 0f00000000;
	mov.f32 	%f12631, 0f00000000;
	mov.f32 	%f12632, 0f00000000;
	mov.f32 	%f12633, 0f00000000;
	mov.f32 	%f12634, 0f00000000;
	mov.f32 	%f12635, 0f3F800000;
	mov.f32 	%f12636, 0f00000000;
	mov.f32 	%f12637, 0f00000000;
	mov.f32 	%f12638, 0f00000000;
	mov.f32 	%f12639, 0f3F800000;
	mov.f32 	%f12640, 0f00000000;
	mov.f32 	%f12641, 0f00000000;
	mov.f32 	%f12642, 0f00000000;
	mov.f32 	%f12643, 0f3F800000;
	@%p421 bra 	$L__BB0_561;
	cvta.to.global.u64 	%rd282, %rd180;
	mad.lo.s64 	%rd130, %rd431, 80, %rd282;
	ld.global.f32 	%f4136, [%rd130+64];
	ld.global.f32 	%f4137, [%rd130+68];
	mul.f32 	%f7927, %f12411, %f4137;
	fma.rn.f32 	%f7928, %f12410, %f4136, %f7927;
	ld.global.f32 	%f4138, [%rd130+72];
	fma.rn.f32 	%f4139, %f12412, %f4138, %f7928;
	abs.f32 	%f7929, %f4139;
	setp.ltu.f32 	%p422, %f7929, 0f38D1B717;
	@%p422 bra 	$L__BB0_559;
	ld.global.f32 	%f7933, [%rd130+48];
	sub.f32 	%f7934, %f7933, %f3845;
	ld.global.f32 	%f7935, [%rd130+52];
	sub.f32 	%f7936, %f7935, %f3844;
	ld.global.f32 	%f7937, [%rd130+56];
	sub.f32 	%f7938, %f7937, %f3843;
	mul.f32 	%f7939, %f7936, %f4137;
	fma.rn.f32 	%f7940, %f7934, %f4136, %f7939;
	fma.rn.f32 	%f7941, %f7938, %f4138, %f7940;
	div.rn.f32 	%f4140, %f7941, %f4139;
	setp.ltu.f32 	%p423, %f4140, 0f00000000;
	@%p423 bra 	$L__BB0_559;
	fma.rn.f32 	%f12626, %f12410, %f4140, %f3845;
	fma.rn.f32 	%f12627, %f12411, %f4140, %f3844;
	fma.rn.f32 	%f12628, %f12412, %f4140, %f3843;
	ld.global.f32 	%f12632, [%rd130];
	ld.global.f32 	%f12633, [%rd130+4];
	ld.global.f32 	%f12634, [%rd130+8];
	ld.global.f32 	%f12635, [%rd130+12];
	ld.global.f32 	%f12636, [%rd130+16];
	ld.global.f32 	%f12637, [%rd130+20];
	ld.global.f32 	%f12638, [%rd130+24];
	ld.global.f32 	%f12639, [%rd130+28];
	ld.global.f32 	%f12640, [%rd130+32];
	ld.global.f32 	%f12641, [%rd130+36];
	ld.global.f32 	%f12642, [%rd130+40];
	ld.global.f32 	%f12643, [%rd130+44];
	mov.f32 	%f12625, %f4140;
	mov.f32 	%f12629, %f4136;
	mov.f32 	%f12630, %f4137;
	mov.f32 	%f12631, %f4138;
$L__BB0_559:
	setp.geu.f32 	%p424, %f12625, %f12644;
	@%p424 bra 	$L__BB0_561;
	mov.f32 	%f12644, %f12625;
	mov.f32 	%f12645, %f12626;
	mov.f32 	%f12646, %f12627;
	mov.f32 	%f12647, %f12628;
	mov.f32 	%f12648, %f12629;
	mov.f32 	%f12649, %f12630;
	mov.f32 	%f12650, %f12631;
	mov.f32 	%f12651, %f12632;
	mov.f32 	%f12652, %f12633;
	mov.f32 	%f12653, %f12634;
	mov.f32 	%f12654, %f12635;
	mov.f32 	%f12655, %f12636;
	mov.f32 	%f12656, %f12637;
	mov.f32 	%f12657, %f12638;
	mov.f32 	%f12658, %f12639;
	mov.f32 	%f12659, %f12640;
	mov.f32 	%f12660, %f12641;
	mov.f32 	%f12661, %f12642;
	mov.f32 	%f12662, %f12643;
$L__BB0_561:
	setp.eq.s64 	%p425, %rd184, 0;
	@%p425 bra 	$L__BB0_571;
	mov.b64 	%rd433, 0;
$L__BB0_563:
	cvta.to.global.u64 	%rd284, %rd183;
	mad.lo.s64 	%rd285, %rd433, 96, %rd284;
	ld.global.f32 	%f7945, [%rd285+64];
	ld.global.f32 	%f4348, [%rd285+48];
	sub.f32 	%f4349, %f7945, %f4348;
	ld.global.f32 	%f7946, [%rd285+68];
	ld.global.f32 	%f4350, [%rd285+52];
	sub.f32 	%f4351, %f7946, %f4350;
	ld.global.f32 	%f7947, [%rd285+72];
	ld.global.f32 	%f4352, [%rd285+56];
	sub.f32 	%f4353, %f7947, %f4352;
	ld.global.f32 	%f7948, [%rd285+80];
	sub.f32 	%f4354, %f7948, %f4348;
	ld.global.f32 	%f7949, [%rd285+84];
	sub.f32 	%f4355, %f7949, %f4350;
	ld.global.f32 	%f7950, [%rd285+88];
	sub.f32 	%f4356, %f7950, %f4352;
	mul.f32 	%f7951, %f12411, %f4356;
	mul.f32 	%f7952, %f12412, %f4355;
	sub.f32 	%f4357, %f7951, %f7952;
	mul.f32 	%f7953, %f12412, %f4354;
	mul.f32 	%f7954, %f12410, %f4356;
	sub.f32 	%f4358, %f7953, %f7954;
	mul.f32 	%f7955, %f12410, %f4355;
	mul.f32 	%f7956, %f12411, %f4354;
	sub.f32 	%f4359, %f7955, %f7956;
	mul.f32 	%f7957, %f4351, %f4358;
	fma.rn.f32 	%f7958, %f4349, %f4357, %f7957;
	fma.rn.f32 	%f4360, %f4353, %f4359, %f7958;
	abs.f32 	%f7959, %f4360;
	setp.lt.f32 	%p426, %f7959, 0f38D1B717;
	mov.f32 	%f12777, 0f7F7FFFFF;
	mov.f32 	%f12778, 0f00000000;
	mov.f32 	%f12779, 0f00000000;
	mov.f32 	%f12780, 0f00000000;
	mov.f32 	%f12781, 0f00000000;
	mov.f32 	%f12782, 0f00000000;
	mov.f32 	%f12783, 0f00000000;
	mov.f32 	%f12784, 0f3F800000;
	mov.f32 	%f12785, 0f00000000;
	mov.f32 	%f12786, 0f00000000;
	mov.f32 	%f12787, 0f00000000;
	mov.f32 	%f12788, 0f3F800000;
	mov.f32 	%f12789, 0f00000000;
	mov.f32 	%f12790, 0f00000000;
	mov.f32 	%f12791, 0f00000000;
	mov.f32 	%f12792, 0f3F800000;
	@%p426 bra 	$L__BB0_568;
	rcp.rn.f32 	%f4361, %f4360;
	sub.f32 	%f4362, %f3845, %f4348;
	sub.f32 	%f4363, %f3844, %f4350;
	sub.f32 	%f4364, %f3843, %f4352;
	mul.f32 	%f7963, %f4358, %f4363;
	fma.rn.f32 	%f7964, %f4357, %f4362, %f7963;
	fma.rn.f32 	%f7965, %f4359, %f4364, %f7964;
	mul.f32 	%f4365, %f4361, %f7965;
	setp.lt.f32 	%p427, %f4365, 0f00000000;
	setp.gt.f32 	%p428, %f4365, 0f3F800000;
	or.pred  	%p429, %p427, %p428;
	@%p429 bra 	$L__BB0_568;
	mul.f32 	%f7969, %f4353, %f4363;
	mul.f32 	%f7970, %f4351, %f4364;
	sub.f32 	%f4366, %f7969, %f7970;
	mul.f32 	%f7971, %f4349, %f4364;
	mul.f32 	%f7972, %f4353, %f4362;
	sub.f32 	%f4367, %f7971, %f7972;
	mul.f32 	%f7973, %f4351, %f4362;
	mul.f32 	%f7974, %f4349, %f4363;
	sub.f32 	%f4368, %f7973, %f7974;
	mul.f32 	%f7975, %f12411, %f4367;
	fma.rn.f32 	%f7976, %f12410, %f4366, %f7975;
	fma.rn.f32 	%f7977, %f12412, %f4368, %f7976;
	mul.f32 	%f7978, %f4361, %f7977;
	setp.lt.f32 	%p430, %f7978, 0f00000000;
	add.f32 	%f7979, %f4365, %f7978;
	setp.gt.f32 	%p431, %f7979, 0f3F800000;
	or.pred  	%p432, %p430, %p431;
	@%p432 bra 	$L__BB0_568;
	mul.f32 	%f7983, %f4355, %f4367;
	fma.rn.f32 	%f7984, %f4354, %f4366, %f7983;
	fma.rn.f32 	%f7985, %f4356, %f4368, %f7984;
	mul.f32 	%f4369, %f4361, %f7985;
	setp.le.f32 	%p433, %f4369, 0f00000000;
	@%p433 bra 	$L__BB0_568;
	fma.rn.f32 	%f12778, %f12410, %f4369, %f3845;
	fma.rn.f32 	%f12779, %f12411, %f4369, %f3844;
	fma.rn.f32 	%f12780, %f12412, %f4369, %f3843;
	cvta.to.global.u64 	%rd286, %rd183;
	mad.lo.s64 	%rd287, %rd433, 96, %rd286;
	ld.global.f32 	%f12781, [%rd287];
	ld.global.f32 	%f12782, [%rd287+4];
	ld.global.f32 	%f12783, [%rd287+8];
	ld.global.f32 	%f12784, [%rd287+12];
	ld.global.f32 	%f12785, [%rd287+16];
	ld.global.f32 	%f12786, [%rd287+20];
	ld.global.f32 	%f12787, [%rd287+24];
	ld.global.f32 	%f12788, [%rd287+28];
	ld.global.f32 	%f12789, [%rd287+32];
	ld.global.f32 	%f12790, [%rd287+36];
	ld.global.f32 	%f12791, [%rd287+40];
	ld.global.f32 	%f12792, [%rd287+44];
	mov.f32 	%f12777, %f4369;
$L__BB0_568:
	setp.geu.f32 	%p434, %f12777, %f12644;
	@%p434 bra 	$L__BB0_570;
	mov.f32 	%f12648, 0f00000000;
	mov.f32 	%f12644, %f12777;
	mov.f32 	%f12645, %f12778;
	mov.f32 	%f12646, %f12779;
	mov.f32 	%f12647, %f12780;
	mov.f32 	%f12649, %f12648;
	mov.f32 	%f12650, %f12648;
	mov.f32 	%f12651, %f12781;
	mov.f32 	%f12652, %f12782;
	mov.f32 	%f12653, %f12783;
	mov.f32 	%f12654, %f12784;
	mov.f32 	%f12655, %f12785;
	mov.f32 	%f12656, %f12786;
	mov.f32 	%f12657, %f12787;
	mov.f32 	%f12658, %f12788;
	mov.f32 	%f12659, %f12789;
	mov.f32 	%f12660, %f12790;
	mov.f32 	%f12661, %f12791;
	mov.f32 	%f12662, %f12792;
$L__BB0_570:
	add.s64 	%rd433, %rd433, 1;
	setp.ne.s64 	%p435, %rd433, %rd184;
	@%p435 bra 	$L__BB0_563;
$L__BB0_571:
	setp.eq.f32 	%p436, %f12644, 0f7F7FFFFF;
	mov.f32 	%f13969, 0f3F800000;
	mov.f32 	%f13966, 0f00000000;
	mov.f32 	%f13967, %f13966;
	mov.f32 	%f13968, %f13966;
	@%p436 bra 	$L__BB0_775;
	mul.f32 	%f12839, %f12648, 0f38D1B717;
	mul.f32 	%f12840, %f12649, 0f38D1B717;
	mul.f32 	%f12841, %f12650, 0f38D1B717;
	shr.u32 	%r1512, %r2030, 2;
	xor.b32  	%r1513, %r1512, %r2030;
	st.local.v2.u32 	[%rd3+8], {%r2042, %r2048};
	shl.b32 	%r1514, %r2040, 4;
	shl.b32 	%r1515, %r1513, 1;
	xor.b32  	%r1516, %r1515, %r1514;
	xor.b32  	%r1517, %r1516, %r1513;
	xor.b32  	%r688, %r1517, %r2040;
	st.local.v2.u32 	[%rd3+16], {%r2040, %r688};
	add.s32 	%r2045, %r2039, 362437;
	st.local.v2.u32 	[%rd3], {%r2045, %r2036};
	add.s32 	%r1518, %r688, %r2045;
	cvt.rn.f32.u32 	%f7989, %r1518;
	fma.rn.f32 	%f4442, %f7989, 0f2F800000, 0f2F000000;
	setp.leu.f32 	%p437, %f12659, %f4442;
	@%p437 bra 	$L__BB0_574;
	shr.u32 	%r1542, %r2036, 2;
	xor.b32  	%r1543, %r1542, %r2036;
	shl.b32 	%r1544, %r688, 4;
	shl.b32 	%r1545, %r1543, 1;
	xor.b32  	%r1546, %r1545, %r1544;
	xor.b32  	%r1547, %r1546, %r1543;
	xor.b32  	%r690, %r1547, %r688;
	add.s32 	%r1548, %r2039, %r690;
	add.s32 	%r1549, %r1548, 724874;
	cvt.rn.f32.u32 	%f8025, %r1549;
	fma.rn.f32 	%f8026, %f8025, 0f2F800000, 0f2F000000;
	fma.rn.f32 	%f8027, %f8026, 0f40000000, 0fBF800000;
	shr.u32 	%r1550, %r2042, 2;
	xor.b32  	%r1551, %r1550, %r2042;
	shl.b32 	%r1552, %r690, 4;
	shl.b32 	%r1553, %r1551, 1;
	xor.b32  	%r1554, %r1553, %r1552;
	xor.b32  	%r1555, %r1554, %r1551;
	xor.b32  	%r2054, %r1555, %r690;
	add.s32 	%r1556, %r2039, %r2054;
	add.s32 	%r1557, %r1556, 1087311;
	cvt.rn.f32.u32 	%f8028, %r1557;
	fma.rn.f32 	%f8029, %f8028, 0f2F800000, 0f2F000000;
	fma.rn.f32 	%f8030, %f8029, 0f40000000, 0fBF800000;
	shr.u32 	%r1558, %r2048, 2;
	xor.b32  	%r1559, %r1558, %r2048;
	st.local.v2.u32 	[%rd3+8], {%r688, %r690};
	shl.b32 	%r1560, %r2054, 4;
	shl.b32 	%r1561, %r1559, 1;
	xor.b32  	%r1562, %r1561, %r1560;
	xor.b32  	%r1563, %r1562, %r1559;
	xor.b32  	%r2046, %r1563, %r2054;
	st.local.v2.u32 	[%rd3+16], {%r2054, %r2046};
	add.s32 	%r2045, %r2039, 1449748;
	st.local.v2.u32 	[%rd3], {%r2045, %r2040};
	add.s32 	%r1564, %r2046, %r2045;
	cvt.rn.f32.u32 	%f8031, %r1564;
	fma.rn.f32 	%f8032, %f8031, 0f2F800000, 0f2F000000;
	fma.rn.f32 	%f8033, %f8032, 0f40000000, 0fBF800000;
	mul.f32 	%f8034, %f8030, %f8030;
	fma.rn.f32 	%f8035, %f8027, %f8027, %f8034;
	fma.rn.f32 	%f8036, %f8033, %f8033, %f8035;
	sqrt.rn.f32 	%f8037, %f8036;
	div.rn.f32 	%f8038, %f8027, %f8037;
	div.rn.f32 	%f8039, %f8030, %f8037;
	div.rn.f32 	%f8040, %f8033, %f8037;
	mul.f32 	%f8041, %f12661, %f8038;
	mul.f32 	%f8042, %f12661, %f8039;
	mul.f32 	%f8043, %f12661, %f8040;
	mov.f32 	%f8044, 0f3F800000;
	sub.f32 	%f8045, %f8044, %f12661;
	mul.f32 	%f8046, %f12411, %f12649;
	fma.rn.f32 	%f8047, %f12410, %f12648, %f8046;
	fma.rn.f32 	%f8048, %f12412, %f12650, %f8047;
	add.f32 	%f8049, %f8048, %f8048;
	mul.f32 	%f8050, %f12648, %f8049;
	mul.f32 	%f8051, %f12649, %f8049;
	mul.f32 	%f8052, %f12650, %f8049;
	sub.f32 	%f8053, %f12410, %f8050;
	sub.f32 	%f8054, %f12411, %f8051;
	sub.f32 	%f8055, %f12412, %f8052;
	fma.rn.f32 	%f12842, %f8053, %f8045, %f8041;
	fma.rn.f32 	%f12843, %f8054, %f8045, %f8042;
	fma.rn.f32 	%f12844, %f8055, %f8045, %f8043;
	mov.u32 	%r2048, %r690;
	mov.u32 	%r2042, %r688;
	mov.u32 	%r2036, %r2040;
	bra.uni 	$L__BB0_582;
$L__BB0_574:
	add.f32 	%f7990, %f12659, %f12660;
	setp.leu.f32 	%p438, %f7990, %f4442;
	@%p438 bra 	$L__BB0_581;
	mul.f32 	%f8004, %f12411, %f12649;
	fma.rn.f32 	%f8005, %f12410, %f12648, %f8004;
	fma.rn.f32 	%f4446, %f12412, %f12650, %f8005;
	setp.gtu.f32 	%p439, %f4446, 0fBF800000;
	setp.ge.f32 	%p440, %f4446, 0f3F800000;
	selp.f32 	%f8006, 0f3F800000, %f4446, %p440;
	selp.f32 	%f12835, %f8006, 0fBF800000, %p439;
	setp.geu.f32 	%p441, %f12835, 0f00000000;
	@%p441 bra 	$L__BB0_577;
	neg.f32 	%f12835, %f12835;
	mov.f32 	%f12831, 0f3F800000;
	mov.f32 	%f12832, %f12648;
	mov.f32 	%f12833, %f12649;
	mov.f32 	%f12834, %f12650;
	bra.uni 	$L__BB0_578;
$L__BB0_577:
	neg.f32 	%f12832, %f12648;
	neg.f32 	%f12833, %f12649;
	neg.f32 	%f12834, %f12650;
	mov.f32 	%f12831, %f12662;
$L__BB0_578:
	div.rn.f32 	%f4457, %f12831, %f12662;
	mul.f32 	%f8009, %f4457, %f4457;
	mul.f32 	%f8010, %f12835, %f12835;
	mov.f32 	%f8011, 0f3F800000;
	sub.f32 	%f8012, %f8011, %f8010;
	mul.f32 	%f8013, %f8009, %f8012;
	sub.f32 	%f4458, %f8011, %f8013;
	setp.lt.f32 	%p442, %f4458, 0f00000000;
	mov.f32 	%f12836, 0f00000000;
	mov.f32 	%f12837, %f12836;
	mov.f32 	%f12838, %f12836;
	@%p442 bra 	$L__BB0_580;
	mul.f32 	%f8014, %f4457, %f12835;
	sqrt.rn.f32 	%f8015, %f4458;
	sub.f32 	%f8016, %f8014, %f8015;
	mul.f32 	%f8017, %f12832, %f8016;
	mul.f32 	%f8018, %f12833, %f8016;
	mul.f32 	%f8019, %f12834, %f8016;
	fma.rn.f32 	%f12836, %f12410, %f4457, %f8017;
	fma.rn.f32 	%f12837, %f12411, %f4457, %f8018;
	fma.rn.f32 	%f12838, %f12412, %f4457, %f8019;
$L__BB0_580:
	setp.lt.f32 	%p443, %f4446, 0f00000000;
	mul.f32 	%f8020, %f12837, %f12837;
	fma.rn.f32 	%f8021, %f12836, %f12836, %f8020;
	fma.rn.f32 	%f8022, %f12838, %f12838, %f8021;
	sqrt.rn.f32 	%f8023, %f8022;
	div.rn.f32 	%f12842, %f12836, %f8023;
	div.rn.f32 	%f12843, %f12837, %f8023;
	div.rn.f32 	%f12844, %f12838, %f8023;
	selp.f32 	%f8024, 0fB8D1B717, 0f38D1B717, %p443;
	mul.f32 	%f12839, %f12648, %f8024;
	mul.f32 	%f12840, %f12649, %f8024;
	mul.f32 	%f12841, %f12650, %f8024;
	mov.u32 	%r2046, %r688;
	mov.u32 	%r2054, %r2040;
	bra.uni 	$L__BB0_582;
$L__BB0_581:
	shr.u32 	%r1519, %r2036, 2;
	xor.b32  	%r1520, %r1519, %r2036;
	shl.b32 	%r1521, %r688, 4;
	shl.b32 	%r1522, %r1520, 1;
	xor.b32  	%r1523, %r1522, %r1521;
	xor.b32  	%r1524, %r1523, %r1520;
	xor.b32  	%r694, %r1524, %r688;
	add.s32 	%r1525, %r2039, %r694;
	add.s32 	%r1526, %r1525, 724874;
	cvt.rn.f32.u32 	%f7991, %r1526;
	fma.rn.f32 	%f7992, %f7991, 0f2F800000, 0f2F000000;
	fma.rn.f32 	%f7993, %f7992, 0f40000000, 0fBF800000;
	shr.u32 	%r1527, %r2042, 2;
	xor.b32  	%r1528, %r1527, %r2042;
	shl.b32 	%r1529, %r694, 4;
	shl.b32 	%r1530, %r1528, 1;
	xor.b32  	%r1531, %r1530, %r1529;
	xor.b32  	%r1532, %r1531, %r1528;
	xor.b32  	%r2054, %r1532, %r694;
	add.s32 	%r1533, %r2039, %r2054;
	add.s32 	%r1534, %r1533, 1087311;
	cvt.rn.f32.u32 	%f7994, %r1534;
	fma.rn.f32 	%f7995, %f7994, 0f2F800000, 0f2F000000;
	fma.rn.f32 	%f7996, %f7995, 0f40000000, 0fBF800000;
	shr.u32 	%r1535, %r2048, 2;
	xor.b32  	%r1536, %r1535, %r2048;
	st.local.v2.u32 	[%rd3+8], {%r688, %r694};
	shl.b32 	%r1537, %r2054, 4;
	shl.b32 	%r1538, %r1536, 1;
	xor.b32  	%r1539, %r1538, %r1537;
	xor.b32  	%r1540, %r1539, %r1536;
	xor.b32  	%r2046, %r1540, %r2054;
	st.local.v2.u32 	[%rd3+16], {%r2054, %r2046};
	add.s32 	%r2045, %r2039, 1449748;
	st.local.v2.u32 	[%rd3], {%r2045, %r2040};
	add.s32 	%r1541, %r2046, %r2045;
	cvt.rn.f32.u32 	%f7997, %r1541;
	fma.rn.f32 	%f7998, %f7997, 0f2F800000, 0f2F000000;
	fma.rn.f32 	%f7999, %f7998, 0f40000000, 0fBF800000;
	mul.f32 	%f8000, %f7996, %f7996;
	fma.rn.f32 	%f8001, %f7993, %f7993, %f8000;
	fma.rn.f32 	%f8002, %f7999, %f7999, %f8001;
	sqrt.rn.f32 	%f8003, %f8002;
	div.rn.f32 	%f12842, %f7993, %f8003;
	div.rn.f32 	%f12843, %f7996, %f8003;
	div.rn.f32 	%f12844, %f7999, %f8003;
	mov.u32 	%r2048, %r694;
	mov.u32 	%r2042, %r688;
	mov.u32 	%r2036, %r2040;
$L__BB0_582:
	setp.eq.s64 	%p444, %rd178, 0;
	add.f32 	%f4480, %f12647, %f12841;
	add.f32 	%f4481, %f12646, %f12840;
	add.f32 	%f4482, %f12645, %f12839;
	mov.f32 	%f13086, 0f3F800000;
	mov.f32 	%f13077, 0f00000000;
	mov.f32 	%f13076, 0f7F7FFFFF;
	mov.f32 	%f13078, %f13077;
	mov.f32 	%f13079, %f13077;
	mov.f32 	%f13080, %f13077;
	mov.f32 	%f13081, %f13077;
	mov.f32 	%f13082, %f13077;
	mov.f32 	%f13083, %f13077;
	mov.f32 	%f13084, %f13077;
	mov.f32 	%f13085, %f13077;
	mov.f32 	%f13087, %f13077;
	mov.f32 	%f13088, %f13077;
	mov.f32 	%f13089, %f13077;
	mov.f32 	%f13090, %f13086;
	mov.f32 	%f13091, %f13077;
	mov.f32 	%f13092, %f13077;
	mov.f32 	%f13093, %f13077;
	mov.f32 	%f13094, %f13086;
	@%p444 bra 	$L__BB0_605;
	setp.eq.s64 	%p445, %rd178, 1;
	mov.f32 	%f13076, 0f7F7FFFFF;
	mov.f32 	%f13093, 0f00000000;
	mov.f32 	%f13094, 0f3F800000;
	mov.b64 	%rd434, 0;
	mov.f32 	%f13092, %f13093;
	mov.f32 	%f13091, %f13093;
	mov.f32 	%f13090, %f13094;
	mov.f32 	%f13089, %f13093;
	mov.f32 	%f13088, %f13093;
	mov.f32 	%f13087, %f13093;
	mov.f32 	%f13086, %f13094;
	mov.f32 	%f13085, %f13093;
	mov.f32 	%f13084, %f13093;
	mov.f32 	%f13083, %f13093;
	mov.f32 	%f13082, %f13093;
	mov.f32 	%f13081, %f13093;
	mov.f32 	%f13080, %f13093;
	mov.f32 	%f13079, %f13093;
	mov.f32 	%f13078, %f13093;
	mov.f32 	%f13077, %f13093;
	@%p445 bra 	$L__BB0_598;
	mov.f32 	%f13076, 0f7F7FFFFF;
	mov.f32 	%f13093, 0f00000000;
	mov.f32 	%f13094, 0f3F800000;
	mov.b64 	%rd435, 0;
$L__BB0_585:
	cvta.to.global.u64 	%rd290, %rd177;
	mad.lo.s64 	%rd291, %rd435, 68, %rd290;
	ld.global.f32 	%f8069, [%rd291+64];
	mul.f32 	%f4605, %f8069, %f8069;
	ld.global.f32 	%f4606, [%rd291+48];
	sub.f32 	%f8070, %f4606, %f4482;
	ld.global.f32 	%f4607, [%rd291+52];
	sub.f32 	%f8071, %f4607, %f4481;
	ld.global.f32 	%f4608, [%rd291+56];
	sub.f32 	%f8072, %f4608, %f4480;
	mul.f32 	%f8073, %f12843, %f8071;
	fma.rn.f32 	%f8074, %f12842, %f8070, %f8073;
	fma.rn.f32 	%f4609, %f12844, %f8072, %f8074;
	mul.f32 	%f8075, %f8071, %f8071;
	fma.rn.f32 	%f8076, %f8070, %f8070, %f8075;
	fma.rn.f32 	%f8077, %f8072, %f8072, %f8076;
	mul.f32 	%f8078, %f4609, %f4609;
	sub.f32 	%f4610, %f8077, %f8078;
	setp.gt.f32 	%p446, %f4610, %f4605;
	mov.f32 	%f12952, 0f3F800000;
	mov.f32 	%f12943, 0f00000000;
	mov.f32 	%f12942, 0f7F7FFFFF;
	mov.f32 	%f12944, %f12943;
	mov.f32 	%f12945, %f12943;
	mov.f32 	%f12946, %f12943;
	mov.f32 	%f12947, %f12943;
	mov.f32 	%f12948, %f12943;
	mov.f32 	%f12949, %f12943;
	mov.f32 	%f12950, %f12943;
	mov.f32 	%f12951, %f12943;
	mov.f32 	%f12953, %f12943;
	mov.f32 	%f12954, %f12943;
	mov.f32 	%f12955, %f12943;
	mov.f32 	%f12956, %f12952;
	mov.f32 	%f12957, %f12943;
	mov.f32 	%f12958, %f12943;
	mov.f32 	%f12959, %f12943;
	mov.f32 	%f12960, %f12952;
	@%p446 bra 	$L__BB0_589;
	sub.f32 	%f8079, %f4605, %f4610;
	sqrt.rn.f32 	%f8080, %f8079;
	sub.f32 	%f8081, %f4609, %f8080;
	add.f32 	%f8082, %f4609, %f8080;
	setp.gt.f32 	%p447, %f8081, %f8082;
	selp.f32 	%f12941, %f8082, %f8081, %p447;
	selp.f32 	%f4612, %f8081, %f8082, %p447;
	setp.geu.f32 	%p448, %f12941, 0f38D1B717;
	@%p448 bra 	$L__BB0_588;
	setp.lt.f32 	%p449, %f4612, 0f00000000;
	mov.f32 	%f12941, %f4612;
	mov.f32 	%f12944, %f12943;
	mov.f32 	%f12945, %f12943;
	mov.f32 	%f12946, %f12943;
	mov.f32 	%f12947, %f12943;
	mov.f32 	%f12948, %f12943;
	mov.f32 	%f12949, %f12943;
	mov.f32 	%f12950, %f12943;
	mov.f32 	%f12951, %f12943;
	mov.f32 	%f12953, %f12943;
	mov.f32 	%f12954, %f12943;
	mov.f32 	%f12955, %f12943;
	mov.f32 	%f12956, %f12952;
	mov.f32 	%f12957, %f12943;
	mov.f32 	%f12958, %f12943;
	mov.f32 	%f12959, %f12943;
	mov.f32 	%f12960, %f12952;
	@%p449 bra 	$L__BB0_589;
$L__BB0_588:
	fma.rn.f32 	%f12943, %f12842, %f12941, %f4482;
	fma.rn.f32 	%f12944, %f12843, %f12941, %f4481;
	fma.rn.f32 	%f12945, %f12844, %f12941, %f4480;
	sub.f32 	%f8086, %f12943, %f4606;
	sub.f32 	%f8087, %f12944, %f4607;
	sub.f32 	%f8088, %f12945, %f4608;
	mul.f32 	%f8089, %f8087, %f8087;
	fma.rn.f32 	%f8090, %f8086, %f8086, %f8089;
	fma.rn.f32 	%f8091, %f8088, %f8088, %f8090;
	sqrt.rn.f32 	%f8092, %f8091;
	div.rn.f32 	%f12946, %f8086, %f8092;
	div.rn.f32 	%f12947, %f8087, %f8092;
	div.rn.f32 	%f12948, %f8088, %f8092;
	cvta.to.global.u64 	%rd292, %rd177;
	mad.lo.s64 	%rd293, %rd435, 68, %rd292;
	ld.global.f32 	%f12949, [%rd293];
	ld.global.f32 	%f12950, [%rd293+4];
	ld.global.f32 	%f12951, [%rd293+8];
	ld.global.f32 	%f12952, [%rd293+12];
	ld.global.f32 	%f12953, [%rd293+16];
	ld.global.f32 	%f12954, [%rd293+20];
	ld.global.f32 	%f12955, [%rd293+24];
	ld.global.f32 	%f12956, [%rd293+28];
	ld.global.f32 	%f12957, [%rd293+32];
	ld.global.f32 	%f12958, [%rd293+36];
	ld.global.f32 	%f12959, [%rd293+40];
	ld.global.f32 	%f12960, [%rd293+44];
	mov.f32 	%f12942, %f12941;
$L__BB0_589:
	setp.geu.f32 	%p450, %f12942, %f13076;
	@%p450 bra 	$L__BB0_591;
	mov.f32 	%f13076, %f12942;
	mov.f32 	%f13077, %f12943;
	mov.f32 	%f13078, %f12944;
	mov.f32 	%f13079, %f12945;
	mov.f32 	%f13080, %f12946;
	mov.f32 	%f13081, %f12947;
	mov.f32 	%f13082, %f12948;
	mov.f32 	%f13083, %f12949;
	mov.f32 	%f13084, %f12950;
	mov.f32 	%f13085, %f12951;
	mov.f32 	%f13086, %f12952;
	mov.f32 	%f13087, %f12953;
	mov.f32 	%f13088, %f12954;
	mov.f32 	%f13089, %f12955;
	mov.f32 	%f13090, %f12956;
	mov.f32 	%f13091, %f12957;
	mov.f32 	%f13092, %f12958;
	mov.f32 	%f13093, %f12959;
	mov.f32 	%f13094, %f12960;
$L__BB0_591:
	cvta.to.global.u64 	%rd294, %rd177;
	mad.lo.s64 	%rd295, %rd435, 68, %rd294;
	ld.global.f32 	%f8096, [%rd295+132];
	mul.f32 	%f4670, %f8096, %f8096;
	ld.global.f32 	%f4671, [%rd295+116];
	sub.f32 	%f8097, %f4671, %f4482;
	ld.global.f32 	%f4672, [%rd295+120];
	sub.f32 	%f8098, %f4672, %f4481;
	ld.global.f32 	%f4673, [%rd295+124];
	sub.f32 	%f8099, %f4673, %f4480;
	mul.f32 	%f8100, %f12843, %f8098;
	fma.rn.f32 	%f8101, %f12842, %f8097, %f8100;
	fma.rn.f32 	%f4674, %f12844, %f8099, %f8101;
	mul.f32 	%f8102, %f8098, %f8098;
	fma.rn.f32 	%f8103, %f8097, %f8097, %f8102;
	fma.rn.f32 	%f8104, %f8099, %f8099, %f8103;
	mul.f32 	%f8105, %f4674, %f4674;
	sub.f32 	%f4675, %f8104, %f8105;
	setp.gt.f32 	%p451, %f4675, %f4670;
	mov.f32 	%f12991, 0f3F800000;
	mov.f32 	%f12982, 0f00000000;
	mov.f32 	%f12981, 0f7F7FFFFF;
	mov.f32 	%f12983, %f12982;
	mov.f32 	%f12984, %f12982;
	mov.f32 	%f12985, %f12982;
	mov.f32 	%f12986, %f12982;
	mov.f32 	%f12987, %f12982;
	mov.f32 	%f12988, %f12982;
	mov.f32 	%f12989, %f12982;
	mov.f32 	%f12990, %f12982;
	mov.f32 	%f12992, %f12982;
	mov.f32 	%f12993, %f12982;
	mov.f32 	%f12994, %f12982;
	mov.f32 	%f12995, %f12991;
	mov.f32 	%f12996, %f12982;
	mov.f32 	%f12997, %f12982;
	mov.f32 	%f12998, %f12982;
	mov.f32 	%f12999, %f12991;
	@%p451 bra 	$L__BB0_595;
	sub.f32 	%f8106, %f4670, %f4675;
	sqrt.rn.f32 	%f8107, %f8106;
	sub.f32 	%f8108, %f4674, %f8107;
	add.f32 	%f8109, %f4674, %f8107;
	setp.gt.f32 	%p452, %f8108, %f8109;
	selp.f32 	%f12980, %f8109, %f8108, %p452;
	selp.f32 	%f4677, %f8108, %f8109, %p452;
	setp.geu.f32 	%p453, %f12980, 0f38D1B717;
	@%p453 bra 	$L__BB0_594;
	setp.lt.f32 	%p454, %f4677, 0f00000000;
	mov.f32 	%f12980, %f4677;
	mov.f32 	%f12983, %f12982;
	mov.f32 	%f12984, %f12982;
	mov.f32 	%f12985, %f12982;
	mov.f32 	%f12986, %f12982;
	mov.f32 	%f12987, %f12982;
	mov.f32 	%f12988, %f12982;
	mov.f32 	%f12989, %f12982;
	mov.f32 	%f12990, %f12982;
	mov.f32 	%f12992, %f12982;
	mov.f32 	%f12993, %f12982;
	mov.f32 	%f12994, %f12982;
	mov.f32 	%f12995, %f12991;
	mov.f32 	%f12996, %f12982;
	mov.f32 	%f12997, %f12982;
	mov.f32 	%f12998, %f12982;
	mov.f32 	%f12999, %f12991;
	@%p454 bra 	$L__BB0_595;
$L__BB0_594:
	fma.rn.f32 	%f12982, %f12842, %f12980, %f4482;
	fma.rn.f32 	%f12983, %f12843, %f12980, %f4481;
	fma.rn.f32 	%f12984, %f12844, %f12980, %f4480;
	sub.f32 	%f8113, %f12982, %f4671;
	sub.f32 	%f8114, %f12983, %f4672;
	sub.f32 	%f8115, %f12984, %f4673;
	mul.f32 	%f8116, %f8114, %f8114;
	fma.rn.f32 	%f8117, %f8113, %f8113, %f8116;
	fma.rn.f32 	%f8118, %f8115, %f8115, %f8117;
	sqrt.rn.f32 	%f8119, %f8118;
	div.rn.f32 	%f12985, %f8113, %f8119;
	div.rn.f32 	%f12986, %f8114, %f8119;
	div.rn.f32 	%f12987, %f8115, %f8119;
	cvta.to.global.u64 	%rd296, %rd177;
	mad.lo.s64 	%rd297, %rd435, 68, %rd296;
	ld.global.f32 	%f12988, [%rd297+68];
	ld.global.f32 	%f12989, [%rd297+72];
	ld.global.f32 	%f12990, [%rd297+76];
	ld.global.f32 	%f12991, [%rd297+80];
	ld.global.f32 	%f12992, [%rd297+84];
	ld.global.f32 	%f12993, [%rd297+88];
	ld.global.f32 	%f12994, [%rd297+92];
	ld.global.f32 	%f12995, [%rd297+96];
	ld.global.f32 	%f12996, [%rd297+100];
	ld.global.f32 	%f12997, [%rd297+104];
	ld.global.f32 	%f12998, [%rd297+108];
	ld.global.f32 	%f12999, [%rd297+112];
	mov.f32 	%f12981, %f12980;
$L__BB0_595:
	setp.geu.f32 	%p455, %f12981, %f13076;
	@%p455 bra 	$L__BB0_597;
	mov.f32 	%f13076, %f12981;
	mov.f32 	%f13077, %f12982;
	mov.f32 	%f13078, %f12983;
	mov.f32 	%f13079, %f12984;
	mov.f32 	%f13080, %f12985;
	mov.f32 	%f13081, %f12986;
	mov.f32 	%f13082, %f12987;
	mov.f32 	%f13083, %f12988;
	mov.f32 	%f13084, %f12989;
	mov.f32 	%f13085, %f12990;
	mov.f32 	%f13086, %f12991;
	mov.f32 	%f13087, %f12992;
	mov.f32 	%f13088, %f12993;
	mov.f32 	%f13089, %f12994;
	mov.f32 	%f13090, %f12995;
	mov.f32 	%f13091, %f12996;
	mov.f32 	%f13092, %f12997;
	mov.f32 	%f13093, %f12998;
	mov.f32 	%f13094, %f12999;
$L__BB0_597:
	add.s64 	%rd435, %rd435, 2;
	and.b64  	%rd434, %rd178, -2;
	setp.eq.s64 	%p456, %rd435, %rd434;
	@%p456 bra 	$L__BB0_598;
	bra.uni 	$L__BB0_585;
$L__BB0_598:
	and.b64  	%rd298, %rd178, 1;
	setp.eq.b64 	%p457, %rd298, 1;
	not.pred 	%p458, %p457;
	mov.f32 	%f12884, 0f7F7FFFFF;
	mov.f32 	%f12885, 0f00000000;
	mov.f32 	%f12886, 0f00000000;
	mov.f32 	%f12887, 0f00000000;
	mov.f32 	%f12888, 0f00000000;
	mov.f32 	%f12889, 0f00000000;
	mov.f32 	%f12890, 0f00000000;
	mov.f32 	%f12891, 0f00000000;
	mov.f32 	%f12892, 0f00000000;
	mov.f32 	%f12893, 0f00000000;
	mov.f32 	%f12894, 0f3F800000;
	mov.f32 	%f12895, 0f00000000;
	mov.f32 	%f12896, 0f00000000;
	mov.f32 	%f12897, 0f00000000;
	mov.f32 	%f12898, 0f3F800000;
	mov.f32 	%f12899, 0f00000000;
	mov.f32 	%f12900, 0f00000000;
	mov.f32 	%f12901, 0f00000000;
	mov.f32 	%f12902, 0f3F800000;
	@%p458 bra 	$L__BB0_605;
	cvta.to.global.u64 	%rd299, %rd177;
	mad.lo.s64 	%rd139, %rd434, 68, %rd299;
	ld.global.f32 	%f8123, [%rd139+64];
	mul.f32 	%f4521, %f8123, %f8123;
	ld.global.f32 	%f4522, [%rd139+48];
	sub.f32 	%f8124, %f4522, %f4482;
	ld.global.f32 	%f4523, [%rd139+52];
	sub.f32 	%f8125, %f4523, %f4481;
	ld.global.f32 	%f4524, [%rd139+56];
	sub.f32 	%f8126, %f4524, %f4480;
	mul.f32 	%f8127, %f12843, %f8125;
	fma.rn.f32 	%f8128, %f12842, %f8124, %f8127;
	fma.rn.f32 	%f4525, %f12844, %f8126, %f8128;
	mul.f32 	%f8129, %f8125, %f8125;
	fma.rn.f32 	%f8130, %f8124, %f8124, %f8129;
	fma.rn.f32 	%f8131, %f8126, %f8126, %f8130;
	mul.f32 	%f8132, %f4525, %f4525;
	sub.f32 	%f4526, %f8131, %f8132;
	setp.gt.f32 	%p459, %f4526, %f4521;
	@%p459 bra 	$L__BB0_603;
	sub.f32 	%f8133, %f4521, %f4526;
	sqrt.rn.f32 	%f8134, %f8133;
	sub.f32 	%f8135, %f4525, %f8134;
	add.f32 	%f8136, %f4525, %f8134;
	setp.gt.f32 	%p460, %f8135, %f8136;
	selp.f32 	%f12883, %f8136, %f8135, %p460;
	selp.f32 	%f4528, %f8135, %f8136, %p460;
	setp.geu.f32 	%p461, %f12883, 0f38D1B717;
	@%p461 bra 	$L__BB0_602;
	setp.lt.f32 	%p462, %f4528, 0f00000000;
	mov.f32 	%f12883, %f4528;
	@%p462 bra 	$L__BB0_603;
$L__BB0_602:
	fma.rn.f32 	%f12885, %f12842, %f12883, %f4482;
	fma.rn.f32 	%f12886, %f12843, %f12883, %f4481;
	fma.rn.f32 	%f12887, %f12844, %f12883, %f4480;
	sub.f32 	%f8140, %f12885, %f4522;
	sub.f32 	%f8141, %f12886, %f4523;
	sub.f32 	%f8142, %f12887, %f4524;
	mul.f32 	%f8143, %f8141, %f8141;
	fma.rn.f32 	%f8144, %f8140, %f8140, %f8143;
	fma.rn.f32 	%f8145, %f8142, %f8142, %f8144;
	sqrt.rn.f32 	%f8146, %f8145;
	div.rn.f32 	%f12888, %f8140, %f8146;
	div.rn.f32 	%f12889, %f8141, %f8146;
	div.rn.f32 	%f12890, %f8142, %f8146;
	ld.global.f32 	%f12891, [%rd139];
	ld.global.f32 	%f12892, [%rd139+4];
	ld.global.f32 	%f12893, [%rd139+8];
	ld.global.f32 	%f12894, [%rd139+12];
	ld.global.f32 	%f12895, [%rd139+16];
	ld.global.f32 	%f12896, [%rd139+20];
	ld.global.f32 	%f12897, [%rd139+24];
	ld.global.f32 	%f12898, [%rd139+28];
	ld.global.f32 	%f12899, [%rd139+32];
	ld.global.f32 	%f12900, [%rd139+36];
	ld.global.f32 	%f12901, [%rd139+40];
	ld.global.f32 	%f12902, [%rd139+44];
	mov.f32 	%f12884, %f12883;
$L__BB0_603:
	setp.geu.f32 	%p463, %f12884, %f13076;
	@%p463 bra 	$L__BB0_605;
	mov.f32 	%f13076, %f12884;
	mov.f32 	%f13077, %f12885;
	mov.f32 	%f13078, %f12886;
	mov.f32 	%f13079, %f12887;
	mov.f32 	%f13080, %f12888;
	mov.f32 	%f13081, %f12889;
	mov.f32 	%f13082, %f12890;
	mov.f32 	%f13083, %f12891;
	mov.f32 	%f13084, %f12892;
	mov.f32 	%f13085, %f12893;
	mov.f32 	%f13086, %f12894;
	mov.f32 	%f13087, %f12895;
	mov.f32 	%f13088, %f12896;
	mov.f32 	%f13089, %f12897;
	mov.f32 	%f13090, %f12898;
	mov.f32 	%f13091, %f12899;
	mov.f32 	%f13092, %f12900;
	mov.f32 	%f13093, %f12901;
	mov.f32 	%f13094, %f12902;
$L__BB0_605:
	@%p411 bra 	$L__BB0_625;
	setp.eq.s64 	%p465, %rd181, 1;
	mov.b64 	%rd436, 0;
	@%p465 bra 	$L__BB0_619;
	mov.b64 	%rd437, 0;
$L__BB0_608:
	cvta.to.global.u64 	%rd302, %rd180;
	mad.lo.s64 	%rd303, %rd437, 80, %rd302;
	ld.global.f32 	%f4849, [%rd303+64];
	ld.global.f32 	%f4850, [%rd303+68];
	mul.f32 	%f8151, %f12843, %f4850;
	fma.rn.f32 	%f8152, %f12842, %f4849, %f8151;
	ld.global.f32 	%f4851, [%rd303+72];
	fma.rn.f32 	%f8153, %f12844, %f4851, %f8152;
	abs.f32 	%f8154, %f8153;
	setp.ltu.f32 	%p466, %f8154, 0f38D1B717;
	mov.f32 	%f13114, 0f7F7FFFFF;
	mov.f32 	%f13115, 0f00000000;
	mov.f32 	%f13116, 0f00000000;
	mov.f32 	%f13117, 0f00000000;
	mov.f32 	%f13118, 0f00000000;
	mov.f32 	%f13119, 0f00000000;
	mov.f32 	%f13120, 0f00000000;
	mov.f32 	%f13121, 0f00000000;
	mov.f32 	%f13122, 0f00000000;
	mov.f32 	%f13123, 0f00000000;
	mov.f32 	%f13124, 0f3F800000;
	mov.f32 	%f13125, 0f00000000;
	mov.f32 	%f13126, 0f00000000;
	mov.f32 	%f13127, 0f00000000;
	mov.f32 	%f13128, 0f3F800000;
	mov.f32 	%f13129, 0f00000000;
	mov.f32 	%f13130, 0f00000000;
	mov.f32 	%f13131, 0f00000000;
	mov.f32 	%f13132, 0f3F800000;
	@%p466 bra 	$L__BB0_611;
	cvta.to.global.u64 	%rd304, %rd180;
	mad.lo.s64 	%rd305, %rd437, 80, %rd304;
	ld.global.f32 	%f8158, [%rd305+48];
	sub.f32 	%f8159, %f8158, %f4482;
	ld.global.f32 	%f8160, [%rd305+52];
	sub.f32 	%f8161, %f8160, %f4481;
	ld.global.f32 	%f8162, [%rd305+56];
	sub.f32 	%f8163, %f8162, %f4480;
	mul.f32 	%f8164, %f8161, %f4850;
	fma.rn.f32 	%f8165, %f8159, %f4849, %f8164;
	fma.rn.f32 	%f8166, %f8163, %f4851, %f8165;
	mul.f32 	%f8167, %f12843, %f4850;
	fma.rn.f32 	%f8168, %f12842, %f4849, %f8167;
	fma.rn.f32 	%f8169, %f12844, %f4851, %f8168;
	div.rn.f32 	%f4852, %f8166, %f8169;
	setp.ltu.f32 	%p467, %f4852, 0f00000000;
	@%p467 bra 	$L__BB0_611;
	fma.rn.f32 	%f13115, %f12842, %f4852, %f4482;
	fma.rn.f32 	%f13116, %f12843, %f4852, %f4481;
	fma.rn.f32 	%f13117, %f12844, %f4852, %f4480;
	cvta.to.global.u64 	%rd306, %rd180;
	mad.lo.s64 	%rd307, %rd437, 80, %rd306;
	ld.global.f32 	%f13121, [%rd307];
	ld.global.f32 	%f13122, [%rd307+4];
	ld.global.f32 	%f13123, [%rd307+8];
	ld.global.f32 	%f13124, [%rd307+12];
	ld.global.f32 	%f13125, [%rd307+16];
	ld.global.f32 	%f13126, [%rd307+20];
	ld.global.f32 	%f13127, [%rd307+24];
	ld.global.f32 	%f13128, [%rd307+28];
	ld.global.f32 	%f13129, [%rd307+32];
	ld.global.f32 	%f13130, [%rd307+36];
	ld.global.f32 	%f13131, [%rd307+40];
	ld.global.f32 	%f13132, [%rd307+44];
	mov.f32 	%f13114, %f4852;
	mov.f32 	%f13118, %f4849;
	mov.f32 	%f13119, %f4850;
	mov.f32 	%f13120, %f4851;
$L__BB0_611:
	setp.geu.f32 	%p468, %f13114, %f13076;
	@%p468 bra 	$L__BB0_613;
	mov.f32 	%f13076, %f13114;
	mov.f32 	%f13077, %f13115;
	mov.f32 	%f13078, %f13116;
	mov.f32 	%f13079, %f13117;
	mov.f32 	%f13080, %f13118;
	mov.f32 	%f13081, %f13119;
	mov.f32 	%f13082, %f13120;
	mov.f32 	%f13083, %f13121;
	mov.f32 	%f13084, %f13122;
	mov.f32 	%f13085, %f13123;
	mov.f32 	%f13086, %f13124;
	mov.f32 	%f13087, %f13125;
	mov.f32 	%f13088, %f13126;
	mov.f32 	%f13089, %f13127;
	mov.f32 	%f13090, %f13128;
	mov.f32 	%f13091, %f13129;
	mov.f32 	%f13092, %f13130;
	mov.f32 	%f13093, %f13131;
	mov.f32 	%f13094, %f13132;
$L__BB0_613:
	cvta.to.global.u64 	%rd308, %rd180;
	mad.lo.s64 	%rd309, %rd437, 80, %rd308;
	ld.global.f32 	%f4906, [%rd309+144];
	ld.global.f32 	%f4907, [%rd309+148];
	mul.f32 	%f8173, %f12843, %f4907;
	fma.rn.f32 	%f8174, %f12842, %f4906, %f8173;
	ld.global.f32 	%f4908, [%rd309+152];
	fma.rn.f32 	%f8175, %f12844, %f4908, %f8174;
	abs.f32 	%f8176, %f8175;
	setp.ltu.f32 	%p469, %f8176, 0f38D1B717;
	mov.f32 	%f13152, 0f7F7FFFFF;
	mov.f32 	%f13153, 0f00000000;
	mov.f32 	%f13154, 0f00000000;
	mov.f32 	%f13155, 0f00000000;
	mov.f32 	%f13156, 0f00000000;
	mov.f32 	%f13157, 0f00000000;
	mov.f32 	%f13158, 0f00000000;
	mov.f32 	%f13159, 0f00000000;
	mov.f32 	%f13160, 0f00000000;
	mov.f32 	%f13161, 0f00000000;
	mov.f32 	%f13162, 0f3F800000;
	mov.f32 	%f13163, 0f00000000;
	mov.f32 	%f13164, 0f00000000;
	mov.f32 	%f13165, 0f00000000;
	mov.f32 	%f13166, 0f3F800000;
	mov.f32 	%f13167, 0f00000000;
	mov.f32 	%f13168, 0f00000000;
	mov.f32 	%f13169, 0f00000000;
	mov.f32 	%f13170, 0f3F800000;
	@%p469 bra 	$L__BB0_616;
	cvta.to.global.u64 	%rd310, %rd180;
	mad.lo.s64 	%rd311, %rd437, 80, %rd310;
	ld.global.f32 	%f8180, [%rd311+128];
	sub.f32 	%f8181, %f8180, %f4482;
	ld.global.f32 	%f8182, [%rd311+132];
	sub.f32 	%f8183, %f8182, %f4481;
	ld.global.f32 	%f8184, [%rd311+136];
	sub.f32 	%f8185, %f8184, %f4480;
	mul.f32 	%f8186, %f8183, %f4907;
	fma.rn.f32 	%f8187, %f8181, %f4906, %f8186;
	fma.rn.f32 	%f8188, %f8185, %f4908, %f8187;
	mul.f32 	%f8189, %f12843, %f4907;
	fma.rn.f32 	%f8190, %f12842, %f4906, %f8189;
	fma.rn.f32 	%f8191, %f12844, %f4908, %f8190;
	div.rn.f32 	%f4909, %f8188, %f8191;
	setp.ltu.f32 	%p470, %f4909, 0f00000000;
	@%p470 bra 	$L__BB0_616;
	fma.rn.f32 	%f13153, %f12842, %f4909, %f4482;
	fma.rn.f32 	%f13154, %f12843, %f4909, %f4481;
	fma.rn.f32 	%f13155, %f12844, %f4909, %f4480;
	cvta.to.global.u64 	%rd312, %rd180;
	mad.lo.s64 	%rd313, %rd437, 80, %rd312;
	ld.global.f32 	%f13159, [%rd313+80];
	ld.global.f32 	%f13160, [%rd313+84];
	ld.global.f32 	%f13161, [%rd313+88];
	ld.global.f32 	%f13162, [%rd313+92];
	ld.global.f32 	%f13163, [%rd313+96];
	ld.global.f32 	%f13164, [%rd313+100];
	ld.global.f32 	%f13165, [%rd313+104];
	ld.global.f32 	%f13166, [%rd313+108];
	ld.global.f32 	%f13167, [%rd313+112];
	ld.global.f32 	%f13168, [%rd313+116];
	ld.global.f32 	%f13169, [%rd313+120];
	ld.global.f32 	%f13170, [%rd313+124];
	mov.f32 	%f13152, %f4909;
	mov.f32 	%f13156, %f4906;
	mov.f32 	%f13157, %f4907;
	mov.f32 	%f13158, %f4908;
$L__BB0_616:
	setp.geu.f32 	%p471, %f13152, %f13076;
	@%p471 bra 	$L__BB0_618;
	mov.f32 	%f13076, %f13152;
	mov.f32 	%f13077, %f13153;
	mov.f32 	%f13078, %f13154;
	mov.f32 	%f13079, %f13155;
	mov.f32 	%f13080, %f13156;
	mov.f32 	%f13081, %f13157;
	mov.f32 	%f13082, %f13158;
	mov.f32 	%f13083, %f13159;
	mov.f32 	%f13084, %f13160;
	mov.f32 	%f13085, %f13161;
	mov.f32 	%f13086, %f13162;
	mov.f32 	%f13087, %f13163;
	mov.f32 	%f13088, %f13164;
	mov.f32 	%f13089, %f13165;
	mov.f32 	%f13090, %f13166;
	mov.f32 	%f13091, %f13167;
	mov.f32 	%f13092, %f13168;
	mov.f32 	%f13093, %f13169;
	mov.f32 	%f13094, %f13170;
$L__BB0_618:
	add.s64 	%rd437, %rd437, 2;
	and.b64  	%rd436, %rd181, -2;
	setp.eq.s64 	%p472, %rd437, %rd436;
	@%p472 bra 	$L__BB0_619;
	bra.uni 	$L__BB0_608;
$L__BB0_619:
	and.b64  	%rd314, %rd181, 1;
	setp.eq.b64 	%p473, %rd314, 1;
	not.pred 	%p474, %p473;
	mov.f32 	%f13057, 0f7F7FFFFF;
	mov.f32 	%f13058, 0f00000000;
	mov.f32 	%f13059, 0f00000000;
	mov.f32 	%f13060, 0f00000000;
	mov.f32 	%f13061, 0f00000000;
	mov.f32 	%f13062, 0f00000000;
	mov.f32 	%f13063, 0f00000000;
	mov.f32 	%f13064, 0f00000000;
	mov.f32 	%f13065, 0f00000000;
	mov.f32 	%f13066, 0f00000000;
	mov.f32 	%f13067, 0f3F800000;
	mov.f32 	%f13068, 0f00000000;
	mov.f32 	%f13069, 0f00000000;
	mov.f32 	%f13070, 0f00000000;
	mov.f32 	%f13071, 0f3F800000;
	mov.f32 	%f13072, 0f00000000;
	mov.f32 	%f13073, 0f00000000;
	mov.f32 	%f13074, 0f00000000;
	mov.f32 	%f13075, 0f3F800000;
	@%p474 bra 	$L__BB0_625;
	cvta.to.global.u64 	%rd315, %rd180;
	mad.lo.s64 	%rd144, %rd436, 80, %rd315;
	ld.global.f32 	%f4773, [%rd144+64];
	ld.global.f32 	%f4774, [%rd144+68];
	mul.f32 	%f8195, %f12843, %f4774;
	fma.rn.f32 	%f8196, %f12842, %f4773, %f8195;
	ld.global.f32 	%f4775, [%rd144+72];
	fma.rn.f32 	%f8197, %f12844, %f4775, %f8196;
	abs.f32 	%f8198, %f8197;
	setp.ltu.f32 	%p475, %f8198, 0f38D1B717;
	@%p475 bra 	$L__BB0_623;
	ld.global.f32 	%f8202, [%rd144+48];
	sub.f32 	%f8203, %f8202, %f4482;
	ld.global.f32 	%f8204, [%rd144+52];
	sub.f32 	%f8205, %f8204, %f4481;
	ld.global.f32 	%f8206, [%rd144+56];
	sub.f32 	%f8207, %f8206, %f4480;
	mul.f32 	%f8208, %f8205, %f4774;
	fma.rn.f32 	%f8209, %f8203, %f4773, %f8208;
	fma.rn.f32 	%f8210, %f8207, %f4775, %f8209;
	mul.f32 	%f8211, %f12843, %f4774;
	fma.rn.f32 	%f8212, %f12842, %f4773, %f8211;
	fma.rn.f32 	%f8213, %f12844, %f4775, %f8212;
	div.rn.f32 	%f4776, %f8210, %f8213;
	setp.ltu.f32 	%p476, %f4776, 0f00000000;
	@%p476 bra 	$L__BB0_623;
	fma.rn.f32 	%f13058, %f12842, %f4776, %f4482;
	fma.rn.f32 	%f13059, %f12843, %f4776, %f4481;
	fma.rn.f32 	%f13060, %f12844, %f4776, %f4480;
	ld.global.f32 	%f13064, [%rd144];
	ld.global.f32 	%f13065, [%rd144+4];
	ld.global.f32 	%f13066, [%rd144+8];
	ld.global.f32 	%f13067, [%rd144+12];
	ld.global.f32 	%f13068, [%rd144+16];
	ld.global.f32 	%f13069, [%rd144+20];
	ld.global.f32 	%f13070, [%rd144+24];
	ld.global.f32 	%f13071, [%rd144+28];
	ld.global.f32 	%f13072, [%rd144+32];
	ld.global.f32 	%f13073, [%rd144+36];
	ld.global.f32 	%f13074, [%rd144+40];
	ld.global.f32 	%f13075, [%rd144+44];
	mov.f32 	%f13057, %f4776;
	mov.f32 	%f13061, %f4773;
	mov.f32 	%f13062, %f4774;
	mov.f32 	%f13063, %f4775;
$L__BB0_623:
	setp.geu.f32 	%p477, %f13057, %f13076;
	@%p477 bra 	$L__BB0_625;
	mov.f32 	%f13076, %f13057;
	mov.f32 	%f13077, %f13058;
	mov.f32 	%f13078, %f13059;
	mov.f32 	%f13079, %f13060;
	mov.f32 	%f13080, %f13061;
	mov.f32 	%f13081, %f13062;
	mov.f32 	%f13082, %f13063;
	mov.f32 	%f13083, %f13064;
	mov.f32 	%f13084, %f13065;
	mov.f32 	%f13085, %f13066;
	mov.f32 	%f13086, %f13067;
	mov.f32 	%f13087, %f13068;
	mov.f32 	%f13088, %f13069;
	mov.f32 	%f13089, %f13070;
	mov.f32 	%f13090, %f13071;
	mov.f32 	%f13091, %f13072;
	mov.f32 	%f13092, %f13073;
	mov.f32 	%f13093, %f13074;
	mov.f32 	%f13094, %f13075;
$L__BB0_625:
	@%p425 bra 	$L__BB0_635;
	mov.b64 	%rd438, 0;
$L__BB0_627:
	cvta.to.global.u64 	%rd317, %rd183;
	mad.lo.s64 	%rd318, %rd438, 96, %rd317;
	ld.global.f32 	%f8217, [%rd318+64];
	ld.global.f32 	%f4982, [%rd318+48];
	sub.f32 	%f4983, %f8217, %f4982;
	ld.global.f32 	%f8218, [%rd318+68];
	ld.global.f32 	%f4984, [%rd318+52];
	sub.f32 	%f4985, %f8218, %f4984;
	ld.global.f32 	%f8219, [%rd318+72];
	ld.global.f32 	%f4986, [%rd318+56];
	sub.f32 	%f4987, %f8219, %f4986;
	ld.global.f32 	%f8220, [%rd318+80];
	sub.f32 	%f4988, %f8220, %f4982;
	ld.global.f32 	%f8221, [%rd318+84];
	sub.f32 	%f4989, %f8221, %f4984;
	ld.global.f32 	%f8222, [%rd318+88];
	sub.f32 	%f4990, %f8222, %f4986;
	mul.f32 	%f8223, %f12843, %f4990;
	mul.f32 	%f8224, %f12844, %f4989;
	sub.f32 	%f8225, %f8223, %f8224;
	mul.f32 	%f8226, %f12844, %f4988;
	mul.f32 	%f8227, %f12842, %f4990;
	sub.f32 	%f8228, %f8226, %f8227;
	mul.f32 	%f8229, %f12842, %f4989;
	mul.f32 	%f8230, %f12843, %f4988;
	sub.f32 	%f8231, %f8229, %f8230;
	mul.f32 	%f8232, %f4985, %f8228;
	fma.rn.f32 	%f8233, %f4983, %f8225, %f8232;
	fma.rn.f32 	%f8234, %f4987, %f8231, %f8233;
	abs.f32 	%f8235, %f8234;
	setp.lt.f32 	%p479, %f8235, 0f38D1B717;
	mov.f32 	%f13209, 0f7F7FFFFF;
	mov.f32 	%f13210, 0f00000000;
	mov.f32 	%f13211, 0f00000000;
	mov.f32 	%f13212, 0f00000000;
	mov.f32 	%f13213, 0f00000000;
	mov.f32 	%f13214, 0f00000000;
	mov.f32 	%f13215, 0f00000000;
	mov.f32 	%f13216, 0f3F800000;
	mov.f32 	%f13217, 0f00000000;
	mov.f32 	%f13218, 0f00000000;
	mov.f32 	%f13219, 0f00000000;
	mov.f32 	%f13220, 0f3F800000;
	mov.f32 	%f13221, 0f00000000;
	mov.f32 	%f13222, 0f00000000;
	mov.f32 	%f13223, 0f00000000;
	mov.f32 	%f13224, 0f3F800000;
	@%p479 bra 	$L__BB0_632;
	mul.f32 	%f8239, %f12842, %f4989;
	mul.f32 	%f8240, %f12843, %f4988;
	sub.f32 	%f8241, %f8239, %f8240;
	mul.f32 	%f8242, %f12843, %f4990;
	mul.f32 	%f8243, %f12844, %f4989;
	sub.f32 	%f8244, %f8242, %f8243;
	mul.f32 	%f8245, %f12844, %f4988;
	mul.f32 	%f8246, %f12842, %f4990;
	sub.f32 	%f8247, %f8245, %f8246;
	mul.f32 	%f8248, %f4985, %f8247;
	fma.rn.f32 	%f8249, %f4983, %f8244, %f8248;
	fma.rn.f32 	%f8250, %f4987, %f8241, %f8249;
	rcp.rn.f32 	%f4991, %f8250;
	sub.f32 	%f4992, %f4482, %f4982;
	sub.f32 	%f4993, %f4481, %f4984;
	sub.f32 	%f4994, %f4480, %f4986;
	mul.f32 	%f8251, %f8247, %f4993;
	fma.rn.f32 	%f8252, %f8244, %f4992, %f8251;
	fma.rn.f32 	%f8253, %f8241, %f4994, %f8252;
	mul.f32 	%f8254, %f4991, %f8253;
	setp.lt.f32 	%p480, %f8254, 0f00000000;
	setp.gt.f32 	%p481, %f8254, 0f3F800000;
	or.pred  	%p482, %p480, %p481;
	@%p482 bra 	$L__BB0_632;
	mul.f32 	%f8258, %f4987, %f4993;
	mul.f32 	%f8259, %f4985, %f4994;
	sub.f32 	%f4995, %f8258, %f8259;
	mul.f32 	%f8260, %f4983, %f4994;
	mul.f32 	%f8261, %f4987, %f4992;
	sub.f32 	%f4996, %f8260, %f8261;
	mul.f32 	%f8262, %f4985, %f4992;
	mul.f32 	%f8263, %f4983, %f4993;
	sub.f32 	%f4997, %f8262, %f8263;
	mul.f32 	%f8264, %f12843, %f4996;
	fma.rn.f32 	%f8265, %f12842, %f4995, %f8264;
	fma.rn.f32 	%f8266, %f12844, %f4997, %f8265;
	mul.f32 	%f8267, %f4991, %f8266;
	setp.lt.f32 	%p483, %f8267, 0f00000000;
	mul.f32 	%f8268, %f12843, %f4990;
	mul.f32 	%f8269, %f12844, %f4989;
	sub.f32 	%f8270, %f8268, %f8269;
	mul.f32 	%f8271, %f12844, %f4988;
	mul.f32 	%f8272, %f12842, %f4990;
	sub.f32 	%f8273, %f8271, %f8272;
	mul.f32 	%f8274, %f8273, %f4993;
	fma.rn.f32 	%f8275, %f8270, %f4992, %f8274;
	mul.f32 	%f8276, %f12842, %f4989;
	mul.f32 	%f8277, %f12843, %f4988;
	sub.f32 	%f8278, %f8276, %f8277;
	fma.rn.f32 	%f8279, %f8278, %f4994, %f8275;
	fma.rn.f32 	%f8280, %f4991, %f8279, %f8267;
	setp.gt.f32 	%p484, %f8280, 0f3F800000;
	or.pred  	%p485, %p483, %p484;
	@%p485 bra 	$L__BB0_632;
	mul.f32 	%f8284, %f4989, %f4996;
	fma.rn.f32 	%f8285, %f4988, %f4995, %f8284;
	fma.rn.f32 	%f8286, %f4990, %f4997, %f8285;
	mul.f32 	%f4998, %f4991, %f8286;
	setp.le.f32 	%p486, %f4998, 0f00000000;
	@%p486 bra 	$L__BB0_632;
	fma.rn.f32 	%f13210, %f12842, %f4998, %f4482;
	fma.rn.f32 	%f13211, %f12843, %f4998, %f4481;
	fma.rn.f32 	%f13212, %f12844, %f4998, %f4480;
	cvta.to.global.u64 	%rd319, %rd183;
	mad.lo.s64 	%rd320, %rd438, 96, %rd319;
	ld.global.f32 	%f13213, [%rd320];
	ld.global.f32 	%f13214, [%rd320+4];
	ld.global.f32 	%f13215, [%rd320+8];
	ld.global.f32 	%f13216, [%rd320+12];
	ld.global.f32 	%f13217, [%rd320+16];
	ld.global.f32 	%f13218, [%rd320+20];
	ld.global.f32 	%f13219, [%rd320+24];
	ld.global.f32 	%f13220, [%rd320+28];
	ld.global.f32 	%f13221, [%rd320+32];
	ld.global.f32 	%f13222, [%rd320+36];
	ld.global.f32 	%f13223, [%rd320+40];
	ld.global.f32 	%f13224, [%rd320+44];
	mov.f32 	%f13209, %f4998;
$L__BB0_632:
	setp.geu.f32 	%p487, %f13209, %f13076;
	@%p487 bra 	$L__BB0_634;
	mov.f32 	%f13080, 0f00000000;
	mov.f32 	%f13076, %f13209;
	mov.f32 	%f13077, %f13210;
	mov.f32 	%f13078, %f13211;
	mov.f32 	%f13079, %f13212;
	mov.f32 	%f13081, %f13080;
	mov.f32 	%f13082, %f13080;
	mov.f32 	%f13083, %f13213;
	mov.f32 	%f13084, %f13214;
	mov.f32 	%f13085, %f13215;
	mov.f32 	%f13086, %f13216;
	mov.f32 	%f13087, %f13217;
	mov.f32 	%f13088, %f13218;
	mov.f32 	%f13089, %f13219;
	mov.f32 	%f13090, %f13220;
	mov.f32 	%f13091, %f13221;
	mov.f32 	%f13092, %f13222;
	mov.f32 	%f13093, %f13223;
	mov.f32 	%f13094, %f13224;
$L__BB0_634:
	add.s64 	%rd438, %rd438, 1;
	setp.ne.s64 	%p488, %rd438, %rd184;
	@%p488 bra 	$L__BB0_627;
$L__BB0_635:
	setp.eq.f32 	%p489, %f13076, 0f7F7FFFFF;
	mov.f32 	%f13965, 0f3F800000;
	mov.f32 	%f13962, 0f00000000;
	mov.f32 	%f13963, %f13962;
	mov.f32 	%f13964, %f13962;
	@%p489 bra 	$L__BB0_774;
	mul.f32 	%f13271, %f13080, 0f38D1B717;
	mul.f32 	%f13272, %f13081, 0f38D1B717;
	mul.f32 	%f13273, %f13082, 0f38D1B717;
	shr.u32 	%r1565, %r2036, 2;
	xor.b32  	%r1566, %r1565, %r2036;
	st.local.v2.u32 	[%rd3+8], {%r2048, %r2054};
	shl.b32 	%r1567, %r2046, 4;
	shl.b32 	%r1568, %r1566, 1;
	xor.b32  	%r1569, %r1568, %r1567;
	xor.b32  	%r1570, %r1569, %r1566;
	xor.b32  	%r704, %r1570, %r2046;
	st.local.v2.u32 	[%rd3+16], {%r2046, %r704};
	add.s32 	%r2051, %r2045, 362437;
	st.local.v2.u32 	[%rd3], {%r2051, %r2042};
	add.s32 	%r1571, %r704, %r2051;
	cvt.rn.f32.u32 	%f8290, %r1571;
	fma.rn.f32 	%f5071, %f8290, 0f2F800000, 0f2F000000;
	setp.leu.f32 	%p490, %f13091, %f5071;
	@%p490 bra 	$L__BB0_638;
	shr.u32 	%r1595, %r2042, 2;
	xor.b32  	%r1596, %r1595, %r2042;
	shl.b32 	%r1597, %r704, 4;
	shl.b32 	%r1598, %r1596, 1;
	xor.b32  	%r1599, %r1598, %r1597;
	xor.b32  	%r1600, %r1599, %r1596;
	xor.b32  	%r706, %r1600, %r704;
	add.s32 	%r1601, %r2045, %r706;
	add.s32 	%r1602, %r1601, 724874;
	cvt.rn.f32.u32 	%f8326, %r1602;
	fma.rn.f32 	%f8327, %f8326, 0f2F800000, 0f2F000000;
	fma.rn.f32 	%f8328, %f8327, 0f40000000, 0fBF800000;
	shr.u32 	%r1603, %r2048, 2;
	xor.b32  	%r1604, %r1603, %r2048;
	shl.b32 	%r1605, %r706, 4;
	shl.b32 	%r1606, %r1604, 1;
	xor.b32  	%r1607, %r1606, %r1605;
	xor.b32  	%r1608, %r1607, %r1604;
	xor.b32  	%r2053, %r1608, %r706;
	add.s32 	%r1609, %r2045, %r2053;
	add.s32 	%r1610, %r1609, 1087311;
	cvt.rn.f32.u32 	%f8329, %r1610;
	fma.rn.f32 	%f8330, %f8329, 0f2F800000, 0f2F000000;
	fma.rn.f32 	%f8331, %f8330, 0f40000000, 0fBF800000;
	shr.u32 	%r1611, %r2054, 2;
	xor.b32  	%r1612, %r1611, %r2054;
	st.local.v2.u32 	[%rd3+8], {%r704, %r706};
	shl.b32 	%r1613, %r2053, 4;
	shl.b32 	%r1614, %r1612, 1;
	xor.b32  	%r1615, %r1614, %r1613;
	xor.b32  	%r1616, %r1615, %r1612;
	xor.b32  	%r2052, %r1616, %r2053;
	st.local.v2.u32 	[%rd3+16], {%r2053, %r2052};
	add.s32 	%r2051, %r2045, 1449748;
	st.local.v2.u32 	[%rd3], {%r2051, %r2046};
	add.s32 	%r1617, %r2052, %r2051;
	cvt.rn.f32.u32 	%f8332, %r1617;
	fma.rn.f32 	%f8333, %f8332, 0f2F800000, 0f2F000000;
	fma.rn.f32 	%f8334, %f8333, 0f40000000, 0fBF800000;
	mul.f32 	%f8335, %f8331, %f8331;
	fma.rn.f32 	%f8336, %f8328, %f8328, %f8335;
	fma.rn.f32 	%f8337, %f8334, %f8334, %f8336;
	sqrt.rn.f32 	%f8338, %f8337;
	div.rn.f32 	%f8339, %f8328, %f8338;
	div.rn.f32 	%f8340, %f8331, %f8338;
	div.rn.f32 	%f8341, %f8334, %f8338;
	mul.f32 	%f8342, %f13093, %f8339;
	mul.f32 	%f8343, %f13093, %f8340;
	mul.f32 	%f8344, %f13093, %f8341;
	mov.f32 	%f8345, 0f3F800000;
	sub.f32 	%f8346, %f8345, %f13093;
	mul.f32 	%f8347, %f12843, %f13081;
	fma.rn.f32 	%f8348, %f12842, %f13080, %f8347;
	fma.rn.f32 	%f8349, %f12844, %f13082, %f8348;
	add.f32 	%f8350, %f8349, %f8349;
	mul.f32 	%f8351, %f13080, %f8350;
	mul.f32 	%f8352, %f13081, %f8350;
	mul.f32 	%f8353, %f13082, %f8350;
	sub.f32 	%f8354, %f12842, %f8351;
	sub.f32 	%f8355, %f12843, %f8352;
	sub.f32 	%f8356, %f12844, %f8353;
	fma.rn.f32 	%f13274, %f8354, %f8346, %f8342;
	fma.rn.f32 	%f13275, %f8355, %f8346, %f8343;
	fma.rn.f32 	%f13276, %f8356, %f8346, %f8344;
	mov.u32 	%r2054, %r706;
	mov.u32 	%r2048, %r704;
	mov.u32 	%r2042, %r2046;
	bra.uni 	$L__BB0_646;
$L__BB0_638:
	add.f32 	%f8291, %f13091, %f13092;
	setp.leu.f32 	%p491, %f8291, %f5071;
	@%p491 bra 	$L__BB0_645;
	mul.f32 	%f8305, %f12843, %f13081;
	fma.rn.f32 	%f8306, %f12842, %f13080, %f8305;
	fma.rn.f32 	%f5075, %f12844, %f13082, %f8306;
	setp.gtu.f32 	%p492, %f5075, 0fBF800000;
	setp.ge.f32 	%p493, %f5075, 0f3F800000;
	selp.f32 	%f8307, 0f3F800000, %f5075, %p493;
	selp.f32 	%f13267, %f8307, 0fBF800000, %p492;
	setp.geu.f32 	%p494, %f13267, 0f00000000;
	@%p494 bra 	$L__BB0_641;
	neg.f32 	%f13267, %f13267;
	mov.f32 	%f13263, 0f3F800000;
	mov.f32 	%f13264, %f13080;
	mov.f32 	%f13265, %f13081;
	mov.f32 	%f13266, %f13082;
	bra.uni 	$L__BB0_642;
$L__BB0_641:
	neg.f32 	%f13264, %f13080;
	neg.f32 	%f13265, %f13081;
	neg.f32 	%f13266, %f13082;
	mov.f32 	%f13263, %f13094;
$L__BB0_642:
	div.rn.f32 	%f5086, %f13263, %f13094;
	mul.f32 	%f8310, %f5086, %f5086;
	mul.f32 	%f8311, %f13267, %f13267;
	mov.f32 	%f8312, 0f3F800000;
	sub.f32 	%f8313, %f8312, %f8311;
	mul.f32 	%f8314, %f8310, %f8313;
	sub.f32 	%f5087, %f8312, %f8314;
	setp.lt.f32 	%p495, %f5087, 0f00000000;
	mov.f32 	%f13268, 0f00000000;
	mov.f32 	%f13269, %f13268;
	mov.f32 	%f13270, %f13268;
	@%p495 bra 	$L__BB0_644;
	mul.f32 	%f8315, %f5086, %f13267;
	sqrt.rn.f32 	%f8316, %f5087;
	sub.f32 	%f8317, %f8315, %f8316;
	mul.f32 	%f8318, %f13264, %f8317;
	mul.f32 	%f8319, %f13265, %f8317;
	mul.f32 	%f8320, %f13266, %f8317;
	fma.rn.f32 	%f13268, %f12842, %f5086, %f8318;
	fma.rn.f32 	%f13269, %f12843, %f5086, %f8319;
	fma.rn.f32 	%f13270, %f12844, %f5086, %f8320;
$L__BB0_644:
	setp.lt.f32 	%p496, %f5075, 0f00000000;
	mul.f32 	%f8321, %f13269, %f13269;
	fma.rn.f32 	%f8322, %f13268, %f13268, %f8321;
	fma.rn.f32 	%f8323, %f13270, %f13270, %f8322;
	sqrt.rn.f32 	%f8324, %f8323;
	div.rn.f32 	%f13274, %f13268, %f8324;
	div.rn.f32 	%f13275, %f13269, %f8324;
	div.rn.f32 	%f13276, %f13270, %f8324;
	selp.f32 	%f8325, 0fB8D1B717, 0f38D1B717, %p496;
	mul.f32 	%f13271, %f13080, %f8325;
	mul.f32 	%f13272, %f13081, %f8325;
	mul.f32 	%f13273, %f13082, %f8325;
	mov.u32 	%r2052, %r704;
	mov.u32 	%r2053, %r2046;
	bra.uni 	$L__BB0_646;
$L__BB0_645:
	shr.u32 	%r1572, %r2042, 2;
	xor.b32  	%r1573, %r1572, %r2042;
	shl.b32 	%r1574, %r704, 4;
	shl.b32 	%r1575, %r1573, 1;
	xor.b32  	%r1576, %r1575, %r1574;
	xor.b32  	%r1577, %r1576, %r1573;
	xor.b32  	%r710, %r1577, %r704;
	add.s32 	%r1578, %r2045, %r710;
	add.s32 	%r1579, %r1578, 724874;
	cvt.rn.f32.u32 	%f8292, %r1579;
	fma.rn.f32 	%f8293, %f8292, 0f2F800000, 0f2F000000;
	fma.rn.f32 	%f8294, %f8293, 0f40000000, 0fBF800000;
	shr.u32 	%r1580, %r2048, 2;
	xor.b32  	%r1581, %r1580, %r2048;
	shl.b32 	%r1582, %r710, 4;
	shl.b32 	%r1583, %r1581, 1;
	xor.b32  	%r1584, %r1583, %r1582;
	xor.b32  	%r1585, %r1584, %r1581;
	xor.b32  	%r2053, %r1585, %r710;
	add.s32 	%r1586, %r2045, %r2053;
	add.s32 	%r1587, %r1586, 1087311;
	cvt.rn.f32.u32 	%f8295, %r1587;
	fma.rn.f32 	%f8296, %f8295, 0f2F800000, 0f2F000000;
	fma.rn.f32 	%f8297, %f8296, 0f40000000, 0fBF800000;
	shr.u32 	%r1588, %r2054, 2;
	xor.b32  	%r1589, %r1588, %r2054;
	st.local.v2.u32 	[%rd3+8], {%r704, %r710};
	shl.b32 	%r1590, %r2053, 4;
	shl.b32 	%r1591, %r1589, 1;
	xor.b32  	%r1592, %r1591, %r1590;
	xor.b32  	%r1593, %r1592, %r1589;
	xor.b32  	%r2052, %r1593, %r2053;
	st.local.v2.u32 	[%rd3+16], {%r2053, %r2052};
	add.s32 	%r2051, %r2045, 1449748;
	st.local.v2.u32 	[%rd3], {%r2051, %r2046};
	add.s32 	%r1594, %r2052, %r2051;
	cvt.rn.f32.u32 	%f8298, %r1594;
	fma.rn.f32 	%f8299, %f8298, 0f2F800000, 0f2F000000;
	fma.rn.f32 	%f8300, %f8299, 0f40000000, 0fBF800000;
	mul.f32 	%f8301, %f8297, %f8297;
	fma.rn.f32 	%f8302, %f8294, %f8294, %f8301;
	fma.rn.f32 	%f8303, %f8300, %f8300, %f8302;
	sqrt.rn.f32 	%f8304, %f8303;
	div.rn.f32 	%f13274, %f8294, %f8304;
	div.rn.f32 	%f13275, %f8297, %f8304;
	div.rn.f32 	%f13276, %f8300, %f8304;
	mov.u32 	%r2054, %r710;
	mov.u32 	%r2048, %r704;
	mov.u32 	%r2042, %r2046;
$L__BB0_646:
	add.f32 	%f5109, %f13079, %f13273;
	add.f32 	%f5110, %f13078, %f13272;
	add.f32 	%f5111, %f13077, %f13271;
	mov.f32 	%f13518, 0f3F800000;
	mov.f32 	%f13509, 0f00000000;
	mov.f32 	%f13508, 0f7F7FFFFF;
	mov.f32 	%f13510, %f13509;
	mov.f32 	%f13511, %f13509;
	mov.f32 	%f13512, %f13509;
	mov.f32 	%f13513, %f13509;
	mov.f32 	%f13514, %f13509;
	mov.f32 	%f13515, %f13509;
	mov.f32 	%f13516, %f13509;
	mov.f32 	%f13517, %f13509;
	mov.f32 	%f13519, %f13509;
	mov.f32 	%f13520, %f13509;
	mov.f32 	%f13521, %f13509;
	mov.f32 	%f13522, %f13518;
	mov.f32 	%f13523, %f13509;
	mov.f32 	%f13524, %f13509;
	mov.f32 	%f13525, %f13509;
	mov.f32 	%f13526, %f13518;
	@%p444 bra 	$L__BB0_669;
	setp.eq.s64 	%p498, %rd178, 1;
	mov.f32 	%f13508, 0f7F7FFFFF;
	mov.f32 	%f13525, 0f00000000;
	mov.f32 	%f13526, 0f3F800000;
	mov.b64 	%rd439, 0;
	mov.f32 	%f13524, %f13525;
	mov.f32 	%f13523, %f13525;
	mov.f32 	%f13522, %f13526;
	mov.f32 	%f13521, %f13525;
	mov.f32 	%f13520, %f13525;
	mov.f32 	%f13519, %f13525;
	mov.f32 	%f13518, %f13526;
	mov.f32 	%f13517, %f13525;
	mov.f32 	%f13516, %f13525;
	mov.f32 	%f13515, %f13525;
	mov.f32 	%f13514, %f13525;
	mov.f32 	%f13513, %f13525;
	mov.f32 	%f13512, %f13525;
	mov.f32 	%f13511, %f13525;
	mov.f32 	%f13510, %f13525;
	mov.f32 	%f13509, %f13525;
	@%p498 bra 	$L__BB0_662;
	mov.f32 	%f13508, 0f7F7FFFFF;
	mov.f32 	%f13525, 0f00000000;
	mov.f32 	%f13526, 0f3F800000;
	mov.b64 	%rd440, 0;
$L__BB0_649:
	cvta.to.global.u64 	%rd323, %rd177;
	mad.lo.s64 	%rd324, %rd440, 68, %rd323;
	ld.global.f32 	%f8370, [%rd324+64];
	mul.f32 	%f5232, %f8370, %f8370;
	ld.global.f32 	%f5233, [%rd324+48];
	sub.f32 	%f8371, %f5233, %f5111;
	ld.global.f32 	%f5234, [%rd324+52];
	sub.f32 	%f8372, %f5234, %f5110;
	ld.global.f32 	%f5235, [%rd324+56];
	sub.f32 	%f8373, %f5235, %f5109;
	mul.f32 	%f8374, %f13275, %f8372;
	fma.rn.f32 	%f8375, %f13274, %f8371, %f8374;
	fma.rn.f32 	%f8376, %f13276, %f8373, %f8375;
	mul.f32 	%f8377, %f8372, %f8372;
	fma.rn.f32 	%f8378, %f8371, %f8371, %f8377;
	fma.rn.f32 	%f8379, %f8373, %f8373, %f8378;
	mul.f32 	%f8380, %f8376, %f8376;
	sub.f32 	%f8381, %f8379, %f8380;
	setp.gt.f32 	%p499, %f8381, %f5232;
	mov.f32 	%f13384, 0f3F800000;
	mov.f32 	%f13375, 0f00000000;
	mov.f32 	%f13374, 0f7F7FFFFF;
	mov.f32 	%f13376, %f13375;
	mov.f32 	%f13377, %f13375;
	mov.f32 	%f13378, %f13375;
	mov.f32 	%f13379, %f13375;
	mov.f32 	%f13380, %f13375;
	mov.f32 	%f13381, %f13375;
	mov.f32 	%f13382, %f13375;
	mov.f32 	%f13383, %f13375;
	mov.f32 	%f13385, %f13375;
	mov.f32 	%f13386, %f13375;
	mov.f32 	%f13387, %f13375;
	mov.f32 	%f13388, %f13384;
	mov.f32 	%f13389, %f13375;
	mov.f32 	%f13390, %f13375;
	mov.f32 	%f13391, %f13375;
	mov.f32 	%f13392, %f13384;
	@%p499 bra 	$L__BB0_653;
	sub.f32 	%f8382, %f5233, %f5111;
	sub.f32 	%f8383, %f5234, %f5110;
	mul.f32 	%f8384, %f8383, %f8383;
	fma.rn.f32 	%f8385, %f8382, %f8382, %f8384;
	sub.f32 	%f8386, %f5235, %f5109;
	fma.rn.f32 	%f8387, %f8386, %f8386, %f8385;
	mul.f32 	%f8388, %f13275, %f8383;
	fma.rn.f32 	%f8389, %f13274, %f8382, %f8388;
	fma.rn.f32 	%f8390, %f13276, %f8386, %f8389;
	mul.f32 	%f8391, %f8390, %f8390;
	sub.f32 	%f8392, %f8387, %f8391;
	sub.f32 	%f8393, %f5232, %f8392;
	sqrt.rn.f32 	%f8394, %f8393;
	sub.f32 	%f8395, %f8390, %f8394;
	add.f32 	%f8396, %f8390, %f8394;
	setp.gt.f32 	%p500, %f8395, %f8396;
	selp.f32 	%f13373, %f8396, %f8395, %p500;
	selp.f32 	%f5237, %f8395, %f8396, %p500;
	setp.geu.f32 	%p501, %f13373, 0f38D1B717;
	@%p501 bra 	$L__BB0_652;
	setp.lt.f32 	%p502, %f5237, 0f00000000;
	mov.f32 	%f13373, %f5237;
	mov.f32 	%f13376, %f13375;
	mov.f32 	%f13377, %f13375;
	mov.f32 	%f13378, %f13375;
	mov.f32 	%f13379, %f13375;
	mov.f32 	%f13380, %f13375;
	mov.f32 	%f13381, %f13375;
	mov.f32 	%f13382, %f13375;
	mov.f32 	%f13383, %f13375;
	mov.f32 	%f13385, %f13375;
	mov.f32 	%f13386, %f13375;
	mov.f32 	%f13387, %f13375;
	mov.f32 	%f13388, %f13384;
	mov.f32 	%f13389, %f13375;
	mov.f32 	%f13390, %f13375;
	mov.f32 	%f13391, %f13375;
	mov.f32 	%f13392, %f13384;
	@%p502 bra 	$L__BB0_653;
$L__BB0_652:
	fma.rn.f32 	%f13375, %f13274, %f13373, %f5111;
	fma.rn.f32 	%f13376, %f13275, %f13373, %f5110;
	fma.rn.f32 	%f13377, %f13276, %f13373, %f5109;
	sub.f32 	%f8400, %f13375, %f5233;
	sub.f32 	%f8401, %f13376, %f5234;
	sub.f32 	%f8402, %f13377, %f5235;
	mul.f32 	%f8403, %f8401, %f8401;
	fma.rn.f32 	%f8404, %f8400, %f8400, %f8403;
	fma.rn.f32 	%f8405, %f8402, %f8402, %f8404;
	sqrt.rn.f32 	%f8406, %f8405;
	div.rn.f32 	%f13378, %f8400, %f8406;
	div.rn.f32 	%f13379, %f8401, %f8406;
	div.rn.f32 	%f13380, %f8402, %f8406;
	cvta.to.global.u64 	%rd325, %rd177;
	mad.lo.s64 	%rd326, %rd440, 68, %rd325;
	ld.global.f32 	%f13381, [%rd326];
	ld.global.f32 	%f13382, [%rd326+4];
	ld.global.f32 	%f13383, [%rd326+8];
	ld.global.f32 	%f13384, [%rd326+12];
	ld.global.f32 	%f13385, [%rd326+16];
	ld.global.f32 	%f13386, [%rd326+20];
	ld.global.f32 	%f13387, [%rd326+24];
	ld.global.f32 	%f13388, [%rd326+28];
	ld.global.f32 	%f13389, [%rd326+32];
	ld.global.f32 	%f13390, [%rd326+36];
	ld.global.f32 	%f13391, [%rd326+40];
	ld.global.f32 	%f13392, [%rd326+44];
	mov.f32 	%f13374, %f13373;
$L__BB0_653:
	setp.geu.f32 	%p503, %f13374, %f13508;
	@%p503 bra 	$L__BB0_655;
	mov.f32 	%f13508, %f13374;
	mov.f32 	%f13509, %f13375;
	mov.f32 	%f13510, %f13376;
	mov.f32 	%f13511, %f13377;
	mov.f32 	%f13512, %f13378;
	mov.f32 	%f13513, %f13379;
	mov.f32 	%f13514, %f13380;
	mov.f32 	%f13515, %f13381;
	mov.f32 	%f13516, %f13382;
	mov.f32 	%f13517, %f13383;
	mov.f32 	%f13518, %f13384;
	mov.f32 	%f13519, %f13385;
	mov.f32 	%f13520, %f13386;
	mov.f32 	%f13521, %f13387;
	mov.f32 	%f13522, %f13388;
	mov.f32 	%f13523, %f13389;
	mov.f32 	%f13524, %f13390;
	mov.f32 	%f13525, %f13391;
	mov.f32 	%f13526, %f13392;
$L__BB0_655:
	cvta.to.global.u64 	%rd327, %rd177;
	mad.lo.s64 	%rd328, %rd440, 68, %rd327;
	ld.global.f32 	%f8410, [%rd328+132];
	mul.f32 	%f5295, %f8410, %f8410;
	ld.global.f32 	%f5296, [%rd328+116];
	sub.f32 	%f8411, %f5296, %f5111;
	ld.global.f32 	%f5297, [%rd328+120];
	sub.f32 	%f8412, %f5297, %f5110;
	ld.global.f32 	%f5298, [%rd328+124];
	sub.f32 	%f8413, %f5298, %f5109;
	mul.f32 	%f8414, %f13275, %f8412;
	fma.rn.f32 	%f8415, %f13274, %f8411, %f8414;
	fma.rn.f32 	%f8416, %f13276, %f8413, %f8415;
	mul.f32 	%f8417, %f8412, %f8412;
	fma.rn.f32 	%f8418, %f8411, %f8411, %f8417;
	fma.rn.f32 	%f8419, %f8413, %f8413, %f8418;
	mul.f32 	%f8420, %f8416, %f8416;
	sub.f32 	%f8421, %f8419, %f8420;
	setp.gt.f32 	%p504, %f8421, %f5295;
	mov.f32 	%f13423, 0f3F800000;
	mov.f32 	%f13414, 0f00000000;
	mov.f32 	%f13413, 0f7F7FFFFF;
	mov.f32 	%f13415, %f13414;
	mov.f32 	%f13416, %f13414;
	mov.f32 	%f13417, %f13414;
	mov.f32 	%f13418, %f13414;
	mov.f32 	%f13419, %f13414;
	mov.f32 	%f13420, %f13414;
	mov.f32 	%f13421, %f13414;
	mov.f32 	%f13422, %f13414;
	mov.f32 	%f13424, %f13414;
	mov.f32 	%f13425, %f13414;
	mov.f32 	%f13426, %f13414;
	mov.f32 	%f13427, %f13423;
	mov.f32 	%f13428, %f13414;
	mov.f32 	%f13429, %f13414;
	mov.f32 	%f13430, %f13414;
	mov.f32 	%f13431, %f13423;
	@%p504 bra 	$L__BB0_659;
	sub.f32 	%f8422, %f5296, %f5111;
	sub.f32 	%f8423, %f5297, %f5110;
	mul.f32 	%f8424, %f8423, %f8423;
	fma.rn.f32 	%f8425, %f8422, %f8422, %f8424;
	sub.f32 	%f8426, %f5298, %f5109;
	fma.rn.f32 	%f8427, %f8426, %f8426, %f8425;
	mul.f32 	%f8428, %f13275, %f8423;
	fma.rn.f32 	%f8429, %f13274, %f8422, %f8428;
	fma.rn.f32 	%f8430, %f13276, %f8426, %f8429;
	mul.f32 	%f8431, %f8430, %f8430;
	sub.f32 	%f8432, %f8427, %f8431;
	sub.f32 	%f8433, %f5295, %f8432;
	sqrt.rn.f32 	%f8434, %f8433;
	sub.f32 	%f8435, %f8430, %f8434;
	add.f32 	%f8436, %f8430, %f8434;
	setp.gt.f32 	%p505, %f8435, %f8436;
	selp.f32 	%f13412, %f8436, %f8435, %p505;
	selp.f32 	%f5300, %f8435, %f8436, %p505;
	setp.geu.f32 	%p506, %f13412, 0f38D1B717;
	@%p506 bra 	$L__BB0_658;
	setp.lt.f32 	%p507, %f5300, 0f00000000;
	mov.f32 	%f13412, %f5300;
	mov.f32 	%f13415, %f13414;
	mov.f32 	%f13416, %f13414;
	mov.f32 	%f13417, %f13414;
	mov.f32 	%f13418, %f13414;
	mov.f32 	%f13419, %f13414;
	mov.f32 	%f13420, %f13414;
	mov.f32 	%f13421, %f13414;
	mov.f32 	%f13422, %f13414;
	mov.f32 	%f13424, %f13414;
	mov.f32 	%f13425, %f13414;
	mov.f32 	%f13426, %f13414;
	mov.f32 	%f13427, %f13423;
	mov.f32 	%f13428, %f13414;
	mov.f32 	%f13429, %f13414;
	mov.f32 	%f13430, %f13414;
	mov.f32 	%f13431, %f13423;
	@%p507 bra 	$L__BB0_659;
$L__BB0_658:
	fma.rn.f32 	%f13414, %f13274, %f13412, %f5111;
	fma.rn.f32 	%f13415, %f13275, %f13412, %f5110;
	fma.rn.f32 	%f13416, %f13276, %f13412, %f5109;
	sub.f32 	%f8440, %f13414, %f5296;
	sub.f32 	%f8441, %f13415, %f5297;
	sub.f32 	%f8442, %f13416, %f5298;
	mul.f32 	%f8443, %f8441, %f8441;
	fma.rn.f32 	%f8444, %f8440, %f8440, %f8443;
	fma.rn.f32 	%f8445, %f8442, %f8442, %f8444;
	sqrt.rn.f32 	%f8446, %f8445;
	div.rn.f32 	%f13417, %f8440, %f8446;
	div.rn.f32 	%f13418, %f8441, %f8446;
	div.rn.f32 	%f13419, %f8442, %f8446;
	cvta.to.global.u64 	%rd329, %rd177;
	mad.lo.s64 	%rd330, %rd440, 68, %rd329;
	ld.global.f32 	%f13420, [%rd330+68];
	ld.global.f32 	%f13421, [%rd330+72];
	ld.global.f32 	%f13422, [%rd330+76];
	ld.global.f32 	%f13423, [%rd330+80];
	ld.global.f32 	%f13424, [%rd330+84];
	ld.global.f32 	%f13425, [%rd330+88];
	ld.global.f32 	%f13426, [%rd330+92];
	ld.global.f32 	%f13427, [%rd330+96];
	ld.global.f32 	%f13428, [%rd330+100];
	ld.global.f32 	%f13429, [%rd330+104];
	ld.global.f32 	%f13430, [%rd330+108];
	ld.global.f32 	%f13431, [%rd330+112];
	mov.f32 	%f13413, %f13412;
$L__BB0_659:
	setp.geu.f32 	%p508, %f13413, %f13508;
	@%p508 bra 	$L__BB0_661;
	mov.f32 	%f13508, %f13413;
	mov.f32 	%f13509, %f13414;
	mov.f32 	%f13510, %f13415;
	mov.f32 	%f13511, %f13416;
	mov.f32 	%f13512, %f13417;
	mov.f32 	%f13513, %f13418;
	mov.f32 	%f13514, %f13419;
	mov.f32 	%f13515, %f13420;
	mov.f32 	%f13516, %f13421;
	mov.f32 	%f13517, %f13422;
	mov.f32 	%f13518, %f13423;
	mov.f32 	%f13519, %f13424;
	mov.f32 	%f13520, %f13425;
	mov.f32 	%f13521, %f13426;
	mov.f32 	%f13522, %f13427;
	mov.f32 	%f13523, %f13428;
	mov.f32 	%f13524, %f13429;
	mov.f32 	%f13525, %f13430;
	mov.f32 	%f13526, %f13431;
$L__BB0_661:
	add.s64 	%rd440, %rd440, 2;
	and.b64  	%rd439, %rd178, -2;
	setp.eq.s64 	%p509, %rd440, %rd439;
	@%p509 bra 	$L__BB0_662;
	bra.uni 	$L__BB0_649;
$L__BB0_662:
	and.b64  	%rd331, %rd178, 1;
	setp.eq.b64 	%p510, %rd331, 1;
	not.pred 	%p511, %p510;
	mov.f32 	%f13316, 0f7F7FFFFF;
	mov.f32 	%f13317, 0f00000000;
	mov.f32 	%f13318, 0f00000000;
	mov.f32 	%f13319, 0f00000000;
	mov.f32 	%f13320, 0f00000000;
	mov.f32 	%f13321, 0f00000000;
	mov.f32 	%f13322, 0f00000000;
	mov.f32 	%f13323, 0f00000000;
	mov.f32 	%f13324, 0f00000000;
	mov.f32 	%f13325, 0f00000000;
	mov.f32 	%f13326, 0f3F800000;
	mov.f32 	%f13327, 0f00000000;
	mov.f32 	%f13328, 0f00000000;
	mov.f32 	%f13329, 0f00000000;
	mov.f32 	%f13330, 0f3F800000;
	mov.f32 	%f13331, 0f00000000;
	mov.f32 	%f13332, 0f00000000;
	mov.f32 	%f13333, 0f00000000;
	mov.f32 	%f13334, 0f3F800000;
	@%p511 bra 	$L__BB0_669;
	cvta.to.global.u64 	%rd332, %rd177;
	mad.lo.s64 	%rd151, %rd439, 68, %rd332;
	ld.global.f32 	%f8450, [%rd151+64];
	mul.f32 	%f5150, %f8450, %f8450;
	ld.global.f32 	%f5151, [%rd151+48];
	sub.f32 	%f8451, %f5151, %f5111;
	ld.global.f32 	%f5152, [%rd151+52];
	sub.f32 	%f8452, %f5152, %f5110;
	ld.global.f32 	%f5153, [%rd151+56];
	sub.f32 	%f8453, %f5153, %f5109;
	mul.f32 	%f8454, %f13275, %f8452;
	fma.rn.f32 	%f8455, %f13274, %f8451, %f8454;
	fma.rn.f32 	%f8456, %f13276, %f8453, %f8455;
	mul.f32 	%f8457, %f8452, %f8452;
	fma.rn.f32 	%f8458, %f8451, %f8451, %f8457;
	fma.rn.f32 	%f8459, %f8453, %f8453, %f8458;
	mul.f32 	%f8460, %f8456, %f8456;
	sub.f32 	%f8461, %f8459, %f8460;
	setp.gt.f32 	%p512, %f8461, %f5150;
	@%p512 bra 	$L__BB0_667;
	sub.f32 	%f8462, %f5151, %f5111;
	sub.f32 	%f8463, %f5152, %f5110;
	mul.f32 	%f8464, %f8463, %f8463;
	fma.rn.f32 	%f8465, %f8462, %f8462, %f8464;
	sub.f32 	%f8466, %f5153, %f5109;
	fma.rn.f32 	%f8467, %f8466, %f8466, %f8465;
	mul.f32 	%f8468, %f13275, %f8463;
	fma.rn.f32 	%f8469, %f13274, %f8462, %f8468;
	fma.rn.f32 	%f8470, %f13276, %f8466, %f8469;
	mul.f32 	%f8471, %f8470, %f8470;
	sub.f32 	%f8472, %f8467, %f8471;
	sub.f32 	%f8473, %f5150, %f8472;
	sqrt.rn.f32 	%f8474, %f8473;
	sub.f32 	%f8475, %f8470, %f8474;
	add.f32 	%f8476, %f8470, %f8474;
	setp.gt.f32 	%p513, %f8475, %f8476;
	selp.f32 	%f13315, %f8476, %f8475, %p513;
	selp.f32 	%f5155, %f8475, %f8476, %p513;
	setp.geu.f32 	%p514, %f13315, 0f38D1B717;
	@%p514 bra 	$L__BB0_666;
	setp.lt.f32 	%p515, %f5155, 0f00000000;
	mov.f32 	%f13315, %f5155;
	@%p515 bra 	$L__BB0_667;
$L__BB0_666:
	fma.rn.f32 	%f13317, %f13274, %f13315, %f5111;
	fma.rn.f32 	%f13318, %f13275, %f13315, %f5110;
	fma.rn.f32 	%f13319, %f13276, %f13315, %f5109;
	sub.f32 	%f8480, %f13317, %f5151;
	sub.f32 	%f8481, %f13318, %f5152;
	sub.f32 	%f8482, %f13319, %f5153;
	mul.f32 	%f8483, %f8481, %f8481;
	fma.rn.f32 	%f8484, %f8480, %f8480, %f8483;
	fma.rn.f32 	%f8485, %f8482, %f8482, %f8484;
	sqrt.rn.f32 	%f8486, %f8485;
	div.rn.f32 	%f13320, %f8480, %f8486;
	div.rn.f32 	%f13321, %f8481, %f8486;
	div.rn.f32 	%f13322, %f8482, %f8486;
	ld.global.f32 	%f13323, [%rd151];
	ld.global.f32 	%f13324, [%rd151+4];
	ld.global.f32 	%f13325, [%rd151+8];
	ld.global.f32 	%f13326, [%rd151+12];
	ld.global.f32 	%f13327, [%rd151+16];
	ld.global.f32 	%f13328, [%rd151+20];
	ld.global.f32 	%f13329, [%rd151+24];
	ld.global.f32 	%f13330, [%rd151+28];
	ld.global.f32 	%f13331, [%rd151+32];
	ld.global.f32 	%f13332, [%rd151+36];
	ld.global.f32 	%f13333, [%rd151+40];
	ld.global.f32 	%f13334, [%rd151+44];
	mov.f32 	%f13316, %f13315;
$L__BB0_667:
	setp.geu.f32 	%p516, %f13316, %f13508;
	@%p516 bra 	$L__BB0_669;
	mov.f32 	%f13508, %f13316;
	mov.f32 	%f13509, %f13317;
	mov.f32 	%f13510, %f13318;
	mov.f32 	%f13511, %f13319;
	mov.f32 	%f13512, %f13320;
	mov.f32 	%f13513, %f13321;
	mov.f32 	%f13514, %f13322;
	mov.f32 	%f13515, %f13323;
	mov.f32 	%f13516, %f13324;
	mov.f32 	%f13517, %f13325;
	mov.f32 	%f13518, %f13326;
	mov.f32 	%f13519, %f13327;
	mov.f32 	%f13520, %f13328;
	mov.f32 	%f13521, %f13329;
	mov.f32 	%f13522, %f13330;
	mov.f32 	%f13523, %f13331;
	mov.f32 	%f13524, %f13332;
	mov.f32 	%f13525, %f13333;
	mov.f32 	%f13526, %f13334;
$L__BB0_669:
	@%p411 bra 	$L__BB0_689;
	setp.eq.s64 	%p518, %rd181, 1;
	mov.b64 	%rd441, 0;
	@%p518 bra 	$L__BB0_683;
	mov.b64 	%rd442, 0;
$L__BB0_672:
	cvta.to.global.u64 	%rd335, %rd180;
	mad.lo.s64 	%rd336, %rd442, 80, %rd335;
	ld.global.f32 	%f5472, [%rd336+64];
	ld.global.f32 	%f5473, [%rd336+68];
	mul.f32 	%f8491, %f13275, %f5473;
	fma.rn.f32 	%f8492, %f13274, %f5472, %f8491;
	ld.global.f32 	%f5474, [%rd336+72];
	fma.rn.f32 	%f8493, %f13276, %f5474, %f8492;
	abs.f32 	%f8494, %f8493;
	setp.ltu.f32 	%p519, %f8494, 0f38D1B717;
	mov.f32 	%f13546, 0f7F7FFFFF;
	mov.f32 	%f13547, 0f00000000;
	mov.f32 	%f13548, 0f00000000;
	mov.f32 	%f13549, 0f00000000;
	mov.f32 	%f13550, 0f00000000;
	mov.f32 	%f13551, 0f00000000;
	mov.f32 	%f13552, 0f00000000;
	mov.f32 	%f13553, 0f00000000;
	mov.f32 	%f13554, 0f00000000;
	mov.f32 	%f13555, 0f00000000;
	mov.f32 	%f13556, 0f3F800000;
	mov.f32 	%f13557, 0f00000000;
	mov.f32 	%f13558, 0f00000000;
	mov.f32 	%f13559, 0f00000000;
	mov.f32 	%f13560, 0f3F800000;
	mov.f32 	%f13561, 0f00000000;
	mov.f32 	%f13562, 0f00000000;
	mov.f32 	%f13563, 0f00000000;
	mov.f32 	%f13564, 0f3F800000;
	@%p519 bra 	$L__BB0_675;
	cvta.to.global.u64 	%rd337, %rd180;
	mad.lo.s64 	%rd338, %rd442, 80, %rd337;
	ld.global.f32 	%f8498, [%rd338+48];
	sub.f32 	%f8499, %f8498, %f5111;
	ld.global.f32 	%f8500, [%rd338+52];
	sub.f32 	%f8501, %f8500, %f5110;
	ld.global.f32 	%f8502, [%rd338+56];
	sub.f32 	%f8503, %f8502, %f5109;
	mul.f32 	%f8504, %f8501, %f5473;
	fma.rn.f32 	%f8505, %f8499, %f5472, %f8504;
	fma.rn.f32 	%f8506, %f8503, %f5474, %f8505;
	mul.f32 	%f8507, %f13275, %f5473;
	fma.rn.f32 	%f8508, %f13274, %f5472, %f8507;
	fma.rn.f32 	%f8509, %f13276, %f5474, %f8508;
	div.rn.f32 	%f5475, %f8506, %f8509;
	setp.ltu.f32 	%p520, %f5475, 0f00000000;
	@%p520 bra 	$L__BB0_675;
	fma.rn.f32 	%f13547, %f13274, %f5475, %f5111;
	fma.rn.f32 	%f13548, %f13275, %f5475, %f5110;
	fma.rn.f32 	%f13549, %f13276, %f5475, %f5109;
	cvta.to.global.u64 	%rd339, %rd180;
	mad.lo.s64 	%rd340, %rd442, 80, %rd339;
	ld.global.f32 	%f13553, [%rd340];
	ld.global.f32 	%f13554, [%rd340+4];
	ld.global.f32 	%f13555, [%rd340+8];
	ld.global.f32 	%f13556, [%rd340+12];
	ld.global.f32 	%f13557, [%rd340+16];
	ld.global.f32 	%f13558, [%rd340+20];
	ld.global.f32 	%f13559, [%rd340+24];
	ld.global.f32 	%f13560, [%rd340+28];
	ld.global.f32 	%f13561, [%rd340+32];
	ld.global.f32 	%f13562, [%rd340+36];
	ld.global.f32 	%f13563, [%rd340+40];
	ld.global.f32 	%f13564, [%rd340+44];
	mov.f32 	%f13546, %f5475;
	mov.f32 	%f13550, %f5472;
	mov.f32 	%f13551, %f5473;
	mov.f32 	%f13552, %f5474;
$L__BB0_675:
	setp.geu.f32 	%p521, %f13546, %f13508;
	@%p521 bra 	$L__BB0_677;
	mov.f32 	%f13508, %f13546;
	mov.f32 	%f13509, %f13547;
	mov.f32 	%f13510, %f13548;
	mov.f32 	%f13511, %f13549;
	mov.f32 	%f13512, %f13550;
	mov.f32 	%f13513, %f13551;
	mov.f32 	%f13514, %f13552;
	mov.f32 	%f13515, %f13553;
	mov.f32 	%f13516, %f13554;
	mov.f32 	%f13517, %f13555;
	mov.f32 	%f13518, %f13556;
	mov.f32 	%f13519, %f13557;
	mov.f32 	%f13520, %f13558;
	mov.f32 	%f13521, %f13559;
	mov.f32 	%f13522, %f13560;
	mov.f32 	%f13523, %f13561;
	mov.f32 	%f13524, %f13562;
	mov.f32 	%f13525, %f13563;
	mov.f32 	%f13526, %f13564;
$L__BB0_677:
	cvta.to.global.u64 	%rd341, %rd180;
	mad.lo.s64 	%rd342, %rd442, 80, %rd341;
	ld.global.f32 	%f5529, [%rd342+144];
	ld.global.f32 	%f5530, [%rd342+148];
	mul.f32 	%f8513, %f13275, %f5530;
	fma.rn.f32 	%f8514, %f13274, %f5529, %f8513;
	ld.global.f32 	%f5531, [%rd342+152];
	fma.rn.f32 	%f8515, %f13276, %f5531, %f8514;
	abs.f32 	%f8516, %f8515;
	setp.ltu.f32 	%p522, %f8516, 0f38D1B717;
	mov.f32 	%f13584, 0f7F7FFFFF;
	mov.f32 	%f13585, 0f00000000;
	mov.f32 	%f13586, 0f00000000;
	mov.f32 	%f13587, 0f00000000;
	mov.f32 	%f13588, 0f00000000;
	mov.f32 	%f13589, 0f00000000;
	mov.f32 	%f13590, 0f00000000;
	mov.f32 	%f13591, 0f00000000;
	mov.f32 	%f13592, 0f00000000;
	mov.f32 	%f13593, 0f00000000;
	mov.f32 	%f13594, 0f3F800000;
	mov.f32 	%f13595, 0f00000000;
	mov.f32 	%f13596, 0f00000000;
	mov.f32 	%f13597, 0f00000000;
	mov.f32 	%f13598, 0f3F800000;
	mov.f32 	%f13599, 0f00000000;
	mov.f32 	%f13600, 0f00000000;
	mov.f32 	%f13601, 0f00000000;
	mov.f32 	%f13602, 0f3F800000;
	@%p522 bra 	$L__BB0_680;
	cvta.to.global.u64 	%rd343, %rd180;
	mad.lo.s64 	%rd344, %rd442, 80, %rd343;
	ld.global.f32 	%f8520, [%rd344+128];
	sub.f32 	%f8521, %f8520, %f5111;
	ld.global.f32 	%f8522, [%rd344+132];
	sub.f32 	%f8523, %f8522, %f5110;
	ld.global.f32 	%f8524, [%rd344+136];
	sub.f32 	%f8525, %f8524, %f5109;
	mul.f32 	%f8526, %f8523, %f5530;
	fma.rn.f32 	%f8527, %f8521, %f5529, %f8526;
	fma.rn.f32 	%f8528, %f8525, %f5531, %f8527;
	mul.f32 	%f8529, %f13275, %f5530;
	fma.rn.f32 	%f8530, %f13274, %f5529, %f8529;
	fma.rn.f32 	%f8531, %f13276, %f5531, %f8530;
	div.rn.f32 	%f5532, %f8528, %f8531;
	setp.ltu.f32 	%p523, %f5532, 0f00000000;
	@%p523 bra 	$L__BB0_680;
	fma.rn.f32 	%f13585, %f13274, %f5532, %f5111;
	fma.rn.f32 	%f13586, %f13275, %f5532, %f5110;
	fma.rn.f32 	%f13587, %f13276, %f5532, %f5109;
	cvta.to.global.u64 	%rd345, %rd180;
	mad.lo.s64 	%rd346, %rd442, 80, %rd345;
	ld.global.f32 	%f13591, [%rd346+80];
	ld.global.f32 	%f13592, [%rd346+84];
	ld.global.f32 	%f13593, [%rd346+88];
	ld.global.f32 	%f13594, [%rd346+92];
	ld.global.f32 	%f13595, [%rd346+96];
	ld.global.f32 	%f13596, [%rd346+100];
	ld.global.f32 	%f13597, [%rd346+104];
	ld.global.f32 	%f13598, [%rd346+108];
	ld.global.f32 	%f13599, [%rd346+112];
	ld.global.f32 	%f13600, [%rd346+116];
	ld.global.f32 	%f13601, [%rd346+120];
	ld.global.f32 	%f13602, [%rd346+124];
	mov.f32 	%f13584, %f5532;
	mov.f32 	%f13588, %f5529;
	mov.f32 	%f13589, %f5530;
	mov.f32 	%f13590, %f5531;
$L__BB0_680:
	setp.geu.f32 	%p524, %f13584, %f13508;
	@%p524 bra 	$L__BB0_682;
	mov.f32 	%f13508, %f13584;
	mov.f32 	%f13509, %f13585;
	mov.f32 	%f13510, %f13586;
	mov.f32 	%f13511, %f13587;
	mov.f32 	%f13512, %f13588;
	mov.f32 	%f13513, %f13589;
	mov.f32 	%f13514, %f13590;
	mov.f32 	%f13515, %f13591;
	mov.f32 	%f13516, %f13592;
	mov.f32 	%f13517, %f13593;
	mov.f32 	%f13518, %f13594;
	mov.f32 	%f13519, %f13595;
	mov.f32 	%f13520, %f13596;
	mov.f32 	%f13521, %f13597;
	mov.f32 	%f13522, %f13598;
	mov.f32 	%f13523, %f13599;
	mov.f32 	%f13524, %f13600;
	mov.f32 	%f13525, %f13601;
	mov.f32 	%f13526, %f13602;
$L__BB0_682:
	add.s64 	%rd442, %rd442, 2;
	and.b64  	%rd441, %rd181, -2;
	setp.eq.s64 	%p525, %rd442, %rd441;
	@%p525 bra 	$L__BB0_683;
	bra.uni 	$L__BB0_672;
$L__BB0_683:
	and.b64  	%rd347, %rd181, 1;
	setp.eq.b64 	%p526, %rd347, 1;
	not.pred 	%p527, %p526;
	mov.f32 	%f13489, 0f7F7FFFFF;
	mov.f32 	%f13490, 0f00000000;
	mov.f32 	%f13491, 0f00000000;
	mov.f32 	%f13492, 0f00000000;
	mov.f32 	%f13493, 0f00000000;
	mov.f32 	%f13494, 0f00000000;
	mov.f32 	%f13495, 0f00000000;
	mov.f32 	%f13496, 0f00000000;
	mov.f32 	%f13497, 0f00000000;
	mov.f32 	%f13498, 0f00000000;
	mov.f32 	%f13499, 0f3F800000;
	mov.f32 	%f13500, 0f00000000;
	mov.f32 	%f13501, 0f00000000;
	mov.f32 	%f13502, 0f00000000;
	mov.f32 	%f13503, 0f3F800000;
	mov.f32 	%f13504, 0f00000000;
	mov.f32 	%f13505, 0f00000000;
	mov.f32 	%f13506, 0f00000000;
	mov.f32 	%f13507, 0f3F800000;
	@%p527 bra 	$L__BB0_689;
	cvta.to.global.u64 	%rd348, %rd180;
	mad.lo.s64 	%rd156, %rd441, 80, %rd348;
	ld.global.f32 	%f5396, [%rd156+64];
	ld.global.f32 	%f5397, [%rd156+68];
	mul.f32 	%f8535, %f13275, %f5397;
	fma.rn.f32 	%f8536, %f13274, %f5396, %f8535;
	ld.global.f32 	%f5398, [%rd156+72];
	fma.rn.f32 	%f8537, %f13276, %f5398, %f8536;
	abs.f32 	%f8538, %f8537;
	setp.ltu.f32 	%p528, %f8538, 0f38D1B717;
	@%p528 bra 	$L__BB0_687;
	ld.global.f32 	%f8542, [%rd156+48];
	sub.f32 	%f8543, %f8542, %f5111;
	ld.global.f32 	%f8544, [%rd156+52];
	sub.f32 	%f8545, %f8544, %f5110;
	ld.global.f32 	%f8546, [%rd156+56];
	sub.f32 	%f8547, %f8546, %f5109;
	mul.f32 	%f8548, %f8545, %f5397;
	fma.rn.f32 	%f8549, %f8543, %f5396, %f8548;
	fma.rn.f32 	%f8550, %f8547, %f5398, %f8549;
	mul.f32 	%f8551, %f13275, %f5397;
	fma.rn.f32 	%f8552, %f13274, %f5396, %f8551;
	fma.rn.f32 	%f8553, %f13276, %f5398, %f8552;
	div.rn.f32 	%f5399, %f8550, %f8553;
	setp.ltu.f32 	%p529, %f5399, 0f00000000;
	@%p529 bra 	$L__BB0_687;
	fma.rn.f32 	%f13490, %f13274, %f5399, %f5111;
	fma.rn.f32 	%f13491, %f13275, %f5399, %f5110;
	fma.rn.f32 	%f13492, %f13276, %f5399, %f5109;
	ld.global.f32 	%f13496, [%rd156];
	ld.global.f32 	%f13497, [%rd156+4];
	ld.global.f32 	%f13498, [%rd156+8];
	ld.global.f32 	%f13499, [%rd156+12];
	ld.global.f32 	%f13500, [%rd156+16];
	ld.global.f32 	%f13501, [%rd156+20];
	ld.global.f32 	%f13502, [%rd156+24];
	ld.global.f32 	%f13503, [%rd156+28];
	ld.global.f32 	%f13504, [%rd156+32];
	ld.global.f32 	%f13505, [%rd156+36];
	ld.global.f32 	%f13506, [%rd156+40];
	ld.global.f32 	%f13507, [%rd156+44];
	mov.f32 	%f13489, %f5399;
	mov.f32 	%f13493, %f5396;
	mov.f32 	%f13494, %f5397;
	mov.f32 	%f13495, %f5398;
$L__BB0_687:
	setp.geu.f32 	%p530, %f13489, %f13508;
	@%p530 bra 	$L__BB0_689;
	mov.f32 	%f13508, %f13489;
	mov.f32 	%f13509, %f13490;
	mov.f32 	%f13510, %f13491;
	mov.f32 	%f13511, %f13492;
	mov.f32 	%f13512, %f13493;
	mov.f32 	%f13513, %f13494;
	mov.f32 	%f13514, %f13495;
	mov.f32 	%f13515, %f13496;
	mov.f32 	%f13516, %f13497;
	mov.f32 	%f13517, %f13498;
	mov.f32 	%f13518, %f13499;
	mov.f32 	%f13519, %f13500;
	mov.f32 	%f13520, %f13501;
	mov.f32 	%f13521, %f13502;
	mov.f32 	%f13522, %f13503;
	mov.f32 	%f13523, %f13504;
	mov.f32 	%f13524, %f13505;
	mov.f32 	%f13525, %f13506;
	mov.f32 	%f13526, %f13507;
$L__BB0_689:
	@%p425 bra 	$L__BB0_699;
	mov.b64 	%rd443, 0;
$L__BB0_691:
	cvta.to.global.u64 	%rd350, %rd183;
	mad.lo.s64 	%rd351, %rd443, 96, %rd350;
	ld.global.f32 	%f8557, [%rd351+64];
	ld.global.f32 	%f5605, [%rd351+48];
	sub.f32 	%f5606, %f8557, %f5605;
	ld.global.f32 	%f8558, [%rd351+68];
	ld.global.f32 	%f5607, [%rd351+52];
	sub.f32 	%f5608, %f8558, %f5607;
	ld.global.f32 	%f8559, [%rd351+72];
	ld.global.f32 	%f5609, [%rd351+56];
	sub.f32 	%f5610, %f8559, %f5609;
	ld.global.f32 	%f8560, [%rd351+80];
	sub.f32 	%f5611, %f8560, %f5605;
	ld.global.f32 	%f8561, [%rd351+84];
	sub.f32 	%f5612, %f8561, %f5607;
	ld.global.f32 	%f8562, [%rd351+88];
	sub.f32 	%f5613, %f8562, %f5609;
	mul.f32 	%f8563, %f13275, %f5613;
	mul.f32 	%f8564, %f13276, %f5612;
	sub.f32 	%f8565, %f8563, %f8564;
	mul.f32 	%f8566, %f13276, %f5611;
	mul.f32 	%f8567, %f13274, %f5613;
	sub.f32 	%f8568, %f8566, %f8567;
	mul.f32 	%f8569, %f13274, %f5612;
	mul.f32 	%f8570, %f13275, %f5611;
	sub.f32 	%f8571, %f8569, %f8570;
	mul.f32 	%f8572, %f5608, %f8568;
	fma.rn.f32 	%f8573, %f5606, %f8565, %f8572;
	fma.rn.f32 	%f8574, %f5610, %f8571, %f8573;
	abs.f32 	%f8575, %f8574;
	setp.lt.f32 	%p532, %f8575, 0f38D1B717;
	mov.f32 	%f13641, 0f7F7FFFFF;
	mov.f32 	%f13642, 0f00000000;
	mov.f32 	%f13643, 0f00000000;
	mov.f32 	%f13644, 0f00000000;
	mov.f32 	%f13645, 0f00000000;
	mov.f32 	%f13646, 0f00000000;
	mov.f32 	%f13647, 0f00000000;
	mov.f32 	%f13648, 0f3F800000;
	mov.f32 	%f13649, 0f00000000;
	mov.f32 	%f13650, 0f00000000;
	mov.f32 	%f13651, 0f00000000;
	mov.f32 	%f13652, 0f3F800000;
	mov.f32 	%f13653, 0f00000000;
	mov.f32 	%f13654, 0f00000000;
	mov.f32 	%f13655, 0f00000000;
	mov.f32 	%f13656, 0f3F800000;
	@%p532 bra 	$L__BB0_696;
	mul.f32 	%f8579, %f13274, %f5612;
	mul.f32 	%f8580, %f13275, %f5611;
	sub.f32 	%f8581, %f8579, %f8580;
	mul.f32 	%f8582, %f13275, %f5613;
	mul.f32 	%f8583, %f13276, %f5612;
	sub.f32 	%f8584, %f8582, %f8583;
	mul.f32 	%f8585, %f13276, %f5611;
	mul.f32 	%f8586, %f13274, %f5613;
	sub.f32 	%f8587, %f8585, %f8586;
	mul.f32 	%f8588, %f5608, %f8587;
	fma.rn.f32 	%f8589, %f5606, %f8584, %f8588;
	fma.rn.f32 	%f8590, %f5610, %f8581, %f8589;
	rcp.rn.f32 	%f5614, %f8590;
	sub.f32 	%f5615, %f5111, %f5605;
	sub.f32 	%f5616, %f5110, %f5607;
	sub.f32 	%f5617, %f5109, %f5609;
	mul.f32 	%f8591, %f8587, %f5616;
	fma.rn.f32 	%f8592, %f8584, %f5615, %f8591;
	fma.rn.f32 	%f8593, %f8581, %f5617, %f8592;
	mul.f32 	%f8594, %f5614, %f8593;
	setp.lt.f32 	%p533, %f8594, 0f00000000;
	setp.gt.f32 	%p534, %f8594, 0f3F800000;
	or.pred  	%p535, %p533, %p534;
	@%p535 bra 	$L__BB0_696;
	mul.f32 	%f8598, %f5610, %f5616;
	mul.f32 	%f8599, %f5608, %f5617;
	sub.f32 	%f5618, %f8598, %f8599;
	mul.f32 	%f8600, %f5606, %f5617;
	mul.f32 	%f8601, %f5610, %f5615;
	sub.f32 	%f5619, %f8600, %f8601;
	mul.f32 	%f8602, %f5608, %f5615;
	mul.f32 	%f8603, %f5606, %f5616;
	sub.f32 	%f5620, %f8602, %f8603;
	mul.f32 	%f8604, %f13275, %f5619;
	fma.rn.f32 	%f8605, %f13274, %f5618, %f8604;
	fma.rn.f32 	%f8606, %f13276, %f5620, %f8605;
	mul.f32 	%f8607, %f5614, %f8606;
	setp.lt.f32 	%p536, %f8607, 0f00000000;
	mul.f32 	%f8608, %f13275, %f5613;
	mul.f32 	%f8609, %f13276, %f5612;
	sub.f32 	%f8610, %f8608, %f8609;
	mul.f32 	%f8611, %f13276, %f5611;
	mul.f32 	%f8612, %f13274, %f5613;
	sub.f32 	%f8613, %f8611, %f8612;
	mul.f32 	%f8614, %f8613, %f5616;
	fma.rn.f32 	%f8615, %f8610, %f5615, %f8614;
	mul.f32 	%f8616, %f13274, %f5612;
	mul.f32 	%f8617, %f13275, %f5611;
	sub.f32 	%f8618, %f8616, %f8617;
	fma.rn.f32 	%f8619, %f8618, %f5617, %f8615;
	fma.rn.f32 	%f8620, %f5614, %f8619, %f8607;
	setp.gt.f32 	%p537, %f8620, 0f3F800000;
	or.pred  	%p538, %p536, %p537;
	@%p538 bra 	$L__BB0_696;
	mul.f32 	%f8624, %f5612, %f5619;
	fma.rn.f32 	%f8625, %f5611, %f5618, %f8624;
	fma.rn.f32 	%f8626, %f5613, %f5620, %f8625;
	mul.f32 	%f5621, %f5614, %f8626;
	setp.le.f32 	%p539, %f5621, 0f00000000;
	@%p539 bra 	$L__BB0_696;
	fma.rn.f32 	%f13642, %f13274, %f5621, %f5111;
	fma.rn.f32 	%f13643, %f13275, %f5621, %f5110;
	fma.rn.f32 	%f13644, %f13276, %f5621, %f5109;
	cvta.to.global.u64 	%rd352, %rd183;
	mad.lo.s64 	%rd353, %rd443, 96, %rd352;
	ld.global.f32 	%f13645, [%rd353];
	ld.global.f32 	%f13646, [%rd353+4];
	ld.global.f32 	%f13647, [%rd353+8];
	ld.global.f32 	%f13648, [%rd353+12];
	ld.global.f32 	%f13649, [%rd353+16];
	ld.global.f32 	%f13650, [%rd353+20];
	ld.global.f32 	%f13651, [%rd353+24];
	ld.global.f32 	%f13652, [%rd353+28];
	ld.global.f32 	%f13653, [%rd353+32];
	ld.global.f32 	%f13654, [%rd353+36];
	ld.global.f32 	%f13655, [%rd353+40];
	ld.global.f32 	%f13656, [%rd353+44];
	mov.f32 	%f13641, %f5621;
$L__BB0_696:
	setp.geu.f32 	%p540, %f13641, %f13508;
	@%p540 bra 	$L__BB0_698;
	mov.f32 	%f13512, 0f00000000;
	mov.f32 	%f13508, %f13641;
	mov.f32 	%f13509, %f13642;
	mov.f32 	%f13510, %f13643;
	mov.f32 	%f13511, %f13644;
	mov.f32 	%f13513, %f13512;
	mov.f32 	%f13514, %f13512;
	mov.f32 	%f13515, %f13645;
	mov.f32 	%f13516, %f13646;
	mov.f32 	%f13517, %f13647;
	mov.f32 	%f13518, %f13648;
	mov.f32 	%f13519, %f13649;
	mov.f32 	%f13520, %f13650;
	mov.f32 	%f13521, %f13651;
	mov.f32 	%f13522, %f13652;
	mov.f32 	%f13523, %f13653;
	mov.f32 	%f13524, %f13654;
	mov.f32 	%f13525, %f13655;
	mov.f32 	%f13526, %f13656;
$L__BB0_698:
	add.s64 	%rd443, %rd443, 1;
	setp.ne.s64 	%p541, %rd443, %rd184;
	@%p541 bra 	$L__BB0_691;
$L__BB0_699:
	setp.eq.f32 	%p542, %f13508, 0f7F7FFFFF;
	mov.f32 	%f13961, 0f3F800000;
	mov.f32 	%f13958, 0f00000000;
	mov.f32 	%f13959, %f13958;
	mov.f32 	%f13960, %f13958;
	@%p542 bra 	$L__BB0_773;
	mul.f32 	%f13703, %f13512, 0f38D1B717;
	mul.f32 	%f13704, %f13513, 0f38D1B717;
	mul.f32 	%f13705, %f13514, 0f38D1B717;
	shr.u32 	%r1618, %r2042, 2;
	xor.b32  	%r1619, %r1618, %r2042;
	st.local.v2.u32 	[%rd3+8], {%r2054, %r2053};
	shl.b32 	%r1620, %r2052, 4;
	shl.b32 	%r1621, %r1619, 1;
	xor.b32  	%r1622, %r1621, %r1620;
	xor.b32  	%r1623, %r1622, %r1619;
	xor.b32  	%r720, %r1623, %r2052;
	st.local.v2.u32 	[%rd3+16], {%r2052, %r720};
	add.s32 	%r2057, %r2051, 362437;
	st.local.v2.u32 	[%rd3], {%r2057, %r2048};
	add.s32 	%r1624, %r720, %r2057;
	cvt.rn.f32.u32 	%f8630, %r1624;
	fma.rn.f32 	%f5694, %f8630, 0f2F800000, 0f2F000000;
	setp.leu.f32 	%p543, %f13523, %f5694;
	@%p543 bra 	$L__BB0_702;
	shr.u32 	%r1648, %r2048, 2;
	xor.b32  	%r1649, %r1648, %r2048;
	shl.b32 	%r1650, %r720, 4;
	shl.b32 	%r1651, %r1649, 1;
	xor.b32  	%r1652, %r1651, %r1650;
	xor.b32  	%r1653, %r1652, %r1649;
	xor.b32  	%r722, %r1653, %r720;
	add.s32 	%r1654, %r2051, %r722;
	add.s32 	%r1655, %r1654, 724874;
	cvt.rn.f32.u32 	%f8666, %r1655;
	fma.rn.f32 	%f8667, %f8666, 0f2F800000, 0f2F000000;
	fma.rn.f32 	%f8668, %f8667, 0f40000000, 0fBF800000;
	shr.u32 	%r1656, %r2054, 2;
	xor.b32  	%r1657, %r1656, %r2054;
	shl.b32 	%r1658, %r722, 4;
	shl.b32 	%r1659, %r1657, 1;
	xor.b32  	%r1660, %r1659, %r1658;
	xor.b32  	%r1661, %r1660, %r1657;
	xor.b32  	%r2059, %r1661, %r722;
	add.s32 	%r1662, %r2051, %r2059;
	add.s32 	%r1663, %r1662, 1087311;
	cvt.rn.f32.u32 	%f8669, %r1663;
	fma.rn.f32 	%f8670, %f8669, 0f2F800000, 0f2F000000;
	fma.rn.f32 	%f8671, %f8670, 0f40000000, 0fBF800000;
	shr.u32 	%r1664, %r2053, 2;
	xor.b32  	%r1665, %r1664, %r2053;
	st.local.v2.u32 	[%rd3+8], {%r720, %r722};
	shl.b32 	%r1666, %r2059, 4;
	shl.b32 	%r1667, %r1665, 1;
	xor.b32  	%r1668, %r1667, %r1666;
	xor.b32  	%r1669, %r1668, %r1665;
	xor.b32  	%r2058, %r1669, %r2059;
	st.local.v2.u32 	[%rd3+16], {%r2059, %r2058};
	add.s32 	%r2057, %r2051, 1449748;
	st.local.v2.u32 	[%rd3], {%r2057, %r2052};
	add.s32 	%r1670, %r2058, %r2057;
	cvt.rn.f32.u32 	%f8672, %r1670;
	fma.rn.f32 	%f8673, %f8672, 0f2F800000, 0f2F000000;
	fma.rn.f32 	%f8674, %f8673, 0f40000000, 0fBF800000;
	mul.f32 	%f8675, %f8671, %f8671;
	fma.rn.f32 	%f8676, %f8668, %f8668, %f8675;
	fma.rn.f32 	%f8677, %f8674, %f8674, %f8676;
	sqrt.rn.f32 	%f8678, %f8677;
	div.rn.f32 	%f8679, %f8668, %f8678;
	div.rn.f32 	%f8680, %f8671, %f8678;
	div.rn.f32 	%f8681, %f8674, %f8678;
	mul.f32 	%f8682, %f13525, %f8679;
	mul.f32 	%f8683, %f13525, %f8680;
	mul.f32 	%f8684, %f13525, %f8681;
	mov.f32 	%f8685, 0f3F800000;
	sub.f32 	%f8686, %f8685, %f13525;
	mul.f32 	%f8687, %f13275, %f13513;
	fma.rn.f32 	%f8688, %f13274, %f13512, %f8687;
	fma.rn.f32 	%f8689, %f13276, %f13514, %f8688;
	add.f32 	%f8690, %f8689, %f8689;
	mul.f32 	%f8691, %f13512, %f8690;
	mul.f32 	%f8692, %f13513, %f8690;
	mul.f32 	%f8693, %f13514, %f8690;
	sub.f32 	%f8694, %f13274, %f8691;
	sub.f32 	%f8695, %f13275, %f8692;
	sub.f32 	%f8696, %f13276, %f8693;
	fma.rn.f32 	%f13706, %f8694, %f8686, %f8682;
	fma.rn.f32 	%f13707, %f8695, %f8686, %f8683;
	fma.rn.f32 	%f13708, %f8696, %f8686, %f8684;
	mov.u32 	%r2053, %r722;
	mov.u32 	%r2054, %r720;
	mov.u32 	%r2048, %r2052;
	bra.uni 	$L__BB0_710;
$L__BB0_702:
	add.f32 	%f8631, %f13523, %f13524;
	setp.leu.f32 	%p544, %f8631, %f5694;
	@%p544 bra 	$L__BB0_709;
	mul.f32 	%f8645, %f13275, %f13513;
	fma.rn.f32 	%f8646, %f13274, %f13512, %f8645;
	fma.rn.f32 	%f5698, %f13276, %f13514, %f8646;
	setp.gtu.f32 	%p545, %f5698, 0fBF800000;
	setp.ge.f32 	%p546, %f5698, 0f3F800000;
	selp.f32 	%f8647, 0f3F800000, %f5698, %p546;
	selp.f32 	%f13699, %f8647, 0fBF800000, %p545;
	setp.geu.f32 	%p547, %f13699, 0f00000000;
	@%p547 bra 	$L__BB0_705;
	neg.f32 	%f13699, %f13699;
	mov.f32 	%f13695, 0f3F800000;
	mov.f32 	%f13696, %f13512;
	mov.f32 	%f13697, %f13513;
	mov.f32 	%f13698, %f13514;
	bra.uni 	$L__BB0_706;
$L__BB0_705:
	neg.f32 	%f13696, %f13512;
	neg.f32 	%f13697, %f13513;
	neg.f32 	%f13698, %f13514;
	mov.f32 	%f13695, %f13526;
$L__BB0_706:
	div.rn.f32 	%f5709, %f13695, %f13526;
	mul.f32 	%f8650, %f5709, %f5709;
	mul.f32 	%f8651, %f13699, %f13699;
	mov.f32 	%f8652, 0f3F800000;
	sub.f32 	%f8653, %f8652, %f8651;
	mul.f32 	%f8654, %f8650, %f8653;
	sub.f32 	%f5710, %f8652, %f8654;
	setp.lt.f32 	%p548, %f5710, 0f00000000;
	mov.f32 	%f13700, 0f00000000;
	mov.f32 	%f13701, %f13700;
	mov.f32 	%f13702, %f13700;
	@%p548 bra 	$L__BB0_708;
	mul.f32 	%f8655, %f5709, %f13699;
	sqrt.rn.f32 	%f8656, %f5710;
	sub.f32 	%f8657, %f8655, %f8656;
	mul.f32 	%f8658, %f13696, %f8657;
	mul.f32 	%f8659, %f13697, %f8657;
	mul.f32 	%f8660, %f13698, %f8657;
	fma.rn.f32 	%f13700, %f13274, %f5709, %f8658;
	fma.rn.f32 	%f13701, %f13275, %f5709, %f8659;
	fma.rn.f32 	%f13702, %f13276, %f5709, %f8660;
$L__BB0_708:
	setp.lt.f32 	%p549, %f5698, 0f00000000;
	mul.f32 	%f8661, %f13701, %f13701;
	fma.rn.f32 	%f8662, %f13700, %f13700, %f8661;
	fma.rn.f32 	%f8663, %f13702, %f13702, %f8662;
	sqrt.rn.f32 	%f8664, %f8663;
	div.rn.f32 	%f13706, %f13700, %f8664;
	div.rn.f32 	%f13707, %f13701, %f8664;
	div.rn.f32 	%f13708, %f13702, %f8664;
	selp.f32 	%f8665, 0fB8D1B717, 0f38D1B717, %p549;
	mul.f32 	%f13703, %f13512, %f8665;
	mul.f32 	%f13704, %f13513, %f8665;
	mul.f32 	%f13705, %f13514, %f8665;
	mov.u32 	%r2058, %r720;
	mov.u32 	%r2059, %r2052;
	bra.uni 	$L__BB0_710;
$L__BB0_709:
	shr.u32 	%r1625, %r2048, 2;
	xor.b32  	%r1626, %r1625, %r2048;
	shl.b32 	%r1627, %r720, 4;
	shl.b32 	%r1628, %r1626, 1;
	xor.b32  	%r1629, %r1628, %r1627;
	xor.b32  	%r1630, %r1629, %r1626;
	xor.b32  	%r726, %r1630, %r720;
	add.s32 	%r1631, %r2051, %r726;
	add.s32 	%r1632, %r1631, 724874;
	cvt.rn.f32.u32 	%f8632, %r1632;
	fma.rn.f32 	%f8633, %f8632, 0f2F800000, 0f2F000000;
	fma.rn.f32 	%f8634, %f8633, 0f40000000, 0fBF800000;
	shr.u32 	%r1633, %r2054, 2;
	xor.b32  	%r1634, %r1633, %r2054;
	shl.b32 	%r1635, %r726, 4;
	shl.b32 	%r1636, %r1634, 1;
	xor.b32  	%r1637, %r1636, %r1635;
	xor.b32  	%r1638, %r1637, %r1634;
	xor.b32  	%r2059, %r1638, %r726;
	add.s32 	%r1639, %r2051, %r2059;
	add.s32 	%r1640, %r1639, 1087311;
	cvt.rn.f32.u32 	%f8635, %r1640;
	fma.rn.f32 	%f8636, %f8635, 0f2F800000, 0f2F000000;
	fma.rn.f32 	%f8637, %f8636, 0f40000000, 0fBF800000;
	shr.u32 	%r1641, %r2053, 2;
	xor.b32  	%r1642, %r1641, %r2053;
	st.local.v2.u32 	[%rd3+8], {%r720, %r726};
	shl.b32 	%r1643, %r2059, 4;
	shl.b32 	%r1644, %r1642, 1;
	xor.b32  	%r1645, %r1644, %r1643;
	xor.b32  	%r1646, %r1645, %r1642;
	xor.b32  	%r2058, %r1646, %r2059;
	st.local.v2.u32 	[%rd3+16], {%r2059, %r2058};
	add.s32 	%r2057, %r2051, 1449748;
	st.local.v2.u32 	[%rd3], {%r2057, %r2052};
	add.s32 	%r1647, %r2058, %r2057;
	cvt.rn.f32.u32 	%f8638, %r1647;
	fma.rn.f32 	%f8639, %f8638, 0f2F800000, 0f2F000000;
	fma.rn.f32 	%f8640, %f8639, 0f40000000, 0fBF800000;
	mul.f32 	%f8641, %f8637, %f8637;
	fma.rn.f32 	%f8642, %f8634, %f8634, %f8641;
	fma.rn.f32 	%f8643, %f8640, %f8640, %f8642;
	sqrt.rn.f32 	%f8644, %f8643;
	div.rn.f32 	%f13706, %f8634, %f8644;
	div.rn.f32 	%f13707, %f8637, %f8644;
	div.rn.f32 	%f13708, %f8640, %f8644;
	mov.u32 	%r2053, %r726;
	mov.u32 	%r2054, %r720;
	mov.u32 	%r2048, %r2052;
$L__BB0_710:
	add.f32 	%f5732, %f13511, %f13705;
	add.f32 	%f5733, %f13510, %f13704;
	add.f32 	%f5734, %f13509, %f13703;
	mov.f32 	%f13848, 0f3F800000;
	mov.f32 	%f13845, 0f00000000;
	mov.f32 	%f13844, 0f7F7FFFFF;
	mov.f32 	%f13846, %f13845;
	mov.f32 	%f13847, %f13845;
	mov.f32 	%f13849, %f13845;
	mov.f32 	%f13850, %f13845;
	mov.f32 	%f13851, %f13845;
	mov.f32 	%f13852, %f13848;
	mov.f32 	%f13853, %f13845;
	mov.f32 	%f13854, %f13845;
	@%p444 bra 	$L__BB0_733;
	setp.eq.s64 	%p551, %rd178, 1;
	mov.f32 	%f13844, 0f7F7FFFFF;
	mov.f32 	%f13852, 0f3F800000;
	mov.f32 	%f13854, 0f00000000;
	mov.b64 	%rd444, 0;
	mov.f32 	%f13853, %f13854;
	mov.f32 	%f13851, %f13854;
	mov.f32 	%f13850, %f13854;
	mov.f32 	%f13849, %f13854;
	mov.f32 	%f13848, %f13852;
	mov.f32 	%f13847, %f13854;
	mov.f32 	%f13846, %f13854;
	mov.f32 	%f13845, %f13854;
	@%p551 bra 	$L__BB0_726;
	mov.f32 	%f13844, 0f7F7FFFFF;
	mov.f32 	%f13852, 0f3F800000;
	mov.f32 	%f13854, 0f00000000;
	mov.b64 	%rd445, 0;
$L__BB0_713:
	cvta.to.global.u64 	%rd356, %rd177;
	mad.lo.s64 	%rd357, %rd445, 68, %rd356;
	ld.global.f32 	%f8710, [%rd357+64];
	mul.f32 	%f5806, %f8710, %f8710;
	ld.global.f32 	%f8711, [%rd357+48];
	sub.f32 	%f8712, %f8711, %f5734;
	ld.global.f32 	%f8713, [%rd357+52];
	sub.f32 	%f8714, %f8713, %f5733;
	ld.global.f32 	%f8715, [%rd357+56];
	sub.f32 	%f8716, %f8715, %f5732;
	mul.f32 	%f8717, %f13707, %f8714;
	fma.rn.f32 	%f8718, %f13706, %f8712, %f8717;
	fma.rn.f32 	%f5807, %f13708, %f8716, %f8718;
	mul.f32 	%f8719, %f8714, %f8714;
	fma.rn.f32 	%f8720, %f8712, %f8712, %f8719;
	fma.rn.f32 	%f8721, %f8716, %f8716, %f8720;
	mul.f32 	%f8722, %f5807, %f5807;
	sub.f32 	%f5808, %f8721, %f8722;
	setp.gt.f32 	%p552, %f5808, %f5806;
	mov.f32 	%f13770, 0f3F800000;
	mov.f32 	%f13767, 0f00000000;
	mov.f32 	%f13766, 0f7F7FFFFF;
	mov.f32 	%f13768, %f13767;
	mov.f32 	%f13769, %f13767;
	mov.f32 	%f13771, %f13767;
	mov.f32 	%f13772, %f13767;
	mov.f32 	%f13773, %f13767;
	mov.f32 	%f13774, %f13770;
	mov.f32 	%f13775, %f13767;
	mov.f32 	%f13776, %f13767;
	@%p552 bra 	$L__BB0_717;
	sub.f32 	%f8723, %f5806, %f5808;
	sqrt.rn.f32 	%f8724, %f8723;
	sub.f32 	%f8725, %f5807, %f8724;
	add.f32 	%f8726, %f5807, %f8724;
	setp.gt.f32 	%p553, %f8725, %f8726;
	selp.f32 	%f13765, %f8726, %f8725, %p553;
	selp.f32 	%f5810, %f8725, %f8726, %p553;
	setp.geu.f32 	%p554, %f13765, 0f38D1B717;
	@%p554 bra 	$L__BB0_716;
	setp.lt.f32 	%p555, %f5810, 0f00000000;
	mov.f32 	%f13765, %f5810;
	mov.f32 	%f13768, %f13767;
	mov.f32 	%f13769, %f13767;
	mov.f32 	%f13771, %f13767;
	mov.f32 	%f13772, %f13767;
	mov.f32 	%f13773, %f13767;
	mov.f32 	%f13774, %f13770;
	mov.f32 	%f13775, %f13767;
	mov.f32 	%f13776, %f13767;
	@%p555 bra 	$L__BB0_717;
$L__BB0_716:
	cvta.to.global.u64 	%rd358, %rd177;
	mad.lo.s64 	%rd359, %rd445, 68, %rd358;
	ld.global.f32 	%f13767, [%rd359];
	ld.global.f32 	%f13768, [%rd359+4];
	ld.global.f32 	%f13769, [%rd359+8];
	ld.global.f32 	%f13770, [%rd359+12];
	ld.global.f32 	%f13771, [%rd359+16];
	ld.global.f32 	%f13772, [%rd359+20];
	ld.global.f32 	%f13773, [%rd359+24];
	ld.global.f32 	%f13774, [%rd359+28];
	ld.global.f32 	%f13775, [%rd359+32];
	ld.global.f32 	%f13776, [%rd359+36];
	mov.f32 	%f13766, %f13765;
$L__BB0_717:
	setp.geu.f32 	%p556, %f13766, %f13844;
	@%p556 bra 	$L__BB0_719;
	mov.f32 	%f13844, %f13766;
	mov.f32 	%f13845, %f13767;
	mov.f32 	%f13846, %f13768;
	mov.f32 	%f13847, %f13769;
	mov.f32 	%f13848, %f13770;
	mov.f32 	%f13849, %f13771;
	mov.f32 	%f13850, %f13772;
	mov.f32 	%f13851, %f13773;
	mov.f32 	%f13852, %f13774;
	mov.f32 	%f13853, %f13775;
	mov.f32 	%f13854, %f13776;
$L__BB0_719:
	cvta.to.global.u64 	%rd360, %rd177;
	mad.lo.s64 	%rd361, %rd445, 68, %rd360;
	ld.global.f32 	%f8733, [%rd361+132];
	mul.f32 	%f5844, %f8733, %f8733;
	ld.global.f32 	%f8734, [%rd361+116];
	sub.f32 	%f8735, %f8734, %f5734;
	ld.global.f32 	%f8736, [%rd361+120];
	sub.f32 	%f8737, %f8736, %f5733;
	ld.global.f32 	%f8738, [%rd361+124];
	sub.f32 	%f8739, %f8738, %f5732;
	mul.f32 	%f8740, %f13707, %f8737;
	fma.rn.f32 	%f8741, %f13706, %f8735, %f8740;
	fma.rn.f32 	%f5845, %f13708, %f8739, %f8741;
	mul.f32 	%f8742, %f8737, %f8737;
	fma.rn.f32 	%f8743, %f8735, %f8735, %f8742;
	fma.rn.f32 	%f8744, %f8739, %f8739, %f8743;
	mul.f32 	%f8745, %f5845, %f5845;
	sub.f32 	%f5846, %f8744, %f8745;
	setp.gt.f32 	%p557, %f5846, %f5844;
	mov.f32 	%f13793, 0f3F800000;
	mov.f32 	%f13790, 0f00000000;
	mov.f32 	%f13789, 0f7F7FFFFF;
	mov.f32 	%f13791, %f13790;
	mov.f32 	%f13792, %f13790;
	mov.f32 	%f13794, %f13790;
	mov.f32 	%f13795, %f13790;
	mov.f32 	%f13796, %f13790;
	mov.f32 	%f13797, %f13793;
	mov.f32 	%f13798, %f13790;
	mov.f32 	%f13799, %f13790;
	@%p557 bra 	$L__BB0_723;
	sub.f32 	%f8746, %f5844, %f5846;
	sqrt.rn.f32 	%f8747, %f8746;
	sub.f32 	%f8748, %f5845, %f8747;
	add.f32 	%f8749, %f5845, %f8747;
	setp.gt.f32 	%p558, %f8748, %f8749;
	selp.f32 	%f13788, %f8749, %f8748, %p558;
	selp.f32 	%f5848, %f8748, %f8749, %p558;
	setp.geu.f32 	%p559, %f13788, 0f38D1B717;
	@%p559 bra 	$L__BB0_722;
	setp.lt.f32 	%p560, %f5848, 0f00000000;
	mov.f32 	%f13788, %f5848;
	mov.f32 	%f13791, %f13790;
	mov.f32 	%f13792, %f13790;
	mov.f32 	%f13794, %f13790;
	mov.f32 	%f13795, %f13790;
	mov.f32 	%f13796, %f13790;
	mov.f32 	%f13797, %f13793;
	mov.f32 	%f13798, %f13790;
	mov.f32 	%f13799, %f13790;
	@%p560 bra 	$L__BB0_723;
$L__BB0_722:
	cvta.to.global.u64 	%rd362, %rd177;
	mad.lo.s64 	%rd363, %rd445, 68, %rd362;
	ld.global.f32 	%f13790, [%rd363+68];
	ld.global.f32 	%f13791, [%rd363+72];
	ld.global.f32 	%f13792, [%rd363+76];
	ld.global.f32 	%f13793, [%rd363+80];
	ld.global.f32 	%f13794, [%rd363+84];
	ld.global.f32 	%f13795, [%rd363+88];
	ld.global.f32 	%f13796, [%rd363+92];
	ld.global.f32 	%f13797, [%rd363+96];
	ld.global.f32 	%f13798, [%rd363+100];
	ld.global.f32 	%f13799, [%rd363+104];
	mov.f32 	%f13789, %f13788;
$L__BB0_723:
	setp.geu.f32 	%p561, %f13789, %f13844;
	@%p561 bra 	$L__BB0_725;
	mov.f32 	%f13844, %f13789;
	mov.f32 	%f13845, %f13790;
	mov.f32 	%f13846, %f13791;
	mov.f32 	%f13847, %f13792;
	mov.f32 	%f13848, %f13793;
	mov.f32 	%f13849, %f13794;
	mov.f32 	%f13850, %f13795;
	mov.f32 	%f13851, %f13796;
	mov.f32 	%f13852, %f13797;
	mov.f32 	%f13853, %f13798;
	mov.f32 	%f13854, %f13799;
$L__BB0_725:
	add.s64 	%rd445, %rd445, 2;
	and.b64  	%rd444, %rd178, -2;
	setp.eq.s64 	%p562, %rd445, %rd444;
	@%p562 bra 	$L__BB0_726;
	bra.uni 	$L__BB0_713;
$L__BB0_726:
	and.b64  	%rd364, %rd178, 1;
	setp.eq.b64 	%p563, %rd364, 1;
	not.pred 	%p564, %p563;
	mov.f32 	%f13732, 0f7F7FFFFF;
	mov.f32 	%f13733, 0f00000000;
	mov.f32 	%f13734, 0f00000000;
	mov.f32 	%f13735, 0f00000000;
	mov.f32 	%f13736, 0f3F800000;
	mov.f32 	%f13737, 0f00000000;
	mov.f32 	%f13738, 0f00000000;
	mov.f32 	%f13739, 0f00000000;
	mov.f32 	%f13740, 0f3F800000;
	mov.f32 	%f13741, 0f00000000;
	mov.f32 	%f13742, 0f00000000;
	@%p564 bra 	$L__BB0_733;
	cvta.to.global.u64 	%rd365, %rd177;
	mad.lo.s64 	%rd163, %rd444, 68, %rd365;
	ld.global.f32 	%f8756, [%rd163+64];
	mul.f32 	%f5757, %f8756, %f8756;
	ld.global.f32 	%f8757, [%rd163+48];
	sub.f32 	%f8758, %f8757, %f5734;
	ld.global.f32 	%f8759, [%rd163+52];
	sub.f32 	%f8760, %f8759, %f5733;
	ld.global.f32 	%f8761, [%rd163+56];
	sub.f32 	%f8762, %f8761, %f5732;
	mul.f32 	%f8763, %f13707, %f8760;
	fma.rn.f32 	%f8764, %f13706, %f8758, %f8763;
	fma.rn.f32 	%f5758, %f13708, %f8762, %f8764;
	mul.f32 	%f8765, %f8760, %f8760;
	fma.rn.f32 	%f8766, %f8758, %f8758, %f8765;
	fma.rn.f32 	%f8767, %f8762, %f8762, %f8766;
	mul.f32 	%f8768, %f5758, %f5758;
	sub.f32 	%f5759, %f8767, %f8768;
	setp.gt.f32 	%p565, %f5759, %f5757;
	@%p565 bra 	$L__BB0_731;
	sub.f32 	%f8769, %f5757, %f5759;
	sqrt.rn.f32 	%f8770, %f8769;
	sub.f32 	%f8771, %f5758, %f8770;
	add.f32 	%f8772, %f5758, %f8770;
	setp.gt.f32 	%p566, %f8771, %f8772;
	selp.f32 	%f13731, %f8772, %f8771, %p566;
	selp.f32 	%f5761, %f8771, %f8772, %p566;
	setp.geu.f32 	%p567, %f13731, 0f38D1B717;
	@%p567 bra 	$L__BB0_730;
	setp.lt.f32 	%p568, %f5761, 0f00000000;
	mov.f32 	%f13731, %f5761;
	@%p568 bra 	$L__BB0_731;
$L__BB0_730:
	ld.global.f32 	%f13733, [%rd163];
	ld.global.f32 	%f13734, [%rd163+4];
	ld.global.f32 	%f13735, [%rd163+8];
	ld.global.f32 	%f13736, [%rd163+12];
	ld.global.f32 	%f13737, [%rd163+16];
	ld.global.f32 	%f13738, [%rd163+20];
	ld.global.f32 	%f13739, [%rd163+24];
	ld.global.f32 	%f13740, [%rd163+28];
	ld.global.f32 	%f13741, [%rd163+32];
	ld.global.f32 	%f13742, [%rd163+36];
	mov.f32 	%f13732, %f13731;
$L__BB0_731:
	setp.geu.f32 	%p569, %f13732, %f13844;
	@%p569 bra 	$L__BB0_733;
	mov.f32 	%f13844, %f13732;
	mov.f32 	%f13845, %f13733;
	mov.f32 	%f13846, %f13734;
	mov.f32 	%f13847, %f13735;
	mov.f32 	%f13848, %f13736;
	mov.f32 	%f13849, %f13737;
	mov.f32 	%f13850, %f13738;
	mov.f32 	%f13851, %f13739;
	mov.f32 	%f13852, %f13740;
	mov.f32 	%f13853, %f13741;
	mov.f32 	%f13854, %f13742;
$L__BB0_733:
	@%p411 bra 	$L__BB0_753;
	setp.eq.s64 	%p571, %rd181, 1;
	mov.b64 	%rd446, 0;
	@%p571 bra 	$L__BB0_747;
	mov.b64 	%rd447, 0;
$L__BB0_736:
	cvta.to.global.u64 	%rd368, %rd180;
	mad.lo.s64 	%rd369, %rd447, 80, %rd368;
	ld.global.f32 	%f5951, [%rd369+64];
	ld.global.f32 	%f5952, [%rd369+68];
	mul.f32 	%f8780, %f13707, %f5952;
	fma.rn.f32 	%f8781, %f13706, %f5951, %f8780;
	ld.global.f32 	%f5953, [%rd369+72];
	fma.rn.f32 	%f8782, %f13708, %f5953, %f8781;
	abs.f32 	%f8783, %f8782;
	setp.ltu.f32 	%p572, %f8783, 0f38D1B717;
	mov.f32 	%f13866, 0f7F7FFFFF;
	mov.f32 	%f13867, 0f00000000;
	mov.f32 	%f13868, 0f00000000;
	mov.f32 	%f13869, 0f00000000;
	mov.f32 	%f13870, 0f3F800000;
	mov.f32 	%f13871, 0f00000000;
	mov.f32 	%f13872, 0f00000000;
	mov.f32 	%f13873, 0f00000000;
	mov.f32 	%f13874, 0f3F800000;
	mov.f32 	%f13875, 0f00000000;
	mov.f32 	%f13876, 0f00000000;
	@%p572 bra 	$L__BB0_739;
	cvta.to.global.u64 	%rd370, %rd180;
	mad.lo.s64 	%rd371, %rd447, 80, %rd370;
	ld.global.f32 	%f8787, [%rd371+48];
	sub.f32 	%f8788, %f8787, %f5734;
	ld.global.f32 	%f8789, [%rd371+52];
	sub.f32 	%f8790, %f8789, %f5733;
	ld.global.f32 	%f8791, [%rd371+56];
	sub.f32 	%f8792, %f8791, %f5732;
	mul.f32 	%f8793, %f8790, %f5952;
	fma.rn.f32 	%f8794, %f8788, %f5951, %f8793;
	fma.rn.f32 	%f8795, %f8792, %f5953, %f8794;
	mul.f32 	%f8796, %f13707, %f5952;
	fma.rn.f32 	%f8797, %f13706, %f5951, %f8796;
	fma.rn.f32 	%f8798, %f13708, %f5953, %f8797;
	div.rn.f32 	%f5954, %f8795, %f8798;
	setp.ltu.f32 	%p573, %f5954, 0f00000000;
	@%p573 bra 	$L__BB0_739;
	cvta.to.global.u64 	%rd372, %rd180;
	mad.lo.s64 	%rd373, %rd447, 80, %rd372;
	ld.global.f32 	%f13867, [%rd373];
	ld.global.f32 	%f13868, [%rd373+4];
	ld.global.f32 	%f13869, [%rd373+8];
	ld.global.f32 	%f13870, [%rd373+12];
	ld.global.f32 	%f13871, [%rd373+16];
	ld.global.f32 	%f13872, [%rd373+20];
	ld.global.f32 	%f13873, [%rd373+24];
	ld.global.f32 	%f13874, [%rd373+28];
	ld.global.f32 	%f13875, [%rd373+32];
	ld.global.f32 	%f13876, [%rd373+36];
	mov.f32 	%f13866, %f5954;
$L__BB0_739:
	setp.geu.f32 	%p574, %f13866, %f13844;
	@%p574 bra 	$L__BB0_741;
	mov.f32 	%f13844, %f13866;
	mov.f32 	%f13845, %f13867;
	mov.f32 	%f13846, %f13868;
	mov.f32 	%f13847, %f13869;
	mov.f32 	%f13848, %f13870;
	mov.f32 	%f13849, %f13871;
	mov.f32 	%f13850, %f13872;
	mov.f32 	%f13851, %f13873;
	mov.f32 	%f13852, %f13874;
	mov.f32 	%f13853, %f13875;
	mov.f32 	%f13854, %f13876;
$L__BB0_741:
	cvta.to.global.u64 	%rd374, %rd180;
	mad.lo.s64 	%rd375, %rd447, 80, %rd374;
	ld.global.f32 	%f5987, [%rd375+144];
	ld.global.f32 	%f5988, [%rd375+148];
	mul.f32 	%f8802, %f13707, %f5988;
	fma.rn.f32 	%f8803, %f13706, %f5987, %f8802;
	ld.global.f32 	%f5989, [%rd375+152];
	fma.rn.f32 	%f8804, %f13708, %f5989, %f8803;
	abs.f32 	%f8805, %f8804;
	setp.ltu.f32 	%p575, %f8805, 0f38D1B717;
	mov.f32 	%f13888, 0f7F7FFFFF;
	mov.f32 	%f13889, 0f00000000;
	mov.f32 	%f13890, 0f00000000;
	mov.f32 	%f13891, 0f00000000;
	mov.f32 	%f13892, 0f3F800000;
	mov.f32 	%f13893, 0f00000000;
	mov.f32 	%f13894, 0f00000000;
	mov.f32 	%f13895, 0f00000000;
	mov.f32 	%f13896, 0f3F800000;
	mov.f32 	%f13897, 0f00000000;
	mov.f32 	%f13898, 0f00000000;
	@%p575 bra 	$L__BB0_744;
	cvta.to.global.u64 	%rd376, %rd180;
	mad.lo.s64 	%rd377, %rd447, 80, %rd376;
	ld.global.f32 	%f8809, [%rd377+128];
	sub.f32 	%f8810, %f8809, %f5734;
	ld.global.f32 	%f8811, [%rd377+132];
	sub.f32 	%f8812, %f8811, %f5733;
	ld.global.f32 	%f8813, [%rd377+136];
	sub.f32 	%f8814, %f8813, %f5732;
	mul.f32 	%f8815, %f8812, %f5988;
	fma.rn.f32 	%f8816, %f8810, %f5987, %f8815;
	fma.rn.f32 	%f8817, %f8814, %f5989, %f8816;
	mul.f32 	%f8818, %f13707, %f5988;
	fma.rn.f32 	%f8819, %f13706, %f5987, %f8818;
	fma.rn.f32 	%f8820, %f13708, %f5989, %f8819;
	div.rn.f32 	%f5990, %f8817, %f8820;
	setp.ltu.f32 	%p576, %f5990, 0f00000000;
	@%p576 bra 	$L__BB0_744;
	cvta.to.global.u64 	%rd378, %rd180;
	mad.lo.s64 	%rd379, %rd447, 80, %rd378;
	ld.global.f32 	%f13889, [%rd379+80];
	ld.global.f32 	%f13890, [%rd379+84];
	ld.global.f32 	%f13891, [%rd379+88];
	ld.global.f32 	%f13892, [%rd379+92];
	ld.global.f32 	%f13893, [%rd379+96];
	ld.global.f32 	%f13894, [%rd379+100];
	ld.global.f32 	%f13895, [%rd379+104];
	ld.global.f32 	%f13896, [%rd379+108];
	ld.global.f32 	%f13897, [%rd379+112];
	ld.global.f32 	%f13898, [%rd379+116];
	mov.f32 	%f13888, %f5990;
$L__BB0_744:
	setp.geu.f32 	%p577, %f13888, %f13844;
	@%p577 bra 	$L__BB0_746;
	mov.f32 	%f13844, %f13888;
	mov.f32 	%f13845, %f13889;
	mov.f32 	%f13846, %f13890;
	mov.f32 	%f13847, %f13891;
	mov.f32 	%f13848, %f13892;
	mov.f32 	%f13849, %f13893;
	mov.f32 	%f13850, %f13894;
	mov.f32 	%f13851, %f13895;
	mov.f32 	%f13852, %f13896;
	mov.f32 	%f13853, %f13897;
	mov.f32 	%f13854, %f13898;
$L__BB0_746:
	add.s64 	%rd447, %rd447, 2;
	and.b64  	%rd446, %rd181, -2;
	setp.eq.s64 	%p578, %rd447, %rd446;
	@%p578 bra 	$L__BB0_747;
	bra.uni 	$L__BB0_736;
$L__BB0_747:
	and.b64  	%rd380, %rd181, 1;
	setp.eq.b64 	%p579, %rd380, 1;
	not.pred 	%p580, %p579;
	mov.f32 	%f13833, 0f7F7FFFFF;
	mov.f32 	%f13834, 0f00000000;
	mov.f32 	%f13835, 0f00000000;
	mov.f32 	%f13836, 0f00000000;
	mov.f32 	%f13837, 0f3F800000;
	mov.f32 	%f13838, 0f00000000;
	mov.f32 	%f13839, 0f00000000;
	mov.f32 	%f13840, 0f00000000;
	mov.f32 	%f13841, 0f3F800000;
	mov.f32 	%f13842, 0f00000000;
	mov.f32 	%f13843, 0f00000000;
	@%p580 bra 	$L__BB0_753;
	cvta.to.global.u64 	%rd381, %rd180;
	mad.lo.s64 	%rd168, %rd446, 80, %rd381;
	ld.global.f32 	%f5904, [%rd168+64];
	ld.global.f32 	%f5905, [%rd168+68];
	mul.f32 	%f8824, %f13707, %f5905;
	fma.rn.f32 	%f8825, %f13706, %f5904, %f8824;
	ld.global.f32 	%f5906, [%rd168+72];
	fma.rn.f32 	%f8826, %f13708, %f5906, %f8825;
	abs.f32 	%f8827, %f8826;
	setp.ltu.f32 	%p581, %f8827, 0f38D1B717;
	@%p581 bra 	$L__BB0_751;
	ld.global.f32 	%f8831, [%rd168+48];
	sub.f32 	%f8832, %f8831, %f5734;
	ld.global.f32 	%f8833, [%rd168+52];
	sub.f32 	%f8834, %f8833, %f5733;
	ld.global.f32 	%f8835, [%rd168+56];
	sub.f32 	%f8836, %f8835, %f5732;
	mul.f32 	%f8837, %f8834, %f5905;
	fma.rn.f32 	%f8838, %f8832, %f5904, %f8837;
	fma.rn.f32 	%f8839, %f8836, %f5906, %f8838;
	mul.f32 	%f8840, %f13707, %f5905;
	fma.rn.f32 	%f8841, %f13706, %f5904, %f8840;
	fma.rn.f32 	%f8842, %f13708, %f5906, %f8841;
	div.rn.f32 	%f5907, %f8839, %f8842;
	setp.ltu.f32 	%p582, %f5907, 0f00000000;
	@%p582 bra 	$L__BB0_751;
	ld.global.f32 	%f13834, [%rd168];
	ld.global.f32 	%f13835, [%rd168+4];
	ld.global.f32 	%f13836, [%rd168+8];
	ld.global.f32 	%f13837, [%rd168+12];
	ld.global.f32 	%f13838, [%rd168+16];
	ld.global.f32 	%f13839, [%rd168+20];
	ld.global.f32 	%f13840, [%rd168+24];
	ld.global.f32 	%f13841, [%rd168+28];
	ld.global.f32 	%f13842, [%rd168+32];
	ld.global.f32 	%f13843, [%rd168+36];
	mov.f32 	%f13833, %f5907;
$L__BB0_751:
	setp.geu.f32 	%p583, %f13833, %f13844;
	@%p583 bra 	$L__BB0_753;
	mov.f32 	%f13844, %f13833;
	mov.f32 	%f13845, %f13834;
	mov.f32 	%f13846, %f13835;
	mov.f32 	%f13847, %f13836;
	mov.f32 	%f13848, %f13837;
	mov.f32 	%f13849, %f13838;
	mov.f32 	%f13850, %f13839;
	mov.f32 	%f13851, %f13840;
	mov.f32 	%f13852, %f13841;
	mov.f32 	%f13853, %f13842;
	mov.f32 	%f13854, %f13843;
$L__BB0_753:
	@%p425 bra 	$L__BB0_763;
	mov.b64 	%rd448, 0;
$L__BB0_755:
	cvta.to.global.u64 	%rd383, %rd183;
	mad.lo.s64 	%rd384, %rd448, 96, %rd383;
	ld.global.f32 	%f8846, [%rd384+64];
	ld.global.f32 	%f6034, [%rd384+48];
	sub.f32 	%f6035, %f8846, %f6034;
	ld.global.f32 	%f8847, [%rd384+68];
	ld.global.f32 	%f6036, [%rd384+52];
	sub.f32 	%f6037, %f8847, %f6036;
	ld.global.f32 	%f8848, [%rd384+72];
	ld.global.f32 	%f6038, [%rd384+56];
	sub.f32 	%f6039, %f8848, %f6038;
	ld.global.f32 	%f8849, [%rd384+80];
	sub.f32 	%f6040, %f8849, %f6034;
	ld.global.f32 	%f8850, [%rd384+84];
	sub.f32 	%f6041, %f8850, %f6036;
	ld.global.f32 	%f8851, [%rd384+88];
	sub.f32 	%f6042, %f8851, %f6038;
	mul.f32 	%f8852, %f13707, %f6042;
	mul.f32 	%f8853, %f13708, %f6041;
	sub.f32 	%f8854, %f8852, %f8853;
	mul.f32 	%f8855, %f13708, %f6040;
	mul.f32 	%f8856, %f13706, %f6042;
	sub.f32 	%f8857, %f8855, %f8856;
	mul.f32 	%f8858, %f13706, %f6041;
	mul.f32 	%f8859, %f13707, %f6040;
	sub.f32 	%f8860, %f8858, %f8859;
	mul.f32 	%f8861, %f6037, %f8857;
	fma.rn.f32 	%f8862, %f6035, %f8854, %f8861;
	fma.rn.f32 	%f8863, %f6039, %f8860, %f8862;
	abs.f32 	%f8864, %f8863;
	setp.lt.f32 	%p585, %f8864, 0f38D1B717;
	mov.f32 	%f13921, 0f7F7FFFFF;
	mov.f32 	%f13922, 0f00000000;
	mov.f32 	%f13923, 0f00000000;
	mov.f32 	%f13924, 0f00000000;
	mov.f32 	%f13925, 0f3F800000;
	mov.f32 	%f13926, 0f00000000;
	mov.f32 	%f13927, 0f00000000;
	mov.f32 	%f13928, 0f00000000;
	mov.f32 	%f13929, 0f3F800000;
	mov.f32 	%f13930, 0f00000000;
	mov.f32 	%f13931, 0f00000000;
	@%p585 bra 	$L__BB0_760;
	mul.f32 	%f8868, %f13706, %f6041;
	mul.f32 	%f8869, %f13707, %f6040;
	sub.f32 	%f8870, %f8868, %f8869;
	mul.f32 	%f8871, %f13707, %f6042;
	mul.f32 	%f8872, %f13708, %f6041;
	sub.f32 	%f8873, %f8871, %f8872;
	mul.f32 	%f8874, %f13708, %f6040;
	mul.f32 	%f8875, %f13706, %f6042;
	sub.f32 	%f8876, %f8874, %f8875;
	mul.f32 	%f8877, %f6037, %f8876;
	fma.rn.f32 	%f8878, %f6035, %f8873, %f8877;
	fma.rn.f32 	%f8879, %f6039, %f8870, %f8878;
	rcp.rn.f32 	%f6043, %f8879;
	sub.f32 	%f6044, %f5734, %f6034;
	sub.f32 	%f6045, %f5733, %f6036;
	sub.f32 	%f6046, %f5732, %f6038;
	mul.f32 	%f8880, %f8876, %f6045;
	fma.rn.f32 	%f8881, %f8873, %f6044, %f8880;
	fma.rn.f32 	%f8882, %f8870, %f6046, %f8881;
	mul.f32 	%f8883, %f6043, %f8882;
	setp.lt.f32 	%p586, %f8883, 0f00000000;
	setp.gt.f32 	%p587, %f8883, 0f3F800000;
	or.pred  	%p588, %p586, %p587;
	@%p588 bra 	$L__BB0_760;
	mul.f32 	%f8887, %f6039, %f6045;
	mul.f32 	%f8888, %f6037, %f6046;
	sub.f32 	%f6047, %f8887, %f8888;
	mul.f32 	%f8889, %f6035, %f6046;
	mul.f32 	%f8890, %f6039, %f6044;
	sub.f32 	%f6048, %f8889, %f8890;
	mul.f32 	%f8891, %f6037, %f6044;
	mul.f32 	%f8892, %f6035, %f6045;
	sub.f32 	%f6049, %f8891, %f8892;
	mul.f32 	%f8893, %f13707, %f6048;
	fma.rn.f32 	%f8894, %f13706, %f6047, %f8893;
	fma.rn.f32 	%f8895, %f13708, %f6049, %f8894;
	mul.f32 	%f8896, %f6043, %f8895;
	setp.lt.f32 	%p589, %f8896, 0f00000000;
	mul.f32 	%f8897, %f13707, %f6042;
	mul.f32 	%f8898, %f13708, %f6041;
	sub.f32 	%f8899, %f8897, %f8898;
	mul.f32 	%f8900, %f13708, %f6040;
	mul.f32 	%f8901, %f13706, %f6042;
	sub.f32 	%f8902, %f8900, %f8901;
	mul.f32 	%f8903, %f8902, %f6045;
	fma.rn.f32 	%f8904, %f8899, %f6044, %f8903;
	mul.f32 	%f8905, %f13706, %f6041;
	mul.f32 	%f8906, %f13707, %f6040;
	sub.f32 	%f8907, %f8905, %f8906;
	fma.rn.f32 	%f8908, %f8907, %f6046, %f8904;
	fma.rn.f32 	%f8909, %f6043, %f8908, %f8896;
	setp.gt.f32 	%p590, %f8909, 0f3F800000;
	or.pred  	%p591, %p589, %p590;
	@%p591 bra 	$L__BB0_760;
	mul.f32 	%f8913, %f6041, %f6048;
	fma.rn.f32 	%f8914, %f6040, %f6047, %f8913;
	fma.rn.f32 	%f8915, %f6042, %f6049, %f8914;
	mul.f32 	%f6050, %f6043, %f8915;
	setp.le.f32 	%p592, %f6050, 0f00000000;
	@%p592 bra 	$L__BB0_760;
	cvta.to.global.u64 	%rd385, %rd183;
	mad.lo.s64 	%rd386, %rd448, 96, %rd385;
	ld.global.f32 	%f13922, [%rd386];
	ld.global.f32 	%f13923, [%rd386+4];
	ld.global.f32 	%f13924, [%rd386+8];
	ld.global.f32 	%f13925, [%rd386+12];
	ld.global.f32 	%f13926, [%rd386+16];
	ld.global.f32 	%f13927, [%rd386+20];
	ld.global.f32 	%f13928, [%rd386+24];
	ld.global.f32 	%f13929, [%rd386+28];
	ld.global.f32 	%f13930, [%rd386+32];
	ld.global.f32 	%f13931, [%rd386+36];
	mov.f32 	%f13921, %f6050;
$L__BB0_760:
	setp.geu.f32 	%p593, %f13921, %f13844;
	@%p593 bra 	$L__BB0_762;
	mov.f32 	%f13844, %f13921;
	mov.f32 	%f13845, %f13922;
	mov.f32 	%f13846, %f13923;
	mov.f32 	%f13847, %f13924;
	mov.f32 	%f13848, %f13925;
	mov.f32 	%f13849, %f13926;
	mov.f32 	%f13850, %f13927;
	mov.f32 	%f13851, %f13928;
	mov.f32 	%f13852, %f13929;
	mov.f32 	%f13853, %f13930;
	mov.f32 	%f13854, %f13931;
$L__BB0_762:
	add.s64 	%rd448, %rd448, 1;
	setp.ne.s64 	%p594, %rd448, %rd184;
	@%p594 bra 	$L__BB0_755;
$L__BB0_763:
	setp.eq.f32 	%p595, %f13844, 0f7F7FFFFF;
	mov.f32 	%f13957, 0f3F800000;
	mov.f32 	%f13954, 0f00000000;
	mov.f32 	%f13955, %f13954;
	mov.f32 	%f13956, %f13954;
	@%p595 bra 	$L__BB0_772;
	shr.u32 	%r1671, %r2048, 2;
	xor.b32  	%r1672, %r1671, %r2048;
	st.local.v2.u32 	[%rd3+8], {%r2053, %r2059};
	shl.b32 	%r1673, %r2058, 4;
	shl.b32 	%r1674, %r1672, 1;
	xor.b32  	%r1675, %r1674, %r1673;
	xor.b32  	%r1676, %r1675, %r1672;
	xor.b32  	%r736, %r1676, %r2058;
	st.local.v2.u32 	[%rd3+16], {%r2058, %r736};
	add.s32 	%r1677, %r2057, 362437;
	st.local.v2.u32 	[%rd3], {%r1677, %r2054};
	add.s32 	%r1678, %r736, %r1677;
	cvt.rn.f32.u32 	%f8918, %r1678;
	fma.rn.f32 	%f6094, %f8918, 0f2F800000, 0f2F000000;
	setp.leu.f32 	%p596, %f13853, %f6094;
	@%p596 bra 	$L__BB0_766;
	shr.u32 	%r1701, %r2054, 2;
	xor.b32  	%r1702, %r1701, %r2054;
	shl.b32 	%r1703, %r736, 4;
	shl.b32 	%r1704, %r1702, 1;
	xor.b32  	%r1705, %r1704, %r1703;
	xor.b32  	%r1706, %r1705, %r1702;
	xor.b32  	%r1707, %r1706, %r736;
	shr.u32 	%r1708, %r2053, 2;
	xor.b32  	%r1709, %r1708, %r2053;
	shl.b32 	%r1710, %r1707, 4;
	shl.b32 	%r1711, %r1709, 1;
	xor.b32  	%r1712, %r1711, %r1710;
	xor.b32  	%r1713, %r1712, %r1709;
	xor.b32  	%r1714, %r1713, %r1707;
	shr.u32 	%r1715, %r2059, 2;
	xor.b32  	%r1716, %r1715, %r2059;
	st.local.v2.u32 	[%rd3+8], {%r736, %r1707};
	shl.b32 	%r1717, %r1714, 4;
	shl.b32 	%r1718, %r1716, 1;
	xor.b32  	%r1719, %r1718, %r1717;
	xor.b32  	%r1720, %r1719, %r1716;
	xor.b32  	%r1721, %r1720, %r1714;
	st.local.v2.u32 	[%rd3+16], {%r1714, %r1721};
	add.s32 	%r1722, %r2057, 1449748;
	st.local.v2.u32 	[%rd3], {%r1722, %r2058};
	bra.uni 	$L__BB0_768;
$L__BB0_766:
	add.f32 	%f8919, %f13853, %f13854;
	setp.gt.f32 	%p597, %f8919, %f6094;
	@%p597 bra 	$L__BB0_768;
	shr.u32 	%r1679, %r2054, 2;
	xor.b32  	%r1680, %r1679, %r2054;
	shl.b32 	%r1681, %r736, 4;
	shl.b32 	%r1682, %r1680, 1;
	xor.b32  	%r1683, %r1682, %r1681;
	xor.b32  	%r1684, %r1683, %r1680;
	xor.b32  	%r1685, %r1684, %r736;
	shr.u32 	%r1686, %r2053, 2;
	xor.b32  	%r1687, %r1686, %r2053;
	shl.b32 	%r1688, %r1685, 4;
	shl.b32 	%r1689, %r1687, 1;
	xor.b32  	%r1690, %r1689, %r1688;
	xor.b32  	%r1691, %r1690, %r1687;
	xor.b32  	%r1692, %r1691, %r1685;
	shr.u32 	%r1693, %r2059, 2;
	xor.b32  	%r1694, %r1693, %r2059;
	st.local.v2.u32 	[%rd3+8], {%r736, %r1685};
	shl.b32 	%r1695, %r1692, 4;
	shl.b32 	%r1696, %r1694, 1;
	xor.b32  	%r1697, %r1696, %r1695;
	xor.b32  	%r1698, %r1697, %r1694;
	xor.b32  	%r1699, %r1698, %r1692;
	st.local.v2.u32 	[%rd3+16], {%r1692, %r1699};
	add.s32 	%r1700, %r2057, 1449748;
	st.local.v2.u32 	[%rd3], {%r1700, %r2058};
$L__BB0_768:
	setp.lt.u64 	%p598, %rd178, 4;
	@%p598 bra 	$L__BB0_771;
	mov.b64 	%rd449, 0;
$L__BB0_770:
	add.s64 	%rd449, %rd449, 4;
	and.b64  	%rd388, %rd178, -4;
	setp.ne.s64 	%p599, %rd449, %rd388;
	@%p599 bra 	$L__BB0_770;
$L__BB0_771:
	fma.rn.f32 	%f13954, %f13845, 0f00000000, %f13849;
	fma.rn.f32 	%f13955, %f13846, 0f00000000, %f13850;
	fma.rn.f32 	%f13956, %f13847, 0f00000000, %f13851;
	add.f32 	%f13957, %f13848, %f13852;
$L__BB0_772:
	fma.rn.f32 	%f13958, %f13515, %f13954, %f13519;
	fma.rn.f32 	%f13959, %f13516, %f13955, %f13520;
	fma.rn.f32 	%f13960, %f13517, %f13956, %f13521;
	fma.rn.f32 	%f13961, %f13518, %f13957, %f13522;
$L__BB0_773:
	fma.rn.f32 	%f13962, %f13083, %f13958, %f13087;
	fma.rn.f32 	%f13963, %f13084, %f13959, %f13088;
	fma.rn.f32 	%f13964, %f13085, %f13960, %f13089;
	fma.rn.f32 	%f13965, %f13086, %f13961, %f13090;
$L__BB0_774:
	fma.rn.f32 	%f13966, %f12651, %f13962, %f12655;
	fma.rn.f32 	%f13967, %f12652, %f13963, %f12656;
	fma.rn.f32 	%f13968, %f12653, %f13964, %f12657;
	fma.rn.f32 	%f13969, %f12654, %f13965, %f12658;
$L__BB0_775:
	fma.rn.f32 	%f13970, %f12219, %f13966, %f12223;
	fma.rn.f32 	%f13971, %f12220, %f13967, %f12224;
	fma.rn.f32 	%f13972, %f12221, %f13968, %f12225;
	fma.rn.f32 	%f13973, %f12222, %f13969, %f12226;
$L__BB0_776:
	fma.rn.f32 	%f13974, %f11787, %f13970, %f11791;
	fma.rn.f32 	%f13975, %f11788, %f13971, %f11792;
	fma.rn.f32 	%f13976, %f11789, %f13972, %f11793;
	fma.rn.f32 	%f13977, %f11790, %f13973, %f11794;
$L__BB0_777:
	fma.rn.f32 	%f13978, %f11355, %f13974, %f11359;
	fma.rn.f32 	%f13979, %f11356, %f13975, %f11360;
	fma.rn.f32 	%f13980, %f11357, %f13976, %f11361;
	fma.rn.f32 	%f13981, %f11358, %f13977, %f11362;
$L__BB0_778:
	fma.rn.f32 	%f13982, %f10923, %f13978, %f10927;
	fma.rn.f32 	%f13983, %f10924, %f13979, %f10928;
	fma.rn.f32 	%f13984, %f10925, %f13980, %f10929;
	fma.rn.f32 	%f13985, %f10926, %f13981, %f10930;
$L__BB0_779:
	fma.rn.f32 	%f13989, %f10495, %f13982, %f10491;
	fma.rn.f32 	%f13988, %f10494, %f13983, %f10490;
	fma.rn.f32 	%f13987, %f10493, %f13984, %f10489;
	fma.rn.f32 	%f13986, %f10492, %f13985, %f10488;
$L__BB0_780:
	fma.rn.f32 	%f13993, %f10063, %f13989, %f10059;
	fma.rn.f32 	%f13992, %f10062, %f13988, %f10058;
	fma.rn.f32 	%f13991, %f10061, %f13987, %f10057;
	fma.rn.f32 	%f13990, %f10060, %f13986, %f10056;
$L__BB0_781:
	add.f32 	%f9817, %f9817, %f13993;
	add.f32 	%f9818, %f9818, %f13992;
	add.f32 	%f9819, %f9819, %f13991;
	add.f32 	%f9820, %f9820, %f13990;
	add.s64 	%rd397, %rd397, 1;
	setp.ne.s64 	%p600, %rd397, 1000;
	@%p600 bra 	$L__BB0_134;
	mul.f32 	%f8920, %f9817, 0f3E828F5C;
	mul.f32 	%f8921, %f9818, 0f3E828F5C;
	mul.f32 	%f8922, %f9819, 0f3E828F5C;
	mul.f32 	%f8923, %f9820, 0f3E828F5C;
	setp.gtu.f32 	%p601, %f8920, 0f00000000;
	setp.ge.f32 	%p602, %f8920, 0f437F0000;
	selp.f32 	%f8924, 0f437F0000, %f8920, %p602;
	selp.f32 	%f8925, %f8924, 0f00000000, %p601;
	setp.gtu.f32 	%p603, %f8921, 0f00000000;
	setp.ge.f32 	%p604, %f8921, 0f437F0000;
	selp.f32 	%f8926, 0f437F0000, %f8921, %p604;
	selp.f32 	%f8927, %f8926, 0f00000000, %p603;
	setp.gtu.f32 	%p605, %f8922, 0f00000000;
	setp.ge.f32 	%p606, %f8922, 0f437F0000;
	selp.f32 	%f8928, 0f437F0000, %f8922, %p606;
	selp.f32 	%f8929, %f8928, 0f00000000, %p605;
	setp.gtu.f32 	%p607, %f8923, 0f00000000;
	setp.ge.f32 	%p608, %f8923, 0f437F0000;
	selp.f32 	%f8930, 0f437F0000, %f8923, %p608;
	selp.f32 	%f8931, %f8930, 0f00000000, %p607;
	cvt.rzi.u32.f32 	%r1723, %f8925;
	cvt.rzi.u32.f32 	%r1724, %f8927;
	cvt.rzi.u32.f32 	%r1725, %f8929;
	cvt.rzi.u32.f32 	%r1726, %f8931;
	cvta.to.global.u64 	%rd389, %rd4;
	shl.b64 	%rd390, %rd17, 2;
	add.s64 	%rd391, %rd389, %rd390;
	st.global.u8 	[%rd391], %r1723;
	st.global.u8 	[%rd391+1], %r1724;
	st.global.u8 	[%rd391+2], %r1725;
	st.global.u8 	[%rd391+3], %r1726;
$L__BB0_783:
	ret;

}


// ===== COMPILED SASS (sm_100) =====

	.target	sm_100

	.elftype	@"ET_EXEC"


//--------------------- .note.nv.tkinfo           --------------------------
	.section	.note.nv.tkinfo,"",@"SHT_NOTE"
	.sectionflags	@"SHF_NOTE_NV_TKINFO"
	.tkinfo
        /*0018*/ 	.word	0x00000002
        /*0030*/ 	.string	""
        /*0030*/ 	.string	"ptxas"
        /*0030*/ 	.string	"Cuda compilation tools, release 13.0, V13.0.88"
        /*0030*/ 	.string	"Build cuda_13.0.r13.0/compiler.36424714_0"
        /*0030*/ 	.string	"-arch sm_100 -m 64 "



//--------------------- .note.nv.cuinfo           --------------------------
	.section	.note.nv.cuinfo,"",@"SHT_NOTE"
	.sectionflags	@"SHF_NOTE_NV_CUINFO"
        /*0018*/ 	.short	0x0002
        /*001a*/ 	.short	0x0064
        /*001c*/ 	.short	0x0082
	.zero		2


//--------------------- .nv.info                  --------------------------
	.section	.nv.info,"",@"SHT_CUDA_INFO"
	.align	4


	//----- nvinfo : EIATTR_REGCOUNT
	.align		4
        /*0000*/ 	.byte	0x04, 0x2f
        /*0002*/ 	.short	(.L_14 - .L_13)
	.align		4
.L_13:
        /*0004*/ 	.word	index@(_Z20RayTracingDispatcher7PointerI4Vec4IhEL6Device1EES_I12RenderParamsLS2_1EE10PrimitivesI9ArrayViewLS2_1EE)
        /*0008*/ 	.word	0x00000099


	//----- nvinfo : EIATTR_FRAME_SIZE
	.align		4
.L_14:
        /*000c*/ 	.byte	0x04, 0x11
        /*000e*/ 	.short	(.L_16 - .L_15)
	.align		4
.L_15:
        /*0010*/ 	.word	index@($__internal_2_$__cuda_sm3x_div_rn_noftz_f32_slowpath)
        /*0014*/ 	.word	0x00000050


	//----- nvinfo : EIATTR_FRAME_SIZE
	.align		4
.L_16:
        /*0018*/ 	.byte	0x04, 0x11
        /*001a*/ 	.short	(.L_18 - .L_17)
	.align		4
.L_17:
        /*001c*/ 	.word	index@($__internal_1_$__cuda_sm20_sqrt_rn_f32_slowpath)
        /*0020*/ 	.word	0x00000050


	//----- nvinfo : EIATTR_FRAME_SIZE
	.align		4
.L_18:
        /*0024*/ 	.byte	0x04, 0x11
        /*0026*/ 	.short	(.L_20 - .L_19)
	.align		4
.L_19:
        /*0028*/ 	.word	index@($__internal_0_$__cuda_sm20_rcp_rn_f32_slowpath)
        /*002c*/ 	.word	0x00000050


	//----- nvinfo : EIATTR_FRAME_SIZE
	.align		4
.L_20:
        /*0030*/ 	.byte	0x04, 0x11
        /*0032*/ 	.short	(.L_22 - .L_21)
	.align		4
.L_21:
        /*0034*/ 	.word	index@(_Z20RayTracingDispatcher7PointerI4Vec4IhEL6Device1EES_I12RenderParamsLS2_1EE10PrimitivesI9ArrayViewLS2_1EE)
        /*0038*/ 	.word	0x00000050


	//----- nvinfo : EIATTR_MIN_STACK_SIZE
	.align		4
.L_22:
        /*003c*/ 	.byte	0x04, 0x12
        /*003e*/ 	.short	(.L_24 - .L_23)
	.align		4
.L_23:
        /*0040*/ 	.word	index@(_Z20RayTracingDispatcher7PointerI4Vec4IhEL6Device1EES_I12RenderParamsLS2_1EE10PrimitivesI9ArrayViewLS2_1EE)
        /*0044*/ 	.word	0x00000050
.L_24:


//--------------------- .nv.compat                --------------------------
	.section	.nv.compat,"",@"SHT_CUDA_COMPAT_INFO"
	.align	4
        /*0000*/ 	.byte	0x02, 0x09, 0x00, 0x00, 0x02, 0x02, 0x01, 0x00, 0x02, 0x05, 0x05, 0x00, 0x03, 0x07, 0x01, 0x01
        /*0010*/ 	.byte	0x02, 0x03, 0x00, 0x00, 0x02, 0x06, 0x01, 0x00, 0x04, 0x0b, 0x08, 0x00, 0x01, 0x00, 0x00, 0x00
        /*0020*/ 	.byte	0x00, 0x00, 0x00, 0x00


//--------------------- .nv.info._Z20RayTracingDispatcher7PointerI4Vec4IhEL6Device1EES_I12RenderParamsLS2_1EE10PrimitivesI9ArrayViewLS2_1EE --------------------------
	.section	.nv.info._Z20RayTracingDispatcher7PointerI4Vec4IhEL6Device1EES_I12RenderParamsLS2_1EE10PrimitivesI9ArrayViewLS2_1EE,"",@"SHT_CUDA_INFO"
	.sectionflags	@""
	.align	4


	//----- nvinfo : EIATTR_CUDA_API_VERSION
	.align		4
        /*0000*/ 	.byte	0x04, 0x37
        /*0002*/ 	.short	(.L_26 - .L_25)
.L_25:
        /*0004*/ 	.word	0x00000082


	//----- nvinfo : EIATTR_KPARAM_INFO
	.align		4
.L_26:
        /*0008*/ 	.byte	0x04, 0x17
        /*000a*/ 	.short	(.L_28 - .L_27)
.L_27:
        /*000c*/ 	.word	0x00000000
        /*0010*/ 	.short	0x0002
        /*0012*/ 	.short	0x0010
        /*0014*/ 	.byte	0x00, 0xf0, 0x21, 0x01


	//----- nvinfo : EIATTR_KPARAM_INFO
	.align		4
.L_28:
        /*0018*/ 	.byte	0x04, 0x17
        /*001a*/ 	.short	(.L_30 - .L_29)
.L_29:
        /*001c*/ 	.word	0x00000000
        /*0020*/ 	.short	0x0001
        /*0022*/ 	.short	0x0008
        /*0024*/ 	.byte	0x00, 0xf0, 0x21, 0x00


	//----- nvinfo : EIATTR_KPARAM_INFO
	.align		4
.L_30:
        /*0028*/ 	.byte	0x04, 0x17
        /*002a*/ 	.short	(.L_32 - .L_31)
.L_31:
        /*002c*/ 	.word	0x00000000
        /*0030*/ 	.short	0x0000
        /*0032*/ 	.short	0x0000
        /*0034*/ 	.byte	0x00, 0xf0, 0x21, 0x00


	//----- nvinfo : EIATTR_SPARSE_MMA_MASK
	.align		4
.L_32:
        /*0038*/ 	.byte	0x03, 0x50
        /*003a*/ 	.short	0x0000


	//----- nvinfo : EIATTR_MAXREG_COUNT
	.align		4
        /*003c*/ 	.byte	0x03, 0x1b
        /*003e*/ 	.short	0x00ff


	//----- nvinfo : EIATTR_MERCURY_ISA_VERSION
	.align		4
        /*0040*/ 	.byte	0x03, 0x5f
        /*0042*/ 	.short	0x0101


	//----- nvinfo : EIATTR_VRC_CTA_INIT_COUNT
	.align		4
        /*0044*/ 	.byte	0x02, 0x4a
	.zero		1
	.zero		1


	//----- nvinfo : EIATTR_EXIT_INSTR_OFFSETS
	.align		4
        /*0048*/ 	.byte	0x04, 0x1c
        /*004a*/ 	.short	(.L_34 - .L_33)


	//   ....[0]....
.L_33:
        /*004c*/ 	.word	0x00002780


	//   ....[1]....
        /*0050*/ 	.word	0x000027c0


	//   ....[2]....
        /*0054*/ 	.word	0x00038ca0


	//----- nvinfo : EIATTR_CRS_STACK_SIZE
	.align		4
.L_34:
        /*0058*/ 	.byte	0x04, 0x1e
        /*005a*/ 	.short	(.L_36 - .L_35)
.L_35:
        /*005c*/ 	.word	0x00000000


	//----- nvinfo : EIATTR_CBANK_PARAM_SIZE
	.align		4
.L_36:
        /*0060*/ 	.byte	0x03, 0x19
        /*0062*/ 	.short	0x0058


	//----- nvinfo : EIATTR_PARAM_CBANK
	.align		4
        /*0064*/ 	.byte	0x04, 0x0a
        /*0066*/ 	.short	(.L_38 - .L_37)
	.align		4
.L_37:
        /*0068*/ 	.word	index@(.nv.constant0._Z20RayTracingDispatcher7PointerI4Vec4IhEL6Device1EES_I12RenderParamsLS2_1EE10PrimitivesI9ArrayViewLS2_1EE)
        /*006c*/ 	.short	0x0380
        /*006e*/ 	.short	0x0058


	//----- nvinfo : EIATTR_SW_WAR
	.align		4
.L_38:
        /*0070*/ 	.byte	0x04, 0x36
        /*0072*/ 	.short	(.L_40 - .L_39)
.L_39:
        /*0074*/ 	.word	0x00000008
.L_40:


//--------------------- .nv.callgraph             --------------------------
	.section	.nv.callgraph,"",@"SHT_CUDA_CALLGRAPH"
	.align	4
	.sectionentsize	8
	.align		4
        /*0000*/ 	.word	0x00000000
	.align		4
        /*0004*/ 	.word	0xffffffff
	.align		4
        /*0008*/ 	.word	0x00000000
	.align		4
        /*000c*/ 	.word	0xfffffffe
	.align		4
        /*0010*/ 	.word	0x00000000
	.align		4
        /*0014*/ 	.word	0xfffffffd
	.align		4
        /*0018*/ 	.word	0x00000000
	.align		4
        /*001c*/ 	.word	0xfffffffc


//--------------------- .nv.constant4             --------------------------
	.section	.nv.constant4,"a",@progbits
	.align	8
	.align		8
.nv.constant4:
        /*0000*/ 	.dword	precalc_xorwow_matrix
	.align		8
        /*0008*/ 	.dword	precalc_xorwow_offset_matrix
	.align		8
        /*0010*/ 	.dword	mrg32k3aM1
	.align		8
        /*0018*/ 	.dword	mrg32k3aM2
	.align		8
        /*0020*/ 	.dword	mrg32k3aM1SubSeq
	.align		8
        /*0028*/ 	.dword	mrg32k3aM2SubSeq
	.align		8
        /*0030*/ 	.dword	mrg32k3aM1Seq
	.align		8
        /*0038*/ 	.dword	mrg32k3aM2Seq
	.align		8
        /*0040*/ 	.dword	__cudart_i2opi_f


//--------------------- .nv.constant3             --------------------------
	.section	.nv.constant3,"a",@progbits
	.align	8
.nv.constant3:
	.type		__cr_lgamma_table,@object
	.size		__cr_lgamma_table,(EPSILON - __cr_lgamma_table)
__cr_lgamma_table:
        /*0000*/ 	.byte	0x00, 0x00, 0x00, 0x00, 0x00, 0x00, 0x00, 0x00, 0x00, 0x00, 0x00, 0x00, 0x00, 0x00, 0x00, 0x00
        /*0010*/ 	.byte	0xef, 0x39, 0xfa, 0xfe, 0x42, 0x2e, 0xe6, 0x3f, 0x02, 0x20, 0x2a, 0xfa, 0x0b, 0xab, 0xfc, 0x3f
        /*0020*/ 	.byte	0xf9, 0x2c, 0x92, 0x7c, 0xa7, 0x6c, 0x09, 0x40, 0xc9, 0x79, 0x44, 0x3c, 0x64, 0x26, 0x13, 0x40
        /*0030*/ 	.byte	0xca, 0x01, 0xcf, 0x3a, 0x27, 0x51, 0x1a, 0x40, 0x30, 0xcc, 0x2d, 0xf3, 0xe1, 0x0c, 0x21, 0x40
        /*0040*/ 	.byte	0x0d, 0xb7, 0xfc, 0x82, 0x8e, 0x35, 0x25, 0x40
	.type		EPSILON,@object
	.size		EPSILON,(.L_9 - EPSILON)
EPSILON:
        /*0048*/ 	.byte	0x17, 0xb7, 0xd1, 0x38
.L_9:
	.zero		4
	.type		MAX_REC,@object
	.size		MAX_REC,(SPP - MAX_REC)
MAX_REC:
        /*0050*/ 	.byte	0x0a, 0x00, 0x00, 0x00, 0x00, 0x00, 0x00, 0x00
	.type		SPP,@object
	.size		SPP,(.L_11 - SPP)
SPP:
        /*0058*/ 	.byte	0xe8, 0x03, 0x00, 0x00, 0x00, 0x00, 0x00, 0x00
.L_11:


//--------------------- .text._Z20RayTracingDispatcher7PointerI4Vec4IhEL6Device1EES_I12RenderParamsLS2_1EE10PrimitivesI9ArrayViewLS2_1EE --------------------------
	.section	.text._Z20RayTracingDispatcher7PointerI4Vec4IhEL6Device1EES_I12RenderParamsLS2_1EE10PrimitivesI9ArrayViewLS2_1EE,"ax",@progbits
	.align	128
        .global         _Z20RayTracingDispatcher7PointerI4Vec4IhEL6Device1EES_I12RenderParamsLS2_1EE10PrimitivesI9ArrayViewLS2_1EE
        .type           _Z20RayTracingDispatcher7PointerI4Vec4IhEL6Device1EES_I12RenderParamsLS2_1EE10PrimitivesI9ArrayViewLS2_1EE,@function
        .size           _Z20RayTracingDispatcher7PointerI4Vec4IhEL6Device1EES_I12RenderParamsLS2_1EE10PrimitivesI9ArrayViewLS2_1EE,(.L_x_1127 - _Z20RayTracingDispatcher7PointerI4Vec4IhEL6Device1EES_I12RenderParamsLS2_1EE10PrimitivesI9ArrayViewLS2_1EE)
        .other          _Z20RayTracingDispatcher7PointerI4Vec4IhEL6Device1EES_I12RenderParamsLS2_1EE10PrimitivesI9ArrayViewLS2_1EE,@"STO_CUDA_ENTRY STV_DEFAULT"
_Z20RayTracingDispatcher7PointerI4Vec4IhEL6Device1EES_I12RenderParamsLS2_1EE10PrimitivesI9ArrayViewLS2_1EE:
.text._Z20RayTracingDispatcher7PointerI4Vec4IhEL6Device1EES_I12RenderParamsLS2_1EE10PrimitivesI9ArrayViewLS2_1EE:
[----:B------:R-:W0:Y:S01]  /*0000*/  LDC R1, c[0x0][0x37c] ;  /* 0x0000df00ff017b82 */ /* 0x000e220000000800 */
[----:B------:R-:W1:Y:S07]  /*0010*/  S2R R48, SR_TID.X ;  /* 0x0000000000307919 */ /* 0x000e6e0000002100 */
[----:B------:R-:W1:Y:S01]  /*0020*/  S2UR UR4, SR_CTAID.X ;  /* 0x00000000000479c3 */ /* 0x000e620000002500 */
[----:B------:R-:W-:Y:S01]  /*0030*/  HFMA2 R13, -RZ, RZ, -38016, 0.02740478515625 ;  /* 0xf8a42704ff0d7431 */ /* 0x000fe200000001ff */
[----:B0-----:R-:W-:Y:S01]  /*0040*/  IADD3 R1, PT, PT, R1, -0x50, RZ ;  /* 0xffffffb001017810 */ /* 0x001fe20007ffe0ff */
[----:B------:R-:W0:Y:S01]  /*0050*/  S2R R8, SR_TID.Y ;  /* 0x0000000000087919 */ /* 0x000e220000002200 */
[----:B------:R-:W-:Y:S01]  /*0060*/  IMAD.MOV.U32 R10, RZ, RZ, -0x23270784 ;  /* 0xdcd8f87cff0a7424 */ /* 0x000fe200078e00ff */
[----:B------:R-:W2:Y:S01]  /*0070*/  LDCU.64 UR14, c[0x0][0x358] ;  /* 0x00006b00ff0e77ac */ /* 0x000ea20008000a00 */
[----:B------:R-:W-:Y:S01]  /*0080*/  BSSY.RECONVERGENT B0, `(.L_x_0) ;  /* 0x0000268000007945 */ /* 0x000fe20003800200 */
[----:B------:R-:W-:Y:S01]  /*0090*/  HFMA2 R2, -RZ, RZ, -310, -36736 ;  /* 0xdcd8f87cff027431 */ /* 0x000fe200000001ff */
[----:B------:R-:W1:Y:S08]  /*00a0*/  LDC R49, c[0x0][0x360] ;  /* 0x0000d800ff317b82 */ /* 0x000e700000000800 */
[----:B------:R-:W0:Y:S01]  /*00b0*/  LDC R5, c[0x0][0x364] ;  /* 0x0000d900ff057b82 */ /* 0x000e220000000800 */
[----:B-1----:R-:W-:-:S07]  /*00c0*/  IMAD R48, R49, UR4, R48 ;  /* 0x0000000431307c24 */ /* 0x002fce000f8e0230 */
[----:B------:R-:W0:Y:S01]  /*00d0*/  S2UR UR4, SR_CTAID.Y ;  /* 0x00000000000479c3 */ /* 0x000e220000002600 */
[----:B------:R-:W-:-:S05]  /*00e0*/  LOP3.LUT R19, R48, 0xaad26b49, RZ, 0x3c, !PT ;  /* 0xaad26b4930137812 */ /* 0x000fca00078e3cff */
[----:B------:R-:W-:-:S04]  /*00f0*/  IMAD R19, R19, 0x4182bed5, RZ ;  /* 0x4182bed513137824 */ /* 0x000fc800078e02ff */
[C---:B------:R-:W-:Y:S01]  /*0100*/  VIADD R7, R19.reuse, 0x75bcd15 ;  /* 0x075bcd1513077836 */ /* 0x040fe20000000000 */
[C---:B------:R-:W-:Y:S02]  /*0110*/  LOP3.LUT R4, R19.reuse, 0x159a55e5, RZ, 0x3c, !PT ;  /* 0x159a55e513047812 */ /* 0x040fe400078e3cff */
[C---:B------:R-:W-:Y:S02]  /*0120*/  IADD3 R3, PT, PT, R19.reuse, 0x583f19, RZ ;  /* 0x00583f1913037810 */ /* 0x040fe40007ffe0ff */
[----:B------:R-:W-:Y:S02]  /*0130*/  IADD3 R6, PT, PT, R19, -0x260923e8, RZ ;  /* 0xd9f6dc1813067810 */ /* 0x000fe40007ffe0ff */
[----:B------:R-:W-:Y:S02]  /*0140*/  MOV R12, R4 ;  /* 0x00000004000c7202 */ /* 0x000fe40000000f00 */
[----:B------:R-:W-:Y:S01]  /*0150*/  MOV R11, R3 ;  /* 0x00000003000b7202 */ /* 0x000fe20000000f00 */
[----:B------:R1:W-:Y:S01]  /*0160*/  STL.64 [R1+0x20], R6 ;  /* 0x0000200601007387 */ /* 0x0003e20000100a00 */
[----:B0-----:R-:W-:-:S02]  /*0170*/  IMAD R8, R5, UR4, R8 ;  /* 0x0000000405087c24 */ /* 0x001fc4000f8e0208 */
[----:B------:R-:W-:Y:S01]  /*0180*/  IMAD.MOV.U32 R5, RZ, RZ, -0x75bd8fc ;  /* 0xf8a42704ff057424 */ /* 0x000fe200078e00ff */
[----:B------:R1:W-:Y:S02]  /*0190*/  STL.64 [R1+0x28], R12 ;  /* 0x0000280c01007387 */ /* 0x0003e40000100a00 */
[----:B------:R-:W-:Y:S02]  /*01a0*/  ISETP.NE.AND P0, PT, R8, RZ, PT ;  /* 0x000000ff0800720c */ /* 0x000fe40003f05270 */
[----:B------:R1:W-:Y:S11]  /*01b0*/  STL.64 [R1+0x30], R10 ;  /* 0x0000300a01007387 */ /* 0x0003f60000100a00 */
[----:B--2---:R-:W-:Y:S05]  /*01c0*/  @!P0 BRA `(.L_x_1) ;  /* 0x00000024004c8947 */ /* 0x004fea0003800000 */
[----:B------:R-:W-:Y:S01]  /*01d0*/  IADD3 R0, PT, PT, R1, 0x20, RZ ;  /* 0x0000002001007810 */ /* 0x000fe20007ffe0ff */
[----:B-1----:R-:W-:Y:S01]  /*01e0*/  IMAD.MOV.U32 R6, RZ, RZ, RZ ;  /* 0x000000ffff067224 */ /* 0x002fe200078e00ff */
[----:B------:R-:W-:Y:S01]  /*01f0*/  MOV R9, R8 ;  /* 0x0000000800097202 */ /* 0x000fe20000000f00 */
[----:B------:R-:W-:Y:S01]  /*0200*/  IMAD.MOV.U32 R5, RZ, RZ, -0x75bd8fc ;  /* 0xf8a42704ff057424 */ /* 0x000fe200078e00ff */
[----:B------:R-:W-:Y:S02]  /*0210*/  MOV R14, RZ ;  /* 0x000000ff000e7202 */ /* 0x000fe40000000f00 */
[----:B------:R-:W-:-:S07]  /*0220*/  MOV R2, 0xdcd8f87c ;  /* 0xdcd8f87c00027802 */ /* 0x000fce0000000f00 */
.L_x_10:
[----:B------:R-:W-:Y:S01]  /*0230*/  LOP3.LUT R47, R9, 0x3, RZ, 0xc0, !PT ;  /* 0x00000003092f7812 */ /* 0x000fe200078ec0ff */
[----:B------:R-:W-:Y:S03]  /*0240*/  BSSY.RECONVERGENT B1, `(.L_x_2) ;  /* 0x0000245000017945 */ /* 0x000fe60003800200 */
[----:B------:R-:W-:-:S04]  /*0250*/  ISETP.NE.U32.AND P0, PT, R47, RZ, PT ;  /* 0x000000ff2f00720c */ /* 0x000fc80003f05070 */
[----:B------:R-:W-:-:S13]  /*0260*/  ISETP.NE.AND.EX P0, PT, RZ, RZ, PT, P0 ;  /* 0x000000ffff00720c */ /* 0x000fda0003f05300 */
[----:B012---:R-:W-:Y:S05]  /*0270*/  @!P0 BRA `(.L_x_3) ;  /* 0x0000002400048947 */ /* 0x007fea0003800000 */
[----:B------:R-:W0:Y:S01]  /*0280*/  LDC.64 R10, c[0x4][RZ] ;  /* 0x01000000ff0a7b82 */ /* 0x000e220000000a00 */
[----:B------:R-:W-:Y:S02]  /*0290*/  MOV R15, RZ ;  /* 0x000000ff000f7202 */ /* 0x000fe40000000f00 */
[----:B------:R-:W-:Y:S02]  /*02a0*/  CS2R R2, SRZ ;  /* 0x0000000000027805 */ /* 0x000fe4000001ff00 */
[----:B------:R-:W-:Y:S01]  /*02b0*/  CS2R R4, SRZ ;  /* 0x0000000000047805 */ /* 0x000fe2000001ff00 */
[----:B------:R-:W-:Y:S02]  /*02c0*/  IMAD.MOV.U32 R7, RZ, RZ, RZ ;  /* 0x000000ffff077224 */ /* 0x000fe400078e00ff */
[----:B0-----:R-:W-:-:S07]  /*02d0*/  IMAD.WIDE.U32 R10, R6, 0xc80, R10 ;  /* 0x00000c80060a7825 */ /* 0x001fce00078e000a */
.L_x_5:
[----:B------:R-:W-:-:S05]  /*02e0*/  LEA R12, R15, R0, 0x2 ;  /* 0x000000000f0c7211 */ /* 0x000fca00078e10ff */
[----:B------:R0:W5:Y:S01]  /*02f0*/  LDL R51, [R12+0x4] ;  /* 0x000004000c337983 */ /* 0x0001620000100800 */
[----:B------:R-:W-:Y:S01]  /*0300*/  SHF.L.U32 R53, R15, 0x5, RZ ;  /* 0x000000050f357819 */ /* 0x000fe200000006ff */
[----:B------:R-:W-:-:S06]  /*0310*/  UMOV UR4, URZ ;  /* 0x000000ff00047c82 */ /* 0x000fcc0008000000 */
.L_x_4:
[----:B-----5:R-:W-:Y:S01]  /*0320*/  SHF.R.U32.HI R55, RZ, UR4, R51 ;  /* 0x00000004ff377c19 */ /* 0x020fe20008011633 */
[----:B0-----:R-:W-:-:S03]  /*0330*/  VIADD R12, R53, UR4 ;  /* 0x00000004350c7c36 */ /* 0x001fc60008000000 */
[----:B------:R-:W-:-:S04]  /*0340*/  LOP3.LUT R13, R55, 0x1, RZ, 0xc0, !PT ;  /* 0x00000001370d7812 */ /* 0x000fc800078ec0ff */
[----:B------:R-:W-:Y:S01]  /*0350*/  ISETP.NE.U32.AND P0, PT, R13, 0x1, PT ;  /* 0x000000010d00780c */ /* 0x000fe20003f05070 */
[----:B------:R-:W-:-:S04]  /*0360*/  IMAD R13, R12, 0x5, RZ ;  /* 0x000000050c0d7824 */ /* 0x000fc800078e02ff */
[----:B------:R-:W-:-:S08]  /*0370*/  IMAD.WIDE.U32 R12, R13, 0x4, R10 ;  /* 0x000000040d0c7825 */ /* 0x000fd000078e000a */
[----:B------:R-:W2:Y:S04]  /*0380*/  @!P0 LDG.E R16, desc[UR14][R12.64] ;  /* 0x0000000e0c108981 */ /* 0x000ea8000c1e1900 */
[----:B------:R-:W3:Y:S04]  /*0390*/  @!P0 LDG.E R17, desc[UR14][R12.64+0x4] ;  /* 0x0000040e0c118981 */ /* 0x000ee8000c1e1900 */
[----:B------:R-:W4:Y:S04]  /*03a0*/  @!P0 LDG.E R18, desc[UR14][R12.64+0x8] ;  /* 0x0000080e0c128981 */ /* 0x000f28000c1e1900 */
[----:B------:R-:W4:Y:S04]  /*03b0*/  @!P0 LDG.E R21, desc[UR14][R12.64+0xc] ;  /* 0x00000c0e0c158981 */ /* 0x000f28000c1e1900 */
[----:B------:R-:W4:Y:S01]  /*03c0*/  @!P0 LDG.E R20, desc[UR14][R12.64+0x10] ;  /* 0x0000100e0c148981 */ /* 0x000f22000c1e1900 */
[----:B------:R-:W-:-:S13]  /*03d0*/  R2P PR, R55, 0x7e ;  /* 0x0000007e37007804 */ /* 0x000fda0000000000 */
[----:B------:R-:W4:Y:S04]  /*03e0*/  @P1 LDG.E R22, desc[UR14][R12.64+0x24] ;  /* 0x0000240e0c161981 */ /* 0x000f28000c1e1900 */
        /* <DEDUP_REMOVED lines=23> */
[----:B------:R-:W4:Y:S01]  /*0560*/  @P6 LDG.E R41, desc[UR14][R12.64+0x84] ;  /* 0x0000840e0c296981 */ /* 0x000f22000c1e1900 */
[----:B--2---:R-:W-:-:S03]  /*0570*/  @!P0 LOP3.LUT R7, R7, R16, RZ, 0x3c, !PT ;  /* 0x0000001007078212 */ /* 0x004fc600078e3cff */
[----:B------:R-:W2:Y:S01]  /*0580*/  @P1 LDG.E R16, desc[UR14][R12.64+0x14] ;  /* 0x0000140e0c101981 */ /* 0x000ea2000c1e1900 */
[----:B---3--:R-:W-:-:S03]  /*0590*/  @!P0 LOP3.LUT R4, R4, R17, RZ, 0x3c, !PT ;  /* 0x0000001104048212 */ /* 0x008fc600078e3cff */
[----:B------:R-:W3:Y:S01]  /*05a0*/  @P1 LDG.E R17, desc[UR14][R12.64+0x18] ;  /* 0x0000180e0c111981 */ /* 0x000ee2000c1e1900 */
[----:B----4-:R-:W-:-:S03]  /*05b0*/  @!P0 LOP3.LUT R5, R5, R18, RZ, 0x3c, !PT ;  /* 0x0000001205058212 */ /* 0x010fc600078e3cff */
[----:B------:R-:W4:Y:S01]  /*05c0*/  @P1 LDG.E R18, desc[UR14][R12.64+0x1c] ;  /* 0x00001c0e0c121981 */ /* 0x000f22000c1e1900 */
[----:B------:R-:W-:-:S03]  /*05d0*/  @!P0 LOP3.LUT R2, R2, R21, RZ, 0x3c, !PT ;  /* 0x0000001502028212 */ /* 0x000fc600078e3cff */
[----:B------:R-:W4:Y:S01]  /*05e0*/  @P1 LDG.E R21, desc[UR14][R12.64+0x20] ;  /* 0x0000200e0c151981 */ /* 0x000f22000c1e1900 */
[----:B------:R-:W-:-:S03]  /*05f0*/  @!P0 LOP3.LUT R3, R3, R20, RZ, 0x3c, !PT ;  /* 0x0000001403038212 */ /* 0x000fc600078e3cff */
[----:B------:R-:W4:Y:S01]  /*0600*/  @P2 LDG.E R20, desc[UR14][R12.64+0x28] ;  /* 0x0000280e0c142981 */ /* 0x000f22000c1e1900 */
[----:B------:R-:W-:-:S13]  /*0610*/  LOP3.LUT P0, RZ, R55, 0x80, RZ, 0xc0, !PT ;  /* 0x0000008037ff7812 */ /* 0x000fda000780c0ff */
[----:B------:R-:W4:Y:S04]  /*0620*/  @P0 LDG.E R54, desc[UR14][R12.64+0x8c] ;  /* 0x00008c0e0c360981 */ /* 0x000f28000c1e1900 */
[----:B------:R-:W4:Y:S04]  /*0630*/  @P0 LDG.E R43, desc[UR14][R12.64+0x90] ;  /* 0x0000900e0c2b0981 */ /* 0x000f28000c1e1900 */
[----:B------:R-:W4:Y:S04]  /*0640*/  @P0 LDG.E R56, desc[UR14][R12.64+0x94] ;  /* 0x0000940e0c380981 */ /* 0x000f28000c1e1900 */
[----:B------:R-:W4:Y:S04]  /*0650*/  @P0 LDG.E R45, desc[UR14][R12.64+0x98] ;  /* 0x0000980e0c2d0981 */ /* 0x000f28000c1e1900 */
[----:B------:R-:W4:Y:S01]  /*0660*/  @P0 LDG.E R58, desc[UR14][R12.64+0x9c] ;  /* 0x00009c0e0c3a0981 */ /* 0x000f22000c1e1900 */
[----:B------:R-:W-:-:S04]  /*0670*/  @P1 LOP3.LUT R3, R3, R22, RZ, 0x3c, !PT ;  /* 0x0000001603031212 */ /* 0x000fc800078e3cff */
[----:B------:R-:W-:-:S04]  /*0680*/  @P2 LOP3.LUT R3, R3, R26, RZ, 0x3c, !PT ;  /* 0x0000001a03032212 */ /* 0x000fc800078e3cff */
[----:B------:R-:W-:-:S04]  /*0690*/  @P3 LOP3.LUT R3, R3, R32, RZ, 0x3c, !PT ;  /* 0x0000002003033212 */ /* 0x000fc800078e3cff */
[----:B------:R-:W-:-:S04]  /*06a0*/  @P4 LOP3.LUT R3, R3, R38, RZ, 0x3c, !PT ;  /* 0x0000002603034212 */ /* 0x000fc800078e3cff */
[----:B------:R-:W-:-:S04]  /*06b0*/  @P5 LOP3.LUT R3, R3, R44, RZ, 0x3c, !PT ;  /* 0x0000002c03035212 */ /* 0x000fc800078e3cff */
[----:B------:R-:W-:Y:S02]  /*06c0*/  @P6 LOP3.LUT R3, R3, R52, RZ, 0x3c, !PT ;  /* 0x0000003403036212 */ /* 0x000fe400078e3cff */
[----:B--2---:R-:W-:Y:S02]  /*06d0*/  @P1 LOP3.LUT R7, R7, R16, RZ, 0x3c, !PT ;  /* 0x0000001007071212 */ /* 0x004fe400078e3cff */
[----:B---3--:R-:W-:Y:S02]  /*06e0*/  @P1 LOP3.LUT R4, R4, R17, RZ, 0x3c, !PT ;  /* 0x0000001104041212 */ /* 0x008fe400078e3cff */
[----:B----4-:R-:W-:Y:S02]  /*06f0*/  @P1 LOP3.LUT R5, R5, R18, RZ, 0x3c, !PT ;  /* 0x0000001205051212 */ /* 0x010fe400078e3cff */
[----:B------:R-:W-:Y:S02]  /*0700*/  @P1 LOP3.LUT R2, R2, R21, RZ, 0x3c, !PT ;  /* 0x0000001502021212 */ /* 0x000fe400078e3cff */
[----:B------:R-:W-:-:S02]  /*0710*/  @P2 LOP3.LUT R4, R4, R23, RZ, 0x3c, !PT ;  /* 0x0000001704042212 */ /* 0x000fc400078e3cff */
[----:B------:R-:W-:Y:S02]  /*0720*/  @P2 LOP3.LUT R7, R7, R20, RZ, 0x3c, !PT ;  /* 0x0000001407072212 */ /* 0x000fe400078e3cff */
[----:B------:R-:W-:Y:S02]  /*0730*/  @P2 LOP3.LUT R5, R5, R24, RZ, 0x3c, !PT ;  /* 0x0000001805052212 */ /* 0x000fe400078e3cff */
[----:B------:R-:W-:Y:S02]  /*0740*/  @P2 LOP3.LUT R2, R2, R25, RZ, 0x3c, !PT ;  /* 0x0000001902022212 */ /* 0x000fe400078e3cff */
[----:B------:R-:W-:Y:S02]  /*0750*/  @P3 LOP3.LUT R7, R7, R28, RZ, 0x3c, !PT ;  /* 0x0000001c07073212 */ /* 0x000fe400078e3cff */
        /* <DEDUP_REMOVED lines=20> */
[----:B------:R-:W-:-:S13]  /*08a0*/  R2P PR, R55.B1, 0x7f ;  /* 0x0000007f37007804 */ /* 0x000fda0000001000 */
[----:B------:R-:W2:Y:S04]  /*08b0*/  @P0 LDG.E R16, desc[UR14][R12.64+0xa0] ;  /* 0x0000a00e0c100981 */ /* 0x000ea8000c1e1900 */
[----:B------:R-:W3:Y:S04]  /*08c0*/  @P0 LDG.E R17, desc[UR14][R12.64+0xa4] ;  /* 0x0000a40e0c110981 */ /* 0x000ee8000c1e1900 */
        /* <DEDUP_REMOVED lines=28> */
[----:B--2---:R-:W-:-:S03]  /*0a90*/  @P0 LOP3.LUT R7, R7, R16, RZ, 0x3c, !PT ;  /* 0x0000001007070212 */ /* 0x004fc600078e3cff */
[----:B------:R-:W2:Y:S01]  /*0aa0*/  @P1 LDG.E R16, desc[UR14][R12.64+0xb4] ;  /* 0x0000b40e0c101981 */ /* 0x000ea2000c1e1900 */
[----:B---3--:R-:W-:-:S03]  /*0ab0*/  @P0 LOP3.LUT R4, R4, R17, RZ, 0x3c, !PT ;  /* 0x0000001104040212 */ /* 0x008fc600078e3cff */
[----:B------:R-:W3:Y:S01]  /*0ac0*/  @P1 LDG.E R17, desc[UR14][R12.64+0xb8] ;  /* 0x0000b80e0c111981 */ /* 0x000ee2000c1e1900 */
[----:B----4-:R-:W-:-:S03]  /*0ad0*/  @P0 LOP3.LUT R5, R5, R18, RZ, 0x3c, !PT ;  /* 0x0000001205050212 */ /* 0x010fc600078e3cff */
[----:B------:R-:W4:Y:S01]  /*0ae0*/  @P1 LDG.E R18, desc[UR14][R12.64+0xbc] ;  /* 0x0000bc0e0c121981 */ /* 0x000f22000c1e1900 */
[----:B------:R-:W-:-:S03]  /*0af0*/  @P0 LOP3.LUT R2, R2, R21, RZ, 0x3c, !PT ;  /* 0x0000001502020212 */ /* 0x000fc600078e3cff */
[----:B------:R-:W4:Y:S01]  /*0b00*/  @P1 LDG.E R21, desc[UR14][R12.64+0xc0] ;  /* 0x0000c00e0c151981 */ /* 0x000f22000c1e1900 */
[----:B------:R-:W-:-:S03]  /*0b10*/  @P0 LOP3.LUT R3, R3, R20, RZ, 0x3c, !PT ;  /* 0x0000001403030212 */ /* 0x000fc600078e3cff */
[----:B------:R-:W4:Y:S01]  /*0b20*/  @P1 LDG.E R20, desc[UR14][R12.64+0xc4] ;  /* 0x0000c40e0c141981 */ /* 0x000f22000c1e1900 */
[----:B------:R-:W-:-:S13]  /*0b30*/  LOP3.LUT P0, RZ, R55, 0x8000, RZ, 0xc0, !PT ;  /* 0x0000800037ff7812 */ /* 0x000fda000780c0ff */
[----:B------:R-:W4:Y:S04]  /*0b40*/  @P0 LDG.E R54, desc[UR14][R12.64+0x12c] ;  /* 0x00012c0e0c360981 */ /* 0x000f28000c1e1900 */
[----:B------:R-:W4:Y:S04]  /*0b50*/  @P0 LDG.E R43, desc[UR14][R12.64+0x130] ;  /* 0x0001300e0c2b0981 */ /* 0x000f28000c1e1900 */
[----:B------:R-:W4:Y:S04]  /*0b60*/  @P0 LDG.E R56, desc[UR14][R12.64+0x134] ;  /* 0x0001340e0c380981 */ /* 0x000f28000c1e1900 */
[----:B------:R-:W4:Y:S04]  /*0b70*/  @P0 LDG.E R58, desc[UR14][R12.64+0x13c] ;  /* 0x00013c0e0c3a0981 */ /* 0x000f28000c1e1900 */
[----:B------:R-:W4:Y:S01]  /*0b80*/  @P0 LDG.E R45, desc[UR14][R12.64+0x138] ;  /* 0x0001380e0c2d0981 */ /* 0x000f22000c1e1900 */
[----:B------:R-:W-:-:S04]  /*0b90*/  UIADD3 UR4, UPT, UPT, UR4, 0x10, URZ ;  /* 0x0000001004047890 */ /* 0x000fc8000fffe0ff */
[----:B------:R-:W-:Y:S01]  /*0ba0*/  UISETP.NE.AND UP0, UPT, UR4, 0x20, UPT ;  /* 0x000000200400788c */ /* 0x000fe2000bf05270 */
[----:B--2---:R-:W-:Y:S02]  /*0bb0*/  @P1 LOP3.LUT R7, R7, R16, RZ, 0x3c, !PT ;  /* 0x0000001007071212 */ /* 0x004fe400078e3cff */
[----:B---3--:R-:W-:Y:S02]  /*0bc0*/  @P1 LOP3.LUT R4, R4, R17, RZ, 0x3c, !PT ;  /* 0x0000001104041212 */ /* 0x008fe400078e3cff */
[----:B----4-:R-:W-:Y:S02]  /*0bd0*/  @P1 LOP3.LUT R5, R5, R18, RZ, 0x3c, !PT ;  /* 0x0000001205051212 */ /* 0x010fe400078e3cff */
        /* <DEDUP_REMOVED lines=31> */
[----:B------:R-:W-:Y:S01]  /*0dd0*/  @P0 LOP3.LUT R2, R2, R45, RZ, 0x3c, !PT ;  /* 0x0000002d02020212 */ /* 0x000fe200078e3cff */
[----:B------:R-:W-:Y:S06]  /*0de0*/  BRA.U UP0, `(.L_x_4) ;  /* 0xfffffff5004c7547 */ /* 0x000fec000b83ffff */
[----:B------:R-:W-:-:S04]  /*0df0*/  IADD3 R15, PT, PT, R15, 0x1, RZ ;  /* 0x000000010f0f7810 */ /* 0x000fc80007ffe0ff */
[----:B------:R-:W-:-:S13]  /*0e00*/  ISETP.NE.AND P0, PT, R15, 0x5, PT ;  /* 0x000000050f00780c */ /* 0x000fda0003f05270 */
[----:B------:R-:W-:Y:S05]  /*0e10*/  @P0 BRA `(.L_x_5) ;  /* 0xfffffff400300947 */ /* 0x000fea000383ffff */
[----:B------:R0:W-:Y:S01]  /*0e20*/  STL [R1+0x24], R7 ;  /* 0x0000240701007387 */ /* 0x0001e20000100800 */
[----:B------:R-:W-:-:S03]  /*0e30*/  ISETP.NE.U32.AND P0, PT, R47, 0x1, PT ;  /* 0x000000012f00780c */ /* 0x000fc60003f05070 */
[----:B------:R0:W-:Y:S01]  /*0e40*/  STL.64 [R1+0x28], R4 ;  /* 0x0000280401007387 */ /* 0x0001e20000100a00 */
[----:B------:R-:W-:-:S03]  /*0e50*/  ISETP.NE.AND.EX P0, PT, RZ, RZ, PT, P0 ;  /* 0x000000ffff00720c */ /* 0x000fc60003f05300 */
[----:B------:R0:W-:Y:S10]  /*0e60*/  STL.64 [R1+0x30], R2 ;  /* 0x0000300201007387 */ /* 0x0001f40000100a00 */
[----:B------:R-:W-:Y:S05]  /*0e70*/  @!P0 BRA `(.L_x_3) ;  /* 0x0000001800048947 */ /* 0x000fea0003800000 */
[----:B------:R-:W-:Y:S01]  /*0e80*/  UMOV UR4, URZ ;  /* 0x000000ff00047c82 */ /* 0x000fe20008000000 */
[----:B------:R-:W-:Y:S01]  /*0e90*/  UMOV UR5, URZ ;  /* 0x000000ff00057c82 */ /* 0x000fe20008000000 */
[----:B------:R-:W-:Y:S02]  /*0ea0*/  HFMA2 R15, -RZ, RZ, 0, 0 ;  /* 0x00000000ff0f7431 */ /* 0x000fe400000001ff */
[----:B0-----:R-:W-:Y:S01]  /*0eb0*/  IMAD.MOV.U32 R7, RZ, RZ, RZ ;  /* 0x000000ffff077224 */ /* 0x001fe200078e00ff */
[----:B------:R-:W-:Y:S01]  /*0ec0*/  MOV R3, UR4 ;  /* 0x0000000400037c02 */ /* 0x000fe20008000f00 */
[----:B------:R-:W-:Y:S01]  /*0ed0*/  IMAD.U32 R5, RZ, RZ, UR4 ;  /* 0x00000004ff057e24 */ /* 0x000fe2000f8e00ff */
[----:B------:R-:W-:Y:S02]  /*0ee0*/  MOV R2, UR5 ;  /* 0x0000000500027c02 */ /* 0x000fe40008000f00 */
[----:B------:R-:W-:-:S07]  /*0ef0*/  MOV R4, UR5 ;  /* 0x0000000500047c02 */ /* 0x000fce0008000f00 */
.L_x_7:
[----:B------:R-:W-:-:S05]  /*0f00*/  LEA R12, R15, R0, 0x2 ;  /* 0x000000000f0c7211 */ /* 0x000fca00078e10ff */
[----:B------:R0:W5:Y:S01]  /*0f10*/  LDL R51, [R12+0x4] ;  /* 0x000004000c337983 */ /* 0x0001620000100800 */
[----:B------:R-:W-:Y:S01]  /*0f20*/  IMAD.SHL.U32 R53, R15, 0x20, RZ ;  /* 0x000000200f357824 */ /* 0x000fe200078e00ff */
[----:B------:R-:W-:-:S06]  /*0f30*/  UMOV UR4, URZ ;  /* 0x000000ff00047c82 */ /* 0x000fcc0008000000 */
.L_x_6:
[----:B-----5:R-:W-:Y:S02]  /*0f40*/  SHF.R.U32.HI R55, RZ, UR4, R51 ;  /* 0x00000004ff377c19 */ /* 0x020fe40008011633 */
[----:B0-----:R-:W-:Y:S02]  /*0f50*/  IADD3 R12, PT, PT, R53, UR4, RZ ;  /* 0x00000004350c7c10 */ /* 0x001fe4000fffe0ff */
        /* <DEDUP_REMOVED lines=179> */
[----:B------:R-:W-:Y:S05]  /*1a90*/  @P0 BRA `(.L_x_3) ;  /* 0x0000000800fc0947 */ /* 0x000fea0003800000 */
[----:B------:R-:W-:Y:S01]  /*1aa0*/  UMOV UR4, URZ ;  /* 0x000000ff00047c82 */ /* 0x000fe20008000000 */
[----:B------:R-:W-:Y:S01]  /*1ab0*/  UMOV UR5, URZ ;  /* 0x000000ff00057c82 */ /* 0x000fe20008000000 */
[----:B-1----:R-:W-:Y:S02]  /*1ac0*/  HFMA2 R7, -RZ, RZ, 0, 0 ;  /* 0x00000000ff077431 */ /* 0x002fe400000001ff */
[----:B------:R-:W-:Y:S01]  /*1ad0*/  IMAD.MOV.U32 R15, RZ, RZ, RZ ;  /* 0x000000ffff0f7224 */ /* 0x000fe200078e00ff */
[----:B------:R-:W-:Y:S01]  /*1ae0*/  MOV R3, UR4 ;  /* 0x0000000400037c02 */ /* 0x000fe20008000f00 */
[----:B------:R-:W-:Y:S01]  /*1af0*/  IMAD.U32 R2, RZ, RZ, UR5 ;  /* 0x00000005ff027e24 */ /* 0x000fe2000f8e00ff */
[----:B------:R-:W-:Y:S02]  /*1b00*/  MOV R5, UR4 ;  /* 0x0000000400057c02 */ /* 0x000fe40008000f00 */
[----:B------:R-:W-:-:S07]  /*1b10*/  MOV R4, UR5 ;  /* 0x0000000500047c02 */ /* 0x000fce0008000f00 */
.L_x_9:
[----:B------:R-:W-:-:S05]  /*1b20*/  IMAD R12, R15, 0x4, R0 ;  /* 0x000000040f0c7824 */ /* 0x000fca00078e0200 */
[----:B------:R0:W5:Y:S01]  /*1b30*/  LDL R47, [R12+0x4] ;  /* 0x000004000c2f7983 */ /* 0x0001620000100800 */
[----:B------:R-:W-:Y:S01]  /*1b40*/  SHF.L.U32 R51, R15, 0x5, RZ ;  /* 0x000000050f337819 */ /* 0x000fe200000006ff */
[----:B------:R-:W-:-:S06]  /*1b50*/  UMOV UR4, URZ ;  /* 0x000000ff00047c82 */ /* 0x000fcc0008000000 */
.L_x_8:
        /* <DEDUP_REMOVED lines=173> */
[----:B------:R-:W-:-:S05]  /*2630*/  VIADD R15, R15, 0x1 ;  /* 0x000000010f0f7836 */ /* 0x000fca0000000000 */
[----:B------:R-:W-:-:S13]  /*2640*/  ISETP.NE.AND P0, PT, R15, 0x5, PT ;  /* 0x000000050f00780c */ /* 0x000fda0003f05270 */
[----:B------:R-:W-:Y:S05]  /*2650*/  @P0 BRA `(.L_x_9) ;  /* 0xfffffff400300947 */ /* 0x000fea000383ffff */
[----:B------:R2:W-:Y:S04]  /*2660*/  STL [R1+0x24], R7 ;  /* 0x0000240701007387 */ /* 0x0005e80000100800 */
[----:B------:R2:W-:Y:S04]  /*2670*/  STL.64 [R1+0x28], R4 ;  /* 0x0000280401007387 */ /* 0x0005e80000100a00 */
[----:B------:R2:W-:Y:S02]  /*2680*/  STL.64 [R1+0x30], R2 ;  /* 0x0000300201007387 */ /* 0x0005e40000100a00 */
.L_x_3:
[----:B------:R-:W-:Y:S05]  /*2690*/  BSYNC.RECONVERGENT B1 ;  /* 0x0000000000017941 */ /* 0x000fea0003800200 */
.L_x_2:
[C---:B------:R-:W-:Y:S02]  /*26a0*/  ISETP.GT.U32.AND P0, PT, R9.reuse, 0x3, PT ;  /* 0x000000030900780c */ /* 0x040fe40003f04070 */
[--C-:B------:R-:W-:Y:S02]  /*26b0*/  SHF.R.U64 R9, R9, 0x2, R14.reuse ;  /* 0x0000000209097819 */ /* 0x100fe4000000120e */
[----:B------:R-:W-:Y:S02]  /*26c0*/  ISETP.GT.U32.AND.EX P0, PT, R14, RZ, PT, P0 ;  /* 0x000000ff0e00720c */ /* 0x000fe40003f04100 */
[----:B------:R-:W-:Y:S02]  /*26d0*/  SHF.R.U32.HI R14, RZ, 0x2, R14 ;  /* 0x00000002ff0e7819 */ /* 0x000fe4000001160e */
[----:B------:R-:W-:-:S09]  /*26e0*/  IADD3 R6, PT, PT, R6, 0x1, RZ ;  /* 0x0000000106067810 */ /* 0x000fd20007ffe0ff */
[----:B------:R-:W-:Y:S05]  /*26f0*/  @P0 BRA `(.L_x_10) ;  /* 0xffffffd800cc0947 */ /* 0x000fea000383ffff */
.L_x_1:
[----:B------:R-:W-:Y:S05]  /*2700*/  BSYNC.RECONVERGENT B0 ;  /* 0x0000000000007941 */ /* 0x000fea0003800200 */
.L_x_0:
[----:B-1----:R-:W1:Y:S02]  /*2710*/  LDC.64 R10, c[0x0][0x388] ;  /* 0x0000e200ff0a7b82 */ /* 0x002e640000000a00 */
[----:B-1----:R-:W3:Y:S04]  /*2720*/  LDG.E.64 R12, desc[UR14][R10.64] ;  /* 0x0000000e0a0c7981 */ /* 0x002ee8000c1e1b00 */
[----:B------:R1:W-:Y:S04]  /*2730*/  STL.64 [R1+0x38], RZ ;  /* 0x000038ff01007387 */ /* 0x0003e80000100a00 */
[----:B------:R1:W-:Y:S04]  /*2740*/  STL [R1+0x40], RZ ;  /* 0x000040ff01007387 */ /* 0x0003e80000100800 */
[----:B------:R1:W-:Y:S01]  /*2750*/  STL.64 [R1+0x48], RZ ;  /* 0x000048ff01007387 */ /* 0x0003e20000100a00 */
[----:B---3--:R-:W-:-:S04]  /*2760*/  ISETP.GT.U32.AND P0, PT, R12, R48, PT ;  /* 0x000000300c00720c */ /* 0x008fc80003f04070 */
[----:B------:R-:W-:-:S13]  /*2770*/  ISETP.GT.U32.AND.EX P0, PT, R13, RZ, PT, P0 ;  /* 0x000000ff0d00720c */ /* 0x000fda0003f04100 */
[----:B-1----:R-:W-:Y:S05]  /*2780*/  @!P0 EXIT ;  /* 0x000000000000894d */ /* 0x002fea0003800000 */
[----:B------:R-:W3:Y:S02]  /*2790*/  LDG.E.64 R20, desc[UR14][R10.64+0x8] ;  /* 0x0000080e0a147981 */ /* 0x000ee4000c1e1b00 */
[----:B---3--:R-:W-:-:S04]  /*27a0*/  ISETP.GT.U32.AND P0, PT, R20, R8, PT ;  /* 0x000000081400720c */ /* 0x008fc80003f04070 */
[----:B------:R-:W-:-:S13]  /*27b0*/  ISETP.GT.U32.AND.EX P0, PT, R21, RZ, PT, P0 ;  /* 0x000000ff1500720c */ /* 0x000fda0003f04100 */
[----:B------:R-:W-:Y:S05]  /*27c0*/  @!P0 EXIT ;  /* 0x000000000000894d */ /* 0x000fea0003800000 */
[----:B------:R-:W-:Y:S01]  /*27d0*/  SHF.R.U32.HI R0, RZ, 0x2, R7 ;  /* 0x00000002ff007819 */ /* 0x000fe20000011607 */
[----:B------:R-:W5:Y:S03]  /*27e0*/  LDG.E.64 R52, desc[UR14][R10.64+0x10] ;  /* 0x0000100e0a347981 */ /* 0x000f66000c1e1b00 */
[----:B------:R-:W-:Y:S01]  /*27f0*/  LOP3.LUT R0, R0, R7, RZ, 0x3c, !PT ;  /* 0x0000000700007212 */ /* 0x000fe200078e3cff */
[----:B------:R-:W1:Y:S01]  /*2800*/  I2F.U64 R18, R12 ;  /* 0x0000000c00127312 */ /* 0x000e620000301000 */
[----:B0-2---:R-:W-:Y:S01]  /*2810*/  SHF.L.U32 R7, R3, 0x4, RZ ;  /* 0x0000000403077819 */ /* 0x005fe200000006ff */
[----:B------:R0:W5:Y:S01]  /*2820*/  LDG.E.64 R50, desc[UR14][R10.64+0x18] ;  /* 0x0000180e0a327981 */ /* 0x000162000c1e1b00 */
[----:B------:R-:W-:Y:S01]  /*2830*/  I2FP.F32.U32 R17, R48 ;  /* 0x0000003000117245 */ /* 0x000fe20000201000 */
[C---:B------:R-:W-:Y:S01]  /*2840*/  IMAD.SHL.U32 R6, R0.reuse, 0x2, RZ ;  /* 0x0000000200067824 */ /* 0x040fe200078e00ff */
[----:B------:R-:W-:Y:S01]  /*2850*/  MOV R49, RZ ;  /* 0x000000ff00317202 */ /* 0x000fe20000000f00 */
[----:B------:R-:W-:Y:S03]  /*2860*/  BSSY.RECONVERGENT B0, `(.L_x_11) ;  /* 0x0000016000007945 */ /* 0x000fe60003800200 */
[----:B------:R-:W-:Y:S01]  /*2870*/  LOP3.LUT R6, R0, R6, R7, 0x96, !PT ;  /* 0x0000000600067212 */ /* 0x000fe200078e9607 */
[----:B------:R-:W-:-:S02]  /*2880*/  HFMA2 R7, -RZ, RZ, 0.1171875, 0 ;  /* 0x2f800000ff077431 */ /* 0x000fc400000001ff */
[----:B------:R-:W-:Y:S01]  /*2890*/  IMAD.WIDE.U32 R48, R8, R12, R48 ;  /* 0x0000000c08307225 */ /* 0x000fe200078e0030 */
[----:B------:R-:W-:Y:S01]  /*28a0*/  LOP3.LUT R6, R6, R3, RZ, 0x3c, !PT ;  /* 0x0000000306067212 */ /* 0x000fe200078e3cff */
[----:B-1----:R-:W0:Y:S03]  /*28b0*/  MUFU.RCP R9, R18 ;  /* 0x0000001200097308 */ /* 0x002e260000001000 */
[----:B------:R-:W-:-:S04]  /*28c0*/  IADD3 R0, PT, PT, R19, -0x26039c23, R6 ;  /* 0xd9fc63dd13007810 */ /* 0x000fc80007ffe006 */
[----:B------:R-:W-:-:S05]  /*28d0*/  I2FP.F32.U32 R0, R0 ;  /* 0x0000000000007245 */ /* 0x000fca0000201000 */
[----:B------:R-:W-:-:S04]  /*28e0*/  FFMA R0, R0, R7, 1.1641532182693481445e-10 ;  /* 0x2f00000000007423 */ /* 0x000fc80000000007 */
[----:B------:R-:W-:Y:S01]  /*28f0*/  FADD R17, R17, R0 ;  /* 0x0000000011117221 */ /* 0x000fe20000000000 */
[----:B0-----:R-:W-:-:S03]  /*2900*/  FFMA R10, -R18, R9, 1 ;  /* 0x3f800000120a7423 */ /* 0x001fc60000000109 */
[----:B------:R-:W0:Y:S01]  /*2910*/  FCHK P0, R17, R18 ;  /* 0x0000001211007302 */ /* 0x000e220000000000 */
[----:B------:R-:W-:Y:S01]  /*2920*/  FFMA R10, R9, R10, R9 ;  /* 0x0000000a090a7223 */ /* 0x000fe20000000009 */
[----:B------:R-:W-:-:S03]  /*2930*/  IMAD R9, R13, R8, RZ ;  /* 0x000000080d097224 */ /* 0x000fc600078e02ff */
[----:B------:R-:W-:Y:S01]  /*2940*/  FFMA R7, R17, R10, RZ ;  /* 0x0000000a11077223 */ /* 0x000fe200000000ff */
[----:B------:R-:W-:-:S03]  /*2950*/  IMAD.IADD R16, R49, 0x1, R9 ;  /* 0x0000000131107824 */ /* 0x000fc600078e0209 */
[----:B------:R-:W-:-:S04]  /*2960*/  FFMA R0, -R18, R7, R17 ;  /* 0x0000000712007223 */ /* 0x000fc80000000111 */
[----:B------:R-:W-:Y:S01]  /*2970*/  FFMA R0, R10, R0, R7 ;  /* 0x000000000a007223 */ /* 0x000fe20000000007 */
[----:B0-----:R-:W-:Y:S06]  /*2980*/  @!P0 BRA `(.L_x_12) ;  /* 0x00000000000c8947 */ /* 0x001fec0003800000 */
[----:B------:R-:W-:Y:S02]  /*2990*/  MOV R0, R18 ;  /* 0x0000001200007202 */ /* 0x000fe40000000f00 */
[----:B------:R-:W-:-:S07]  /*29a0*/  MOV R14, 0x29c0 ;  /* 0x000029c0000e7802 */ /* 0x000fce0000000f00 */
[----:B-----5:R-:W-:Y:S05]  /*29b0*/  CALL.REL.NOINC `($__internal_2_$__cuda_sm3x_div_rn_noftz_f32_slowpath) ;  /* 0x0000036400e87944 */ /* 0x020fea0003c00000 */
.L_x_12:
[----:B------:R-:W-:Y:S05]  /*29c0*/  BSYNC.RECONVERGENT B0 ;  /* 0x0000000000007941 */ /* 0x000fea0003800200 */
.L_x_11:
[C---:B-----5:R-:W-:Y:S01]  /*29d0*/  FMUL R7, R52.reuse, 0.63661974668502807617 ;  /* 0x3f22f98334077820 */ /* 0x060fe20000400000 */
[----:B------:R-:W-:Y:S01]  /*29e0*/  FSETP.GE.AND P3, PT, |R52|, 105615, PT ;  /* 0x47ce47803400780b */ /* 0x000fe20003f66200 */
[----:B------:R-:W-:-:S04]  /*29f0*/  HFMA2 R11, -RZ, RZ, 2, 0 ;  /* 0x40000000ff0b7431 */ /* 0x000fc800000001ff */
[----:B------:R-:W0:Y:S01]  /*2a00*/  F2I.NTZ R7, R7 ;  /* 0x0000000700077305 */ /* 0x000e220000203100 */
[----:B------:R-:W-:Y:S01]  /*2a10*/  FFMA R17, R0, R11, -1 ;  /* 0xbf80000000117423 */ /* 0x000fe2000000000b */
[----:B0-----:R-:W-:Y:S01]  /*2a20*/  I2FP.F32.S32 R9, R7 ;  /* 0x0000000700097245 */ /* 0x001fe20000201400 */
[----:B------:R-:W-:-:S04]  /*2a30*/  IMAD.MOV.U32 R22, RZ, RZ, R7 ;  /* 0x000000ffff167224 */ /* 0x000fc800078e0007 */
[----:B------:R-:W-:-:S04]  /*2a40*/  FFMA R10, R9, -1.5707962512969970703, R52 ;  /* 0xbfc90fda090a7823 */ /* 0x000fc80000000034 */
[----:B------:R-:W-:-:S04]  /*2a50*/  FFMA R10, R9, -7.5497894158615963534e-08, R10 ;  /* 0xb3a22168090a7823 */ /* 0x000fc8000000000a */
[----:B------:R-:W-:-:S05]  /*2a60*/  FFMA R23, R9, -5.3903029534742383927e-15, R10 ;  /* 0xa7c234c509177823 */ /* 0x000fca000000000a */
[----:B------:R-:W-:Y:S01]  /*2a70*/  MOV R0, R23 ;  /* 0x0000001700007202 */ /* 0x000fe20000000f00 */
[----:B------:R-:W-:Y:S06]  /*2a80*/  @!P3 BRA `(.L_x_13) ;  /* 0x0000000000d8b947 */ /* 0x000fec0003800000 */
[----:B------:R-:W-:-:S13]  /*2a90*/  FSETP.NEU.AND P0, PT, |R52|, +INF , PT ;  /* 0x7f8000003400780b */ /* 0x000fda0003f0d200 */
[----:B------:R-:W-:Y:S01]  /*2aa0*/  @!P0 FMUL R0, RZ, R52 ;  /* 0x00000034ff008220 */ /* 0x000fe20000400000 */
[----:B------:R-:W-:Y:S01]  /*2ab0*/  @!P0 MOV R7, RZ ;  /* 0x000000ff00078202 */ /* 0x000fe20000000f00 */
[----:B------:R-:W-:Y:S06]  /*2ac0*/  @!P0 BRA `(.L_x_13) ;  /* 0x0000000000c88947 */ /* 0x000fec0003800000 */
[----:B------:R-:W-:Y:S01]  /*2ad0*/  IMAD.SHL.U32 R7, R52, 0x100, RZ ;  /* 0x0000010034077824 */ /* 0x000fe200078e00ff */
[----:B------:R-:W-:Y:S02]  /*2ae0*/  CS2R R12, SRZ ;  /* 0x00000000000c7805 */ /* 0x000fe4000001ff00 */
[----:B------:R-:W-:Y:S01]  /*2af0*/  MOV R0, R1 ;  /* 0x0000000100007202 */ /* 0x000fe20000000f00 */
[----:B------:R-:W0:Y:S01]  /*2b00*/  LDCU.64 UR6, c[0x4][0x40] ;  /* 0x01000800ff0677ac */ /* 0x000e220008000a00 */
[----:B------:R-:W-:Y:S01]  /*2b10*/  LOP3.LUT R7, R7, 0x80000000, RZ, 0xfc, !PT ;  /* 0x8000000007077812 */ /* 0x000fe200078efcff */
[----:B------:R-:W-:-:S06]  /*2b20*/  UMOV UR4, URZ ;  /* 0x000000ff00047c82 */ /* 0x000fcc0008000000 */
.L_x_14:
[----:B0-----:R-:W-:Y:S01]  /*2b30*/  MOV R14, UR6 ;  /* 0x00000006000e7c02 */ /* 0x001fe20008000f00 */
[----:B------:R-:W-:-:S05]  /*2b40*/  IMAD.U32 R15, RZ, RZ, UR7 ;  /* 0x00000007ff0f7e24 */ /* 0x000fca000f8e00ff */
[----:B------:R-:W2:Y:S01]  /*2b50*/  LDG.E.CONSTANT R10, desc[UR14][R14.64] ;  /* 0x0000000e0e0a7981 */ /* 0x000ea2000c1e9900 */
[----:B------:R-:W-:Y:S02]  /*2b60*/  UIADD3 UR6, UP0, UPT, UR6, 0x4, URZ ;  /* 0x0000000406067890 */ /* 0x000fe4000ff1e0ff */
[----:B------:R-:W-:Y:S02]  /*2b70*/  UIADD3 UR4, UPT, UPT, UR4, 0x1, URZ ;  /* 0x0000000104047890 */ /* 0x000fe4000fffe0ff */
[----:B------:R-:W-:Y:S02]  /*2b80*/  UIADD3.X UR7, UPT, UPT, URZ, UR7, URZ, UP0, !UPT ;  /* 0x00000007ff077290 */ /* 0x000fe400087fe4ff */
[----:B------:R-:W-:Y:S01]  /*2b90*/  UISETP.NE.AND UP0, UPT, UR4, 0x6, UPT ;  /* 0x000000060400788c */ /* 0x000fe2000bf05270 */
[----:B--2---:R-:W-:-:S03]  /*2ba0*/  IMAD.WIDE.U32 R10, R10, R7, RZ ;  /* 0x000000070a0a7225 */ /* 0x004fc600078e00ff */
[----:B------:R-:W-:-:S04]  /*2bb0*/  IADD3 R9, P0, PT, R10, R12, RZ ;  /* 0x0000000c0a097210 */ /* 0x000fc80007f1e0ff */
[----:B------:R-:W-:Y:S01]  /*2bc0*/  IADD3.X R12, PT, PT, R11, R13, RZ, P0, !PT ;  /* 0x0000000d0b0c7210 */ /* 0x000fe200007fe4ff */
[----:B------:R0:W-:Y:S02]  /*2bd0*/  STL [R0], R9 ;  /* 0x0000000900007387 */ /* 0x0001e40000100800 */
[----:B0-----:R-:W-:Y:S01]  /*2be0*/  IADD3 R0, PT, PT, R0, 0x4, RZ ;  /* 0x0000000400007810 */ /* 0x001fe20007ffe0ff */
[----:B------:R-:W-:Y:S06]  /*2bf0*/  BRA.U UP0, `(.L_x_14) ;  /* 0xfffffffd00cc7547 */ /* 0x000fec000b83ffff */
[----:B------:R-:W-:Y:S01]  /*2c00*/  SHF.R.U32.HI R11, RZ, 0x17, R52 ;  /* 0x00000017ff0b7819 */ /* 0x000fe20000011634 */
[----:B------:R0:W-:Y:S03]  /*2c10*/  STL [R1+0x18], R12 ;  /* 0x0000180c01007387 */ /* 0x0001e60000100800 */
[C---:B------:R-:W-:Y:S02]  /*2c20*/  LOP3.LUT R0, R11.reuse, 0xe0, RZ, 0xc0, !PT ;  /* 0x000000e00b007812 */ /* 0x040fe400078ec0ff */
[----:B------:R-:W-:-:S03]  /*2c30*/  LOP3.LUT P0, RZ, R11, 0x1f, RZ, 0xc0, !PT ;  /* 0x0000001f0bff7812 */ /* 0x000fc6000780c0ff */
[----:B------:R-:W-:-:S05]  /*2c40*/  VIADD R0, R0, 0xffffff80 ;  /* 0xffffff8000007836 */ /* 0x000fca0000000000 */
[----:B------:R-:W-:-:S05]  /*2c50*/  SHF.R.U32.HI R0, RZ, 0x5, R0 ;  /* 0x00000005ff007819 */ /* 0x000fca0000011600 */
[----:B------:R-:W-:-:S05]  /*2c60*/  IMAD R13, R0, -0x4, R1 ;  /* 0xfffffffc000d7824 */ /* 0x000fca00078e0201 */
[----:B------:R-:W2:Y:S04]  /*2c70*/  LDL R7, [R13+0x18] ;  /* 0x000018000d077983 */ /* 0x000ea80000100800 */
[----:B------:R-:W2:Y:S04]  /*2c80*/  LDL R9, [R13+0x14] ;  /* 0x000014000d097983 */ /* 0x000ea80000100800 */
[----:B------:R-:W3:Y:S01]  /*2c90*/  @P0 LDL R10, [R13+0x10] ;  /* 0x000010000d0a0983 */ /* 0x000ee20000100800 */
[----:B------:R-:W-:Y:S01]  /*2ca0*/  LOP3.LUT R0, R11, 0x1f, RZ, 0xc0, !PT ;  /* 0x0000001f0b007812 */ /* 0x000fe200078ec0ff */
[----:B------:R-:W-:Y:S01]  /*2cb0*/  UMOV UR4, 0x54442d19 ;  /* 0x54442d1900047882 */ /* 0x000fe20000000000 */
[----:B------:R-:W-:-:S02]  /*2cc0*/  UMOV UR5, 0x3bf921fb ;  /* 0x3bf921fb00057882 */ /* 0x000fc40000000000 */
[-C--:B--2---:R-:W-:Y:S02]  /*2cd0*/  @P0 SHF.L.W.U32.HI R7, R9, R0.reuse, R7 ;  /* 0x0000000009070219 */ /* 0x084fe40000010e07 */
[----:B---3--:R-:W-:Y:S02]  /*2ce0*/  @P0 SHF.L.W.U32.HI R9, R10, R0, R9 ;  /* 0x000000000a090219 */ /* 0x008fe40000010e09 */
[----:B------:R-:W-:Y:S02]  /*2cf0*/  ISETP.GE.AND P0, PT, R52, RZ, PT ;  /* 0x000000ff3400720c */ /* 0x000fe40003f06270 */
[C---:B------:R-:W-:Y:S02]  /*2d00*/  SHF.L.W.U32.HI R11, R9.reuse, 0x2, R7 ;  /* 0x00000002090b7819 */ /* 0x040fe40000010e07 */
[----:B------:R-:W-:Y:S02]  /*2d10*/  SHF.L.U32 R9, R9, 0x2, RZ ;  /* 0x0000000209097819 */ /* 0x000fe400000006ff */
[----:B------:R-:W-:-:S04]  /*2d20*/  SHF.R.S32.HI R0, RZ, 0x1f, R11 ;  /* 0x0000001fff007819 */ /* 0x000fc8000001140b */
[C---:B------:R-:W-:Y:S02]  /*2d30*/  LOP3.LUT R14, R0.reuse, R9, RZ, 0x3c, !PT ;  /* 0x00000009000e7212 */ /* 0x040fe400078e3cff */
[----:B------:R-:W-:Y:S02]  /*2d40*/  LOP3.LUT R15, R0, R11, RZ, 0x3c, !PT ;  /* 0x0000000b000f7212 */ /* 0x000fe400078e3cff */
[----:B------:R-:W-:Y:S02]  /*2d50*/  SHF.R.U32.HI R0, RZ, 0x1e, R7 ;  /* 0x0000001eff007819 */ /* 0x000fe40000011607 */
[C---:B------:R-:W-:Y:S02]  /*2d60*/  LOP3.LUT R9, R11.reuse, R52, RZ, 0x3c, !PT ;  /* 0x000000340b097212 */ /* 0x040fe400078e3cff */
[----:B------:R-:W0:Y:S01]  /*2d70*/  I2F.F64.S64 R14, R14 ;  /* 0x0000000e000e7312 */ /* 0x000e220000301c00 */
[----:B------:R-:W-:Y:S02]  /*2d80*/  LEA.HI R7, R11, R0, RZ, 0x1 ;  /* 0x000000000b077211 */ /* 0x000fe400078f08ff */
[----:B------:R-:W-:-:S02]  /*2d90*/  ISETP.GE.AND P1, PT, R9, RZ, PT ;  /* 0x000000ff0900720c */ /* 0x000fc40003f26270 */
[----:B------:R-:W-:-:S05]  /*2da0*/  IADD3 R0, PT, PT, -R7, RZ, RZ ;  /* 0x000000ff07007210 */ /* 0x000fca0007ffe1ff */
[----:B------:R-:W-:Y:S01]  /*2db0*/  @!P0 IMAD.MOV.U32 R7, RZ, RZ, R0 ;  /* 0x000000ffff078224 */ /* 0x000fe200078e0000 */
[----:B0-----:R-:W-:-:S10]  /*2dc0*/  DMUL R12, R14, UR4 ;  /* 0x000000040e0c7c28 */ /* 0x001fd40008000000 */
[----:B------:R-:W0:Y:S02]  /*2dd0*/  F2F.F32.F64 R12, R12 ;  /* 0x0000000c000c7310 */ /* 0x000e240000301000 */
[----:B0-----:R-:W-:-:S07]  /*2de0*/  FSEL R0, -R12, R12, !P1 ;  /* 0x0000000c0c007208 */ /* 0x001fce0004800100 */
.L_x_13:
[----:B------:R-:W-:Y:S01]  /*2df0*/  MOV R10, R0 ;  /* 0x00000000000a7202 */ /* 0x000fe20000000f00 */
[----:B------:R-:W0:Y:S01]  /*2e00*/  I2F.U64 R20, R20 ;  /* 0x0000001400147312 */ /* 0x000e220000301000 */
[----:B------:R-:W-:Y:S01]  /*2e10*/  MOV R9, 0x3c190000 ;  /* 0x3c19000000097802 */ /* 0x000fe20000000f00 */
[----:B------:R-:W-:Y:S01]  /*2e20*/  BSSY.RECONVERGENT B0, `(.L_x_15) ;  /* 0x000001b000007945 */ /* 0x000fe20003800200 */
[C---:B------:R-:W-:Y:S01]  /*2e30*/  FSETP.NEU.AND P0, PT, |R10|.reuse, 0.00049096695147454738617, PT ;  /* 0x3a00b43c0a00780b */ /* 0x040fe20003f0d200 */
[----:B------:R-:W-:Y:S01]  /*2e40*/  FMUL R0, R10, R10 ;  /* 0x0000000a0a007220 */ /* 0x000fe20000400000 */
[----:B------:R-:W-:-:S03]  /*2e50*/  LOP3.LUT R7, R7, 0x1, RZ, 0xc0, !PT ;  /* 0x0000000107077812 */ /* 0x000fc600078ec0ff */
[----:B------:R-:W-:Y:S01]  /*2e60*/  FFMA R9, R0, R9, 0.003265380859375 ;  /* 0x3b56000000097423 */ /* 0x000fe20000000009 */
[----:B------:R-:W-:-:S03]  /*2e70*/  ISETP.NE.U32.AND P1, PT, R7, 0x1, PT ;  /* 0x000000010700780c */ /* 0x000fc60003f25070 */
[C---:B------:R-:W-:Y:S01]  /*2e80*/  FFMA R9, R0.reuse, R9, 0.0242919921875 ;  /* 0x3cc7000000097423 */ /* 0x040fe20000000009 */
[----:B0-----:R-:W0:Y:S03]  /*2e90*/  MUFU.RCP R7, R20 ;  /* 0x0000001400077308 */ /* 0x001e260000001000 */
[----:B------:R-:W-:-:S04]  /*2ea0*/  FFMA R9, R0, R9, 0.053466796875 ;  /* 0x3d5b000000097423 */ /* 0x000fc80000000009 */
[----:B------:R-:W-:-:S04]  /*2eb0*/  FFMA R9, R0, R9, 0.13337790966033935547 ;  /* 0x3e08943800097423 */ /* 0x000fc80000000009 */
[C---:B------:R-:W-:Y:S01]  /*2ec0*/  FFMA R9, R0.reuse, R9, 0.33333230018615722656 ;  /* 0x3eaaaa8800097423 */ /* 0x040fe20000000009 */
[----:B------:R-:W-:-:S04]  /*2ed0*/  FMUL R0, R0, R10 ;  /* 0x0000000a00007220 */ /* 0x000fc80000400000 */
[----:B------:R-:W-:Y:S01]  /*2ee0*/  @P0 FFMA R10, R9, R0, R10 ;  /* 0x00000000090a0223 */ /* 0x000fe2000000000a */
[----:B0-----:R-:W-:-:S05]  /*2ef0*/  FFMA R0, -R20, R7, 1 ;  /* 0x3f80000014007423 */ /* 0x001fca0000000107 */
[----:B------:R-:W0:Y:S01]  /*2f00*/  @!P1 MUFU.RCP R10, -R10 ;  /* 0x8000000a000a9308 */ /* 0x000e220000001000 */
[----:B------:R-:W-:Y:S01]  /*2f10*/  FFMA R0, R7, R0, R7 ;  /* 0x0000000007007223 */ /* 0x000fe20000000007 */
[----:B0-----:R-:W-:-:S04]  /*2f20*/  FMUL R17, R17, R10 ;  /* 0x0000000a11117220 */ /* 0x001fc80000400000 */
[----:B------:R-:W-:-:S04]  /*2f30*/  FMUL R17, R18, R17 ;  /* 0x0000001112117220 */ /* 0x000fc80000400000 */
[----:B------:R-:W0:Y:S01]  /*2f40*/  FCHK P0, R17, R20 ;  /* 0x0000001411007302 */ /* 0x000e220000000000 */
[----:B------:R-:W-:-:S04]  /*2f50*/  FFMA R11, R17, R0, RZ ;  /* 0x00000000110b7223 */ /* 0x000fc800000000ff */
[----:B------:R-:W-:-:S04]  /*2f60*/  FFMA R7, -R20, R11, R17 ;  /* 0x0000000b14077223 */ /* 0x000fc80000000111 */
[----:B------:R-:W-:Y:S01]  /*2f70*/  FFMA R11, R0, R7, R11 ;  /* 0x00000007000b7223 */ /* 0x000fe2000000000b */
[----:B0-----:R-:W-:Y:S06]  /*2f80*/  @!P0 BRA `(.L_x_16) ;  /* 0x0000000000108947 */ /* 0x001fec0003800000 */
[----:B------:R-:W-:Y:S01]  /*2f90*/  IMAD.MOV.U32 R0, RZ, RZ, R20 ;  /* 0x000000ffff007224 */ /* 0x000fe200078e0014 */
[----:B------:R-:W-:-:S07]  /*2fa0*/  MOV R14, 0x2fc0 ;  /* 0x00002fc0000e7802 */ /* 0x000fce0000000f00 */
[----:B------:R-:W-:Y:S05]  /*2fb0*/  CALL.REL.NOINC `($__internal_2_$__cuda_sm3x_div_rn_noftz_f32_slowpath) ;  /* 0x0000036000687944 */ /* 0x000fea0003c00000 */
[----:B------:R-:W-:-:S07]  /*2fc0*/  MOV R11, R0 ;  /* 0x00000000000b7202 */ /* 0x000fce0000000f00 */
.L_x_16:
[----:B------:R-:W-:Y:S05]  /*2fd0*/  BSYNC.RECONVERGENT B0 ;  /* 0x0000000000007941 */ /* 0x000fea0003800200 */
.L_x_15:
[----:B------:R-:W-:Y:S01]  /*2fe0*/  SHF.R.U32.HI R7, RZ, 0x2, R4 ;  /* 0x00000002ff077819 */ /* 0x000fe20000011604 */
[----:B------:R-:W0:Y:S01]  /*2ff0*/  MUFU.RCP R13, R20 ;  /* 0x00000014000d7308 */ /* 0x000e220000001000 */
[----:B------:R-:W-:Y:S01]  /*3000*/  SHF.L.U32 R0, R6, 0x4, RZ ;  /* 0x0000000406007819 */ /* 0x000fe200000006ff */
[----:B------:R-:W-:Y:S01]  /*3010*/  IMAD.MOV.U32 R9, RZ, RZ, 0x2f800000 ;  /* 0x2f800000ff097424 */ /* 0x000fe200078e00ff */
[----:B------:R-:W-:Y:S01]  /*3020*/  LOP3.LUT R7, R7, R4, RZ, 0x3c, !PT ;  /* 0x0000000407077212 */ /* 0x000fe200078e3cff */
[----:B------:R1:W-:Y:S01]  /*3030*/  STL.64 [R1+0x28], R2 ;  /* 0x0000280201007387 */ /* 0x0003e20000100a00 */
[----:B------:R-:W-:Y:S01]  /*3040*/  I2FP.F32.U32 R8, R8 ;  /* 0x0000000800087245 */ /* 0x000fe20000201000 */
[----:B------:R-:W-:Y:S02]  /*3050*/  BSSY.RECONVERGENT B0, `(.L_x_17) ;  /* 0x0000015000007945 */ /* 0x000fe40003800200 */
[----:B------:R-:W-:-:S05]  /*3060*/  IMAD.SHL.U32 R4, R7, 0x2, RZ ;  /* 0x0000000207047824 */ /* 0x000fca00078e00ff */
[----:B------:R-:W-:Y:S02]  /*3070*/  LOP3.LUT R7, R7, R4, R0, 0x96, !PT ;  /* 0x0000000407077212 */ /* 0x000fe400078e9600 */
[----:B------:R-:W-:Y:S02]  /*3080*/  IADD3 R4, PT, PT, R19, -0x25fe145e, RZ ;  /* 0xda01eba213047810 */ /* 0x000fe40007ffe0ff */
[----:B------:R-:W-:-:S03]  /*3090*/  LOP3.LUT R7, R7, R6, RZ, 0x3c, !PT ;  /* 0x0000000607077212 */ /* 0x000fc600078e3cff */
[----:B------:R1:W-:Y:S01]  /*30a0*/  STL.64 [R1+0x20], R4 ;  /* 0x0000200401007387 */ /* 0x0003e20000100a00 */
[----:B------:R-:W-:-:S03]  /*30b0*/  IADD3 R0, PT, PT, R7, R4, RZ ;  /* 0x0000000407007210 */ /* 0x000fc60007ffe0ff */
[----:B------:R1:W-:Y:S01]  /*30c0*/  STL.64 [R1+0x30], R6 ;  /* 0x0000300601007387 */ /* 0x0003e20000100a00 */
[----:B------:R-:W-:-:S05]  /*30d0*/  I2FP.F32.U32 R0, R0 ;  /* 0x0000000000007245 */ /* 0x000fca0000201000 */
[----:B------:R-:W-:Y:S01]  /*30e0*/  FFMA R9, R0, R9, 1.1641532182693481445e-10 ;  /* 0x2f00000000097423 */ /* 0x000fe20000000009 */
[----:B0-----:R-:W-:-:S03]  /*30f0*/  FFMA R0, -R20, R13, 1 ;  /* 0x3f80000014007423 */ /* 0x001fc6000000010d */
[----:B------:R-:W-:Y:S01]  /*3100*/  FADD R17, R8, R9 ;  /* 0x0000000908117221 */ /* 0x000fe20000000000 */
[----:B------:R-:W-:-:S03]  /*3110*/  FFMA R8, R13, R0, R13 ;  /* 0x000000000d087223 */ /* 0x000fc6000000000d */
[----:B------:R-:W0:Y:S01]  /*3120*/  FCHK P0, R17, R20 ;  /* 0x0000001411007302 */ /* 0x000e220000000000 */
[----:B------:R-:W-:-:S04]  /*3130*/  FFMA R0, R8, R17, RZ ;  /* 0x0000001108007223 */ /* 0x000fc800000000ff */
[----:B------:R-:W-:-:S04]  /*3140*/  FFMA R9, -R20, R0, R17 ;  /* 0x0000000014097223 */ /* 0x000fc80000000111 */
[----:B------:R-:W-:Y:S01]  /*3150*/  FFMA R0, R8, R9, R0 ;  /* 0x0000000908007223 */ /* 0x000fe20000000000 */
[----:B01----:R-:W-:Y:S06]  /*3160*/  @!P0 BRA `(.L_x_18) ;  /* 0x00000000000c8947 */ /* 0x003fec0003800000 */
[----:B------:R-:W-:Y:S02]  /*3170*/  MOV R0, R20 ;  /* 0x0000001400007202 */ /* 0x000fe40000000f00 */
[----:B------:R-:W-:-:S07]  /*3180*/  MOV R14, 0x31a0 ;  /* 0x000031a0000e7802 */ /* 0x000fce0000000f00 */
[----:B------:R-:W-:Y:S05]  /*3190*/  CALL.REL.NOINC `($__internal_2_$__cuda_sm3x_div_rn_noftz_f32_slowpath) ;  /* 0x0000035c00f07944 */ /* 0x000fea0003c00000 */
.L_x_18:
[----:B------:R-:W-:Y:S05]  /*31a0*/  BSYNC.RECONVERGENT B0 ;  /* 0x0000000000007941 */ /* 0x000fea0003800200 */
.L_x_17:
[----:B------:R-:W-:Y:S01]  /*31b0*/  FADD R10, R0, R0 ;  /* 0x00000000000a7221 */ /* 0x000fe20000000000 */
[----:B------:R-:W-:Y:S06]  /*31c0*/  @!P3 BRA `(.L_x_19) ;  /* 0x0000000000ccb947 */ /* 0x000fec0003800000 */
[----:B------:R-:W-:-:S13]  /*31d0*/  FSETP.NEU.AND P0, PT, |R52|, +INF , PT ;  /* 0x7f8000003400780b */ /* 0x000fda0003f0d200 */
[----:B------:R-:W-:Y:S01]  /*31e0*/  @!P0 FMUL R23, RZ, R52 ;  /* 0x00000034ff178220 */ /* 0x000fe20000400000 */
[----:B------:R-:W-:Y:S01]  /*31f0*/  @!P0 MOV R22, RZ ;  /* 0x000000ff00168202 */ /* 0x000fe20000000f00 */
[----:B------:R-:W-:Y:S06]  /*3200*/  @!P0 BRA `(.L_x_19) ;  /* 0x0000000000bc8947 */ /* 0x000fec0003800000 */
[----:B------:R-:W0:Y:S01]  /*3210*/  LDC.64 R8, c[0x4][0x40] ;  /* 0x01001000ff087b82 */ /* 0x000e220000000a00 */
[----:B------:R-:W-:Y:S02]  /*3220*/  IMAD.SHL.U32 R2, R52, 0x100, RZ ;  /* 0x0000010034027824 */ /* 0x000fe400078e00ff */
[----:B------:R-:W-:Y:S01]  /*3230*/  HFMA2 R4, -RZ, RZ, 0, 0 ;  /* 0x00000000ff047431 */ /* 0x000fe200000001ff */
[----:B------:R-:W-:Y:S01]  /*3240*/  MOV R13, RZ ;  /* 0x000000ff000d7202 */ /* 0x000fe20000000f00 */
[----:B------:R-:W-:Y:S01]  /*3250*/  IMAD.MOV.U32 R0, RZ, RZ, RZ ;  /* 0x000000ffff007224 */ /* 0x000fe200078e00ff */
[----:B------:R-:W-:-:S07]  /*3260*/  LOP3.LUT R15, R2, 0x80000000, RZ, 0xfc, !PT ;  /* 0x80000000020f7812 */ /* 0x000fce00078efcff */
.L_x_20:
[----:B0-----:R-:W-:-:S06]  /*3270*/  IMAD.WIDE.U32 R2, R0, 0x4, R8 ;  /* 0x0000000400027825 */ /* 0x001fcc00078e0008 */
[----:B------:R-:W2:Y:S01]  /*3280*/  LDG.E.CONSTANT R2, desc[UR14][R2.64] ;  /* 0x0000000e02027981 */ /* 0x000ea2000c1e9900 */
[C---:B-1----:R-:W-:Y:S02]  /*3290*/  LEA R5, R0.reuse, R1, 0x2 ;  /* 0x0000000100057211 */ /* 0x042fe400078e10ff */
[----:B------:R-:W-:-:S04]  /*32a0*/  IADD3 R0, PT, PT, R0, 0x1, RZ ;  /* 0x0000000100007810 */ /* 0x000fc80007ffe0ff */
[----:B------:R-:W-:Y:S01]  /*32b0*/  ISETP.NE.AND P0, PT, R0, 0x6, PT ;  /* 0x000000060000780c */ /* 0x000fe20003f05270 */
[----:B--2---:R-:W-:-:S03]  /*32c0*/  IMAD.WIDE.U32 R6, R2, R15, RZ ;  /* 0x0000000f02067225 */ /* 0x004fc600078e00ff */
[----:B------:R-:W-:-:S05]  /*32d0*/  IADD3 R6, P1, PT, R6, R4, RZ ;  /* 0x0000000406067210 */ /* 0x000fca0007f3e0ff */
[----:B------:R1:W-:Y:S01]  /*32e0*/  STL [R5], R6 ;  /* 0x0000000605007387 */ /* 0x0003e20000100800 */
[----:B------:R-:W-:-:S03]  /*32f0*/  IMAD.X R4, R7, 0x1, R13, P1 ;  /* 0x0000000107047824 */ /* 0x000fc600008e060d */
[----:B------:R-:W-:Y:S05]  /*3300*/  @P0 BRA `(.L_x_20) ;  /* 0xfffffffc00d80947 */ /* 0x000fea000383ffff */
[----:B-1----:R-:W-:Y:S01]  /*3310*/  SHF.R.U32.HI R5, RZ, 0x17, R52 ;  /* 0x00000017ff057819 */ /* 0x002fe20000011634 */
[----:B------:R0:W-:Y:S03]  /*3320*/  STL [R1+0x18], R4 ;  /* 0x0000180401007387 */ /* 0x0001e60000100800 */
[C---:B------:R-:W-:Y:S02]  /*3330*/  LOP3.LUT R0, R5.reuse, 0xe0, RZ, 0xc0, !PT ;  /* 0x000000e005007812 */ /* 0x040fe400078ec0ff */
[----:B------:R-:W-:Y:S02]  /*3340*/  LOP3.LUT P0, RZ, R5, 0x1f, RZ, 0xc0, !PT ;  /* 0x0000001f05ff7812 */ /* 0x000fe4000780c0ff */
[----:B------:R-:W-:-:S04]  /*3350*/  IADD3 R0, PT, PT, R0, -0x80, RZ ;  /* 0xffffff8000007810 */ /* 0x000fc80007ffe0ff */
[----:B------:R-:W-:-:S05]  /*3360*/  SHF.R.U32.HI R0, RZ, 0x5, R0 ;  /* 0x00000005ff007819 */ /* 0x000fca0000011600 */
[----:B------:R-:W-:-:S05]  /*3370*/  IMAD R8, R0, -0x4, R1 ;  /* 0xfffffffc00087824 */ /* 0x000fca00078e0201 */
[----:B------:R-:W2:Y:S04]  /*3380*/  LDL R0, [R8+0x18] ;  /* 0x0000180008007983 */ /* 0x000ea80000100800 */
[----:B------:R-:W2:Y:S04]  /*3390*/  LDL R3, [R8+0x14] ;  /* 0x0000140008037983 */ /* 0x000ea80000100800 */
[----:B------:R-:W3:Y:S01]  /*33a0*/  @P0 LDL R2, [R8+0x10] ;  /* 0x0000100008020983 */ /* 0x000ee20000100800 */
[----:B------:R-:W-:Y:S01]  /*33b0*/  LOP3.LUT R5, R5, 0x1f, RZ, 0xc0, !PT ;  /* 0x0000001f05057812 */ /* 0x000fe200078ec0ff */
[----:B------:R-:W-:Y:S01]  /*33c0*/  UMOV UR4, 0x54442d19 ;  /* 0x54442d1900047882 */ /* 0x000fe20000000000 */
[----:B------:R-:W-:Y:S01]  /*33d0*/  UMOV UR5, 0x3bf921fb ;  /* 0x3bf921fb00057882 */ /* 0x000fe20000000000 */
[----:B------:R-:W-:-:S02]  /*33e0*/  ISETP.GE.AND P1, PT, R52, RZ, PT ;  /* 0x000000ff3400720c */ /* 0x000fc40003f26270 */
[-C--:B--2---:R-:W-:Y:S02]  /*33f0*/  @P0 SHF.L.W.U32.HI R0, R3, R5.reuse, R0 ;  /* 0x0000000503000219 */ /* 0x084fe40000010e00 */
[----:B---3--:R-:W-:-:S04]  /*3400*/  @P0 SHF.L.W.U32.HI R3, R2, R5, R3 ;  /* 0x0000000502030219 */ /* 0x008fc80000010e03 */
[C-C-:B------:R-:W-:Y:S02]  /*3410*/  SHF.L.W.U32.HI R5, R3.reuse, 0x2, R0.reuse ;  /* 0x0000000203057819 */ /* 0x140fe40000010e00 */
[----:B------:R-:W-:Y:S02]  /*3420*/  SHF.L.U32 R3, R3, 0x2, RZ ;  /* 0x0000000203037819 */ /* 0x000fe400000006ff */
[----:B------:R-:W-:Y:S02]  /*3430*/  SHF.R.S32.HI R2, RZ, 0x1f, R5 ;  /* 0x0000001fff027819 */ /* 0x000fe40000011405 */
[----:B------:R-:W-:Y:S02]  /*3440*/  SHF.R.U32.HI R0, RZ, 0x1e, R0 ;  /* 0x0000001eff007819 */ /* 0x000fe40000011600 */
[C---:B------:R-:W-:Y:S02]  /*3450*/  LOP3.LUT R6, R2.reuse, R3, RZ, 0x3c, !PT ;  /* 0x0000000302067212 */ /* 0x040fe400078e3cff */
[----:B------:R-:W-:-:S02]  /*3460*/  LOP3.LUT R7, R2, R5, RZ, 0x3c, !PT ;  /* 0x0000000502077212 */ /* 0x000fc400078e3cff */
[C---:B------:R-:W-:Y:S02]  /*3470*/  LEA.HI R22, R5.reuse, R0, RZ, 0x1 ;  /* 0x0000000005167211 */ /* 0x040fe400078f08ff */
[----:B------:R-:W-:Y:S02]  /*3480*/  LOP3.LUT R52, R5, R52, RZ, 0x3c, !PT ;  /* 0x0000003405347212 */ /* 0x000fe400078e3cff */
[----:B------:R-:W1:Y:S01]  /*3490*/  I2F.F64.S64 R6, R6 ;  /* 0x0000000600067312 */ /* 0x000e620000301c00 */
[----:B------:R-:W-:Y:S01]  /*34a0*/  IMAD.MOV R0, RZ, RZ, -R22 ;  /* 0x000000ffff007224 */ /* 0x000fe200078e0a16 */
[----:B------:R-:W-:-:S04]  /*34b0*/  ISETP.GE.AND P0, PT, R52, RZ, PT ;  /* 0x000000ff3400720c */ /* 0x000fc80003f06270 */
[----:B------:R-:W-:Y:S01]  /*34c0*/  @!P1 MOV R22, R0 ;  /* 0x0000000000169202 */ /* 0x000fe20000000f00 */
[----:B-1----:R-:W-:-:S10]  /*34d0*/  DMUL R2, R6, UR4 ;  /* 0x0000000406027c28 */ /* 0x002fd40008000000 */
[----:B------:R-:W1:Y:S02]  /*34e0*/  F2F.F32.F64 R2, R2 ;  /* 0x0000000200027310 */ /* 0x000e640000301000 */
[----:B01----:R-:W-:-:S07]  /*34f0*/  FSEL R23, -R2, R2, !P0 ;  /* 0x0000000202177208 */ /* 0x003fce0004000100 */
.L_x_19:
[----:B------:R-:W-:Y:S01]  /*3500*/  MOV R3, 0x3c190000 ;  /* 0x3c19000000037802 */ /* 0x000fe20000000f00 */
[C---:B------:R-:W-:Y:S01]  /*3510*/  FMUL R0, R23.reuse, R23 ;  /* 0x0000001717007220 */ /* 0x040fe20000400000 */
[----:B------:R-:W-:Y:S01]  /*3520*/  FSETP.NEU.AND P0, PT, |R23|, 0.00049096695147454738617, PT ;  /* 0x3a00b43c1700780b */ /* 0x000fe20003f0d200 */
[----:B------:R-:W-:Y:S01]  /*3530*/  FADD R2, -R10, 1 ;  /* 0x3f8000000a027421 */ /* 0x000fe20000000100 */
[----:B------:R-:W-:Y:S01]  /*3540*/  LOP3.LUT R22, R22, 0x1, RZ, 0xc0, !PT ;  /* 0x0000000116167812 */ /* 0x000fe200078ec0ff */
[----:B------:R-:W-:Y:S01]  /*3550*/  FFMA R3, R0, R3, 0.003265380859375 ;  /* 0x3b56000000037423 */ /* 0x000fe20000000003 */
[----:B------:R-:W-:Y:S02]  /*3560*/  BSSY.RECONVERGENT B0, `(.L_x_21) ;  /* 0x000001a000007945 */ /* 0x000fe40003800200 */
[----:B------:R-:W-:Y:S01]  /*3570*/  ISETP.NE.U32.AND P1, PT, R22, 0x1, PT ;  /* 0x000000011600780c */ /* 0x000fe20003f25070 */
[----:B------:R-:W-:-:S04]  /*3580*/  FFMA R3, R0, R3, 0.0242919921875 ;  /* 0x3cc7000000037423 */ /* 0x000fc80000000003 */
[----:B------:R-:W-:-:S04]  /*3590*/  FFMA R3, R0, R3, 0.053466796875 ;  /* 0x3d5b000000037423 */ /* 0x000fc80000000003 */
[----:B------:R-:W-:-:S04]  /*35a0*/  FFMA R3, R0, R3, 0.13337790966033935547 ;  /* 0x3e08943800037423 */ /* 0x000fc80000000003 */
[C---:B------:R-:W-:Y:S01]  /*35b0*/  FFMA R3, R0.reuse, R3, 0.33333230018615722656 ;  /* 0x3eaaaa8800037423 */ /* 0x040fe20000000003 */
[----:B------:R-:W-:-:S04]  /*35c0*/  FMUL R0, R0, R23 ;  /* 0x0000001700007220 */ /* 0x000fc80000400000 */
[----:B------:R-:W-:-:S06]  /*35d0*/  @P0 FFMA R23, R3, R0, R23 ;  /* 0x0000000003170223 */ /* 0x000fcc0000000017 */
[----:B------:R-:W0:Y:S02]  /*35e0*/  @!P1 MUFU.RCP R23, -R23 ;  /* 0x8000001700179308 */ /* 0x000e240000001000 */
[----:B0-----:R-:W-:-:S04]  /*35f0*/  FMUL R2, R23, R2 ;  /* 0x0000000217027220 */ /* 0x001fc80000400000 */
[----:B------:R-:W-:-:S04]  /*3600*/  FMUL R0, R2, R2 ;  /* 0x0000000202007220 */ /* 0x000fc80000400000 */
[----:B------:R-:W-:-:S04]  /*3610*/  FFMA R0, R11, R11, R0 ;  /* 0x0000000b0b007223 */ /* 0x000fc80000000000 */
[----:B------:R-:W-:-:S04]  /*3620*/  FADD R6, R0, 1 ;  /* 0x3f80000000067421 */ /* 0x000fc80000000000 */
[----:B------:R-:W-:Y:S01]  /*3630*/  VIADD R0, R6, 0xf3000000 ;  /* 0xf300000006007836 */ /* 0x000fe20000000000 */
[----:B------:R0:W1:Y:S04]  /*3640*/  MUFU.RSQ R5, R6 ;  /* 0x0000000600057308 */ /* 0x0000680000001400 */
[----:B------:R-:W-:-:S13]  /*3650*/  ISETP.GT.U32.AND P0, PT, R0, 0x727fffff, PT ;  /* 0x727fffff0000780c */ /* 0x000fda0003f04070 */
[----:B01----:R-:W-:Y:S05]  /*3660*/  @!P0 BRA `(.L_x_22) ;  /* 0x0000000000148947 */ /* 0x003fea0003800000 */
[----:B------:R-:W-:Y:S02]  /*3670*/  MOV R0, R6 ;  /* 0x0000000600007202 */ /* 0x000fe40000000f00 */
[----:B------:R-:W-:-:S07]  /*3680*/  MOV R14, 0x36a0 ;  /* 0x000036a0000e7802 */ /* 0x000fce0000000f00 */
[----:B------:R-:W-:Y:S05]  /*3690*/  CALL.REL.NOINC `($__internal_1_$__cuda_sm20_sqrt_rn_f32_slowpath) ;  /* 0x0000035800587944 */ /* 0x000fea0003c00000 */
[----:B------:R-:W-:Y:S01]  /*36a0*/  MOV R3, R107 ;  /* 0x0000006b00037202 */ /* 0x000fe20000000f00 */
[----:B------:R-:W-:Y:S06]  /*36b0*/  BRA `(.L_x_23) ;  /* 0x0000000000107947 */ /* 0x000fec0003800000 */
.L_x_22:
[----:B------:R-:W-:Y:S01]  /*36c0*/  FMUL.FTZ R3, R6, R5 ;  /* 0x0000000506037220 */ /* 0x000fe20000410000 */
[----:B------:R-:W-:-:S03]  /*36d0*/  FMUL.FTZ R4, R5, 0.5 ;  /* 0x3f00000005047820 */ /* 0x000fc60000410000 */
[----:B------:R-:W-:-:S04]  /*36e0*/  FFMA R0, -R3, R3, R6 ;  /* 0x0000000303007223 */ /* 0x000fc80000000106 */
[----:B------:R-:W-:-:S07]  /*36f0*/  FFMA R3, R0, R4, R3 ;  /* 0x0000000400037223 */ /* 0x000fce0000000003 */
.L_x_23:
[----:B------:R-:W-:Y:S05]  /*3700*/  BSYNC.RECONVERGENT B0 ;  /* 0x0000000000007941 */ /* 0x000fea0003800200 */
.L_x_21:
[----:B------:R-:W0:Y:S01]  /*3710*/  MUFU.RCP R64, R3 ;  /* 0x0000000300407308 */ /* 0x000e220000001000 */
[----:B------:R-:W-:Y:S07]  /*3720*/  BSSY.RECONVERGENT B0, `(.L_x_24) ;  /* 0x000000d000007945 */ /* 0x000fee0003800200 */
[----:B------:R-:W1:Y:S01]  /*3730*/  FCHK P0, R11, R3 ;  /* 0x000000030b007302 */ /* 0x000e620000000000 */
[----:B0-----:R-:W-:-:S04]  /*3740*/  FFMA R5, R64, -R3, 1 ;  /* 0x3f80000040057423 */ /* 0x001fc80000000803 */
[----:B------:R-:W-:-:S04]  /*3750*/  FFMA R64, R64, R5, R64 ;  /* 0x0000000540407223 */ /* 0x000fc80000000040 */
[----:B------:R-:W-:-:S04]  /*3760*/  FFMA R0, R64, R11, RZ ;  /* 0x0000000b40007223 */ /* 0x000fc800000000ff */
[----:B------:R-:W-:-:S04]  /*3770*/  FFMA R5, R0, -R3, R11 ;  /* 0x8000000300057223 */ /* 0x000fc8000000000b */
[----:B------:R-:W-:Y:S01]  /*3780*/  FFMA R64, R64, R5, R0 ;  /* 0x0000000540407223 */ /* 0x000fe20000000000 */
[----:B-1----:R-:W-:Y:S06]  /*3790*/  @!P0 BRA `(.L_x_25) ;  /* 0x0000000000148947 */ /* 0x002fec0003800000 */
[----:B------:R-:W-:Y:S01]  /*37a0*/  IMAD.MOV.U32 R17, RZ, RZ, R11 ;  /* 0x000000ffff117224 */ /* 0x000fe200078e000b */
[----:B------:R-:W-:Y:S02]  /*37b0*/  MOV R0, R3 ;  /* 0x0000000300007202 */ /* 0x000fe40000000f00 */
[----:B------:R-:W-:-:S07]  /*37c0*/  MOV R14, 0x37e0 ;  /* 0x000037e0000e7802 */ /* 0x000fce0000000f00 */
[----:B------:R-:W-:Y:S05]  /*37d0*/  CALL.REL.NOINC `($__internal_2_$__cuda_sm3x_div_rn_noftz_f32_slowpath) ;  /* 0x0000035800607944 */ /* 0x000fea0003c00000 */
[----:B------:R-:W-:-:S07]  /*37e0*/  MOV R64, R0 ;  /* 0x0000000000407202 */ /* 0x000fce0000000f00 */
.L_x_25:
[----:B------:R-:W-:Y:S05]  /*37f0*/  BSYNC.RECONVERGENT B0 ;  /* 0x0000000000007941 */ /* 0x000fea0003800200 */
.L_x_24:
        /* <DEDUP_REMOVED lines=14> */
.L_x_27:
[----:B------:R-:W-:Y:S05]  /*38e0*/  BSYNC.RECONVERGENT B0 ;  /* 0x0000000000007941 */ /* 0x000fea0003800200 */
.L_x_26:
[----:B------:R-:W-:Y:S01]  /*38f0*/  VIADD R0, R3, 0x1800000 ;  /* 0x0180000003007836 */ /* 0x000fe20000000000 */
[----:B------:R-:W-:Y:S04]  /*3900*/  BSSY.RECONVERGENT B1, `(.L_x_28) ;  /* 0x000000d000017945 */ /* 0x000fe80003800200 */
[----:B------:R-:W-:-:S04]  /*3910*/  LOP3.LUT R0, R0, 0x7f800000, RZ, 0xc0, !PT ;  /* 0x7f80000000007812 */ /* 0x000fc800078ec0ff */
[----:B------:R-:W-:-:S13]  /*3920*/  ISETP.GT.U32.AND P0, PT, R0, 0x1ffffff, PT ;  /* 0x01ffffff0000780c */ /* 0x000fda0003f04070 */
[----:B------:R-:W-:Y:S05]  /*3930*/  @P0 BRA `(.L_x_29) ;  /* 0x0000000000140947 */ /* 0x000fea0003800000 */
[----:B------:R-:W-:Y:S02]  /*3940*/  MOV R95, R3 ;  /* 0x00000003005f7202 */ /* 0x000fe40000000f00 */
[----:B------:R-:W-:-:S07]  /*3950*/  MOV R0, 0x3970 ;  /* 0x0000397000007802 */ /* 0x000fce0000000f00 */
[----:B------:R-:W-:Y:S05]  /*3960*/  CALL.REL.NOINC `($__internal_0_$__cuda_sm20_rcp_rn_f32_slowpath) ;  /* 0x0000035000d07944 */ /* 0x000fea0003c00000 */
[----:B------:R-:W-:Y:S01]  /*3970*/  MOV R62, R97 ;  /* 0x00000061003e7202 */ /* 0x000fe20000000f00 */
[----:B------:R-:W-:Y:S06]  /*3980*/  BRA `(.L_x_30) ;  /* 0x0000000000107947 */ /* 0x000fec0003800000 */
.L_x_29:
[----:B------:R-:W0:Y:S02]  /*3990*/  MUFU.RCP R5, R3 ;  /* 0x0000000300057308 */ /* 0x000e240000001000 */
[----:B0-----:R-:W-:-:S04]  /*39a0*/  FFMA R0, R5, R3, -1 ;  /* 0xbf80000005007423 */ /* 0x001fc80000000003 */
[----:B------:R-:W-:-:S04]  /*39b0*/  FADD.FTZ R0, -R0, -RZ ;  /* 0x800000ff00007221 */ /* 0x000fc80000010100 */
[----:B------:R-:W-:-:S07]  /*39c0*/  FFMA R62, R5, R0, R5 ;  /* 0x00000000053e7223 */ /* 0x000fce0000000005 */
.L_x_30:
[----:B------:R-:W-:Y:S05]  /*39d0*/  BSYNC.RECONVERGENT B1 ;  /* 0x0000000000017941 */ /* 0x000fea0003800200 */
.L_x_28:
[----:B------:R-:W0:Y:S01]  /*39e0*/  LDCU.64 UR4, c[0x0][0x398] ;  /* 0x00007300ff0477ac */ /* 0x000e220008000a00 */
[----:B------:R-:W-:Y:S02]  /*39f0*/  HFMA2 R57, -RZ, RZ, 0, 0 ;  /* 0x00000000ff397431 */ /* 0x000fe400000001ff */
[----:B------:R-:W-:Y:S01]  /*3a00*/  IMAD.MOV.U32 R60, RZ, RZ, RZ ;  /* 0x000000ffff3c7224 */ /* 0x000fe200078e00ff */
[----:B------:R-:W-:Y:S01]  /*3a10*/  CS2R R58, SRZ ;  /* 0x00000000003a7805 */ /* 0x000fe2000001ff00 */
[----:B0-----:R-:W-:Y:S02]  /*3a20*/  ULOP3.LUT UR6, UR4, 0xfffffffe, URZ, 0xc0, !UPT ;  /* 0xfffffffe04067892 */ /* 0x001fe4000f8ec0ff */
[----:B------:R-:W-:Y:S02]  /*3a30*/  UIADD3 UR16, UP0, UPT, UR4, -0x1, URZ ;  /* 0xffffffff04107890 */ /* 0x000fe4000ff1e0ff */
[----:B------:R-:W-:Y:S02]  /*3a40*/  ULOP3.LUT UR4, UR4, 0x1, URZ, 0xc0, !UPT ;  /* 0x0000000104047892 */ /* 0x000fe4000f8ec0ff */
[----:B------:R-:W-:Y:S01]  /*3a50*/  MOV R56, UR6 ;  /* 0x0000000600387c02 */ /* 0x000fe20008000f00 */
[----:B------:R-:W-:-:S03]  /*3a60*/  UIADD3.X UR8, UPT, UPT, UR5, -0x1, URZ, UP0, !UPT ;  /* 0xffffffff05087890 */ /* 0x000fc600087fe4ff */
[----:B------:R-:W-:Y:S01]  /*3a70*/  IMAD.U32 R54, RZ, RZ, UR4 ;  /* 0x00000004ff367e24 */ /* 0x000fe2000f8e00ff */
[----:B------:R-:W-:Y:S01]  /*3a80*/  UMOV UR4, URZ ;  /* 0x000000ff00047c82 */ /* 0x000fe20008000000 */
[----:B------:R-:W-:-:S07]  /*3a90*/  UMOV UR5, URZ ;  /* 0x000000ff00057c82 */ /* 0x000fce0008000000 */
.L_x_1107:
[----:B------:R-:W0:Y:S01]  /*3aa0*/  LDCU.64 UR6, c[0x0][0x398] ;  /* 0x00007300ff0677ac */ /* 0x000e220008000a00 */
[----:B------:R-:W-:Y:S02]  /*3ab0*/  MOV R8, 0x7f7fffff ;  /* 0x7f7fffff00087802 */ /* 0x000fe40000000f00 */
[----:B------:R-:W-:Y:S02]  /*3ac0*/  CS2R R22, SRZ ;  /* 0x0000000000167805 */ /* 0x000fe4000001ff00 */
[----:B------:R-:W-:Y:S02]  /*3ad0*/  MOV R5, 0x3f800000 ;  /* 0x3f80000000057802 */ /* 0x000fe40000000f00 */
[----:B------:R-:W-:Y:S01]  /*3ae0*/  CS2R R24, SRZ ;  /* 0x0000000000187805 */ /* 0x000fe2000001ff00 */
[----:B------:R-:W-:Y:S01]  /*3af0*/  IMAD.MOV.U32 R52, RZ, RZ, 0x3f800000 ;  /* 0x3f800000ff347424 */ /* 0x000fe200078e00ff */
[----:B------:R-:W-:Y:S02]  /*3b00*/  MOV R55, RZ ;  /* 0x000000ff00377202 */ /* 0x000fe40000000f00 */
[----:B------:R-:W-:-:S02]  /*3b10*/  CS2R R46, SRZ ;  /* 0x00000000002e7805 */ /* 0x000fc4000001ff00 */
[----:B------:R-:W-:Y:S01]  /*3b20*/  MOV R45, 0x3f800000 ;  /* 0x3f800000002d7802 */ /* 0x000fe20000000f00 */
[----:B------:R-:W-:Y:S01]  /*3b30*/  IMAD.MOV.U32 R44, RZ, RZ, RZ ;  /* 0x000000ffff2c7224 */ /* 0x000fe200078e00ff */
[----:B------:R-:W-:Y:S02]  /*3b40*/  CS2R R42, SRZ ;  /* 0x00000000002a7805 */ /* 0x000fe4000001ff00 */
[----:B------:R-:W-:Y:S02]  /*3b50*/  CS2R R20, SRZ ;  /* 0x0000000000147805 */ /* 0x000fe4000001ff00 */
[----:B------:R-:W-:Y:S02]  /*3b60*/  CS2R R18, SRZ ;  /* 0x0000000000127805 */ /* 0x000fe4000001ff00 */
[----:B------:R-:W-:Y:S01]  /*3b70*/  MOV R15, RZ ;  /* 0x000000ff000f7202 */ /* 0x000fe20000000f00 */
[----:B0-----:R-:W-:-:S04]  /*3b80*/  UISETP.NE.U32.AND UP0, UPT, UR6, URZ, UPT ;  /* 0x000000ff0600728c */ /* 0x001fc8000bf05070 */
[----:B------:R-:W-:-:S09]  /*3b90*/  UISETP.NE.AND.EX UP0, UPT, UR7, URZ, UPT, UP0 ;  /* 0x000000ff0700728c */ /* 0x000fd2000bf05300 */
[----:B------:R-:W-:Y:S05]  /*3ba0*/  BRA.U !UP0, `(.L_x_31) ;  /* 0x0000002108b47547 */ /* 0x000fea000b800000 */
[----:B------:R-:W-:Y:S01]  /*3bb0*/  UISETP.NE.U32.AND UP0, UPT, UR16, URZ, UPT ;  /* 0x000000ff1000728c */ /* 0x000fe2000bf05070 */
[----:B------:R-:W-:Y:S02]  /*3bc0*/  HFMA2 R45, -RZ, RZ, 1.875, 0 ;  /* 0x3f800000ff2d7431 */ /* 0x000fe400000001ff */
[----:B------:R-:W-:Y:S02]  /*3bd0*/  IMAD.MOV.U32 R15, RZ, RZ, RZ ;  /* 0x000000ffff0f7224 */ /* 0x000fe400078e00ff */
[----:B------:R-:W-:Y:S01]  /*3be0*/  HFMA2 R7, -RZ, RZ, 0, 0 ;  /* 0x00000000ff077431 */ /* 0x000fe200000001ff */
[----:B------:R-:W-:Y:S01]  /*3bf0*/  UISETP.NE.AND.EX UP0, UPT, UR8, URZ, UPT, UP0 ;  /* 0x000000ff0800728c */ /* 0x000fe2000bf05300 */
[----:B------:R-:W-:Y:S01]  /*3c00*/  HFMA2 R52, -RZ, RZ, 1.875, 0 ;  /* 0x3f800000ff347431 */ /* 0x000fe200000001ff */
[----:B------:R-:W-:Y:S02]  /*3c10*/  MOV R8, 0x7f7fffff ;  /* 0x7f7fffff00087802 */ /* 0x000fe40000000f00 */
[----:B------:R-:W-:-:S02]  /*3c20*/  CS2R R18, SRZ ;  /* 0x0000000000127805 */ /* 0x000fc4000001ff00 */
[----:B------:R-:W-:Y:S02]  /*3c30*/  CS2R R20, SRZ ;  /* 0x0000000000147805 */ /* 0x000fe4000001ff00 */
[----:B------:R-:W-:Y:S02]  /*3c40*/  CS2R R22, SRZ ;  /* 0x0000000000167805 */ /* 0x000fe4000001ff00 */
[----:B------:R-:W-:Y:S01]  /*3c50*/  CS2R R42, SRZ ;  /* 0x00000000002a7805 */ /* 0x000fe2000001ff00 */
[----:B------:R-:W-:Y:S01]  /*3c60*/  IMAD.MOV.U32 R44, RZ, RZ, RZ ;  /* 0x000000ffff2c7224 */ /* 0x000fe200078e00ff */
[----:B------:R-:W-:Y:S02]  /*3c70*/  CS2R R46, SRZ ;  /* 0x00000000002e7805 */ /* 0x000fe4000001ff00 */
[----:B------:R-:W-:Y:S02]  /*3c80*/  MOV R55, RZ ;  /* 0x000000ff00377202 */ /* 0x000fe40000000f00 */
[----:B------:R-:W-:Y:S01]  /*3c90*/  CS2R R24, SRZ ;  /* 0x0000000000187805 */ /* 0x000fe2000001ff00 */
[----:B------:R-:W-:Y:S01]  /*3ca0*/  IMAD.MOV.U32 R5, RZ, RZ, 0x3f800000 ;  /* 0x3f800000ff057424 */ /* 0x000fe200078e00ff */
[----:B------:R-:W-:Y:S01]  /*3cb0*/  UMOV UR6, URZ ;  /* 0x000000ff00067c82 */ /* 0x000fe20008000000 */
[----:B------:R-:W-:Y:S05]  /*3cc0*/  BRA.U !UP0, `(.L_x_32) ;  /* 0x0000001508c47547 */ /* 0x000fea000b800000 */
[----:B------:R-:W0:Y:S01]  /*3cd0*/  LDCU.64 UR6, c[0x0][0x390] ;  /* 0x00007200ff0677ac */ /* 0x000e220008000a00 */
[----:B------:R-:W-:Y:S01]  /*3ce0*/  BSSY.RECONVERGENT B0, `(.L_x_33) ;  /* 0x000016c000007945 */ /* 0x000fe20003800200 */
[----:B------:R-:W-:Y:S01]  /*3cf0*/  MOV R45, 0x3f800000 ;  /* 0x3f800000002d7802 */ /* 0x000fe20000000f00 */
[----:B------:R-:W-:Y:S01]  /*3d00*/  IMAD.MOV.U32 R8, RZ, RZ, 0x7f7fffff ;  /* 0x7f7fffffff087424 */ /* 0x000fe200078e00ff */
[----:B------:R-:W1:Y:S01]  /*3d10*/  LDCU UR9, c[0x0][0x39c] ;  /* 0x00007380ff0977ac */ /* 0x000e620008000800 */
[----:B------:R-:W-:Y:S02]  /*3d20*/  MOV R15, RZ ;  /* 0x000000ff000f7202 */ /* 0x000fe40000000f00 */
[----:B------:R-:W-:Y:S01]  /*3d30*/  MOV R9, R56 ;  /* 0x0000003800097202 */ /* 0x000fe20000000f00 */
[----:B0-----:R-:W-:-:S04]  /*3d40*/  UIADD3 UR6, UP0, UPT, UR6, 0x44, URZ ;  /* 0x0000004406067890 */ /* 0x001fc8000ff1e0ff */
[----:B------:R-:W-:Y:S01]  /*3d50*/  UIADD3.X UR7, UPT, UPT, URZ, UR7, URZ, UP0, !UPT ;  /* 0x00000007ff077290 */ /* 0x000fe200087fe4ff */
[----:B-1----:R-:W-:Y:S01]  /*3d60*/  MOV R34, UR9 ;  /* 0x0000000900227c02 */ /* 0x002fe20008000f00 */
[----:B------:R-:W-:-:S04]  /*3d70*/  IMAD.U32 R2, RZ, RZ, UR6 ;  /* 0x00000006ff027e24 */ /* 0x000fc8000f8e00ff */
[----:B------:R-:W-:-:S07]  /*3d80*/  MOV R3, UR7 ;  /* 0x0000000700037c02 */ /* 0x000fce0008000f00 */
.L_x_66:
[----:B------:R-:W2:Y:S04]  /*3d90*/  LDG.E R37, desc[UR14][R2.64+-0x10] ;  /* 0xfffff00e02257981 */ /* 0x000ea8000c1e1900 */
[----:B------:R-:W3:Y:S04]  /*3da0*/  LDG.E R36, desc[UR14][R2.64+-0x14] ;  /* 0xffffec0e02247981 */ /* 0x000ee8000c1e1900 */
[----:B------:R-:W4:Y:S04]  /*3db0*/  LDG.E R38, desc[UR14][R2.64+-0xc] ;  /* 0xfffff40e02267981 */ /* 0x000f28000c1e1900 */
[----:B------:R-:W5:Y:S01]  /*3dc0*/  LDG.E R0, desc[UR14][R2.64+-0x4] ;  /* 0xfffffc0e02007981 */ /* 0x000f62000c1e1900 */
[----:B------:R-:W-:Y:S01]  /*3dd0*/  BSSY.RECONVERGENT B1, `(.L_x_34) ;  /* 0x0000095000017945 */ /* 0x000fe20003800200 */
[----:B------:R-:W-:Y:S01]  /*3de0*/  HFMA2 R13, -RZ, RZ, 1.875, 0 ;  /* 0x3f800000ff0d7431 */ /* 0x000fe200000001ff */
[----:B------:R-:W-:Y:S01]  /*3df0*/  MOV R14, RZ ;  /* 0x000000ff000e7202 */ /* 0x000fe20000000f00 */
[----:B------:R-:W-:-:S02]  /*3e00*/  HFMA2 R26, -RZ, RZ, 1.875, 0 ;  /* 0x3f800000ff1a7431 */ /* 0x000fc400000001ff */
[----:B------:R-:W-:Y:S01]  /*3e10*/  IMAD.MOV.U32 R17, RZ, RZ, RZ ;  /* 0x000000ffff117224 */ /* 0x000fe200078e00ff */
[----:B------:R-:W-:Y:S02]  /*3e20*/  MOV R27, RZ ;  /* 0x000000ff001b7202 */ /* 0x000fe40000000f00 */
[----:B------:R-:W-:Y:S02]  /*3e30*/  CS2R R28, SRZ ;  /* 0x00000000001c7805 */ /* 0x000fe4000001ff00 */
[----:B------:R-:W-:Y:S02]  /*3e40*/  CS2R R30, SRZ ;  /* 0x00000000001e7805 */ /* 0x000fe4000001ff00 */
[----:B------:R-:W-:Y:S02]  /*3e50*/  MOV R41, RZ ;  /* 0x000000ff00297202 */ /* 0x000fe40000000f00 */
[----:B------:R-:W-:Y:S01]  /*3e60*/  CS2R R32, SRZ ;  /* 0x0000000000207805 */ /* 0x000fe2000001ff00 */
[----:B------:R-:W-:-:S02]  /*3e70*/  IMAD.MOV.U32 R12, RZ, RZ, RZ ;  /* 0x000000ffff0c7224 */ /* 0x000fc400078e00ff */
[----:B--2---:R-:W-:-:S04]  /*3e80*/  FADD R4, -R50, R37 ;  /* 0x0000002532047221 */ /* 0x004fc80000000100 */
[C---:B------:R-:W-:Y:S01]  /*3e90*/  FMUL R6, R4.reuse, R61 ;  /* 0x0000003d04067220 */ /* 0x040fe20000400000 */
[----:B---3--:R-:W-:Y:S01]  /*3ea0*/  FADD R7, -R53, R36 ;  /* 0x0000002435077221 */ /* 0x008fe20000000100 */
[----:B------:R-:W-:Y:S01]  /*3eb0*/  FMUL R4, R4, R4 ;  /* 0x0000000404047220 */ /* 0x000fe20000400000 */
[----:B----4-:R-:W-:Y:S02]  /*3ec0*/  FADD R11, -R51, R38 ;  /* 0x00000026330b7221 */ /* 0x010fe40000000100 */
[C---:B------:R-:W-:Y:S01]  /*3ed0*/  FFMA R6, R7.reuse, R64, R6 ;  /* 0x0000004007067223 */ /* 0x040fe20000000006 */
[----:B------:R-:W-:Y:S01]  /*3ee0*/  FFMA R4, R7, R7, R4 ;  /* 0x0000000707047223 */ /* 0x000fe20000000004 */
[----:B------:R-:W-:Y:S01]  /*3ef0*/  MOV R7, 0x7f7fffff ;  /* 0x7f7fffff00077802 */ /* 0x000fe20000000f00 */
[----:B-----5:R-:W-:Y:S01]  /*3f00*/  FMUL R35, R0, R0 ;  /* 0x0000000000237220 */ /* 0x020fe20000400000 */
[C---:B------:R-:W-:Y:S01]  /*3f10*/  FFMA R39, R11.reuse, R62, R6 ;  /* 0x0000003e0b277223 */ /* 0x040fe20000000006 */
[----:B------:R-:W-:Y:S01]  /*3f20*/  FFMA R4, R11, R11, R4 ;  /* 0x0000000b0b047223 */ /* 0x000fe20000000004 */
[----:B------:R-:W-:Y:S01]  /*3f30*/  IMAD.MOV.U32 R6, RZ, RZ, RZ ;  /* 0x000000ffff067224 */ /* 0x000fe200078e00ff */
[----:B------:R-:W-:Y:S01]  /*3f40*/  CS2R R10, SRZ ;  /* 0x00000000000a7805 */ /* 0x000fe2000001ff00 */
[----:B------:R-:W-:-:S02]  /*3f50*/  IMAD.MOV.U32 R0, RZ, RZ, 0x3f800000 ;  /* 0x3f800000ff007424 */ /* 0x000fc400078e00ff */
[----:B------:R-:W-:Y:S01]  /*3f60*/  FFMA R40, -R39, R39, R4 ;  /* 0x0000002727287223 */ /* 0x000fe20000000104 */
[----:B------:R-:W-:-:S04]  /*3f70*/  HFMA2 R4, -RZ, RZ, 0, 0 ;  /* 0x00000000ff047431 */ /* 0x000fc800000001ff */
[----:B------:R-:W-:-:S13]  /*3f80*/  FSETP.GT.AND P0, PT, R40, R35, PT ;  /* 0x000000232800720b */ /* 0x000fda0003f04000 */
[----:B------:R-:W-:Y:S05]  /*3f90*/  @P0 BRA `(.L_x_35) ;  /* 0x0000000400e00947 */ /* 0x000fea0003800000 */
[----:B------:R-:W-:Y:S01]  /*3fa0*/  FADD R0, R35, -R40 ;  /* 0x8000002823007221 */ /* 0x000fe20000000000 */
[----:B------:R-:W-:Y:S03]  /*3fb0*/  BSSY.RECONVERGENT B2, `(.L_x_36) ;  /* 0x000000c000027945 */ /* 0x000fe60003800200 */
[----:B------:R0:W1:Y:S01]  /*3fc0*/  MUFU.RSQ R11, R0 ;  /* 0x00000000000b7308 */ /* 0x0000620000001400 */
[----:B------:R-:W-:-:S04]  /*3fd0*/  IADD3 R4, PT, PT, R0, -0xd000000, RZ ;  /* 0xf300000000047810 */ /* 0x000fc80007ffe0ff */
[----:B------:R-:W-:-:S13]  /*3fe0*/  ISETP.GT.U32.AND P0, PT, R4, 0x727fffff, PT ;  /* 0x727fffff0400780c */ /* 0x000fda0003f04070 */
[----:B01----:R-:W-:Y:S05]  /*3ff0*/  @!P0 BRA `(.L_x_37) ;  /* 0x00000000000c8947 */ /* 0x003fea0003800000 */
[----:B------:R-:W-:-:S07]  /*4000*/  MOV R14, 0x4020 ;  /* 0x00004020000e7802 */ /* 0x000fce0000000f00 */
[----:B------:R-:W-:Y:S05]  /*4010*/  CALL.REL.NOINC `($__internal_1_$__cuda_sm20_sqrt_rn_f32_slowpath) ;  /* 0x0000034c00f87944 */ /* 0x000fea0003c00000 */
[----:B------:R-:W-:Y:S05]  /*4020*/  BRA `(.L_x_38) ;  /* 0x0000000000107947 */ /* 0x000fea0003800000 */
.L_x_37:
[----:B------:R-:W-:Y:S01]  /*4030*/  FMUL.FTZ R107, R0, R11 ;  /* 0x0000000b006b7220 */ /* 0x000fe20000410000 */
[----:B------:R-:W-:-:S03]  /*4040*/  FMUL.FTZ R4, R11, 0.5 ;  /* 0x3f0000000b047820 */ /* 0x000fc60000410000 */
[----:B------:R-:W-:-:S04]  /*4050*/  FFMA R0, -R107, R107, R0 ;  /* 0x0000006b6b007223 */ /* 0x000fc80000000100 */
[----:B------:R-:W-:-:S07]  /*4060*/  FFMA R107, R0, R4, R107 ;  /* 0x00000004006b7223 */ /* 0x000fce000000006b */
.L_x_38:
[----:B------:R-:W-:Y:S05]  /*4070*/  BSYNC.RECONVERGENT B2 ;  /* 0x0000000000027941 */ /* 0x000fea0003800200 */
.L_x_36:
[C-C-:B------:R-:W-:Y:S01]  /*4080*/  FADD R0, R39.reuse, -R107.reuse ;  /* 0x8000006b27007221 */ /* 0x140fe20000000000 */
[----:B------:R-:W-:Y:S01]  /*4090*/  FADD R107, R39, R107 ;  /* 0x0000006b276b7221 */ /* 0x000fe20000000000 */
[----:B------:R-:W-:Y:S04]  /*40a0*/  BSSY.RELIABLE B2, `(.L_x_39) ;  /* 0x0000016000027945 */ /* 0x000fe80003800100 */
[----:B------:R-:W-:-:S04]  /*40b0*/  FSETP.GT.AND P0, PT, R0, R107, PT ;  /* 0x0000006b0000720b */ /* 0x000fc80003f04000 */
[----:B------:R-:W-:Y:S02]  /*40c0*/  FSEL R35, R107, R0, P0 ;  /* 0x000000006b237208 */ /* 0x000fe40000000000 */
[----:B------:R-:W-:Y:S02]  /*40d0*/  FSEL R107, R0, R107, P0 ;  /* 0x0000006b006b7208 */ /* 0x000fe40000000000 */
[----:B------:R-:W-:-:S13]  /*40e0*/  FSETP.GEU.AND P1, PT, R35, 9.9999997473787516356e-05, PT ;  /* 0x38d1b7172300780b */ /* 0x000fda0003f2e000 */
[----:B------:R-:W-:Y:S05]  /*40f0*/  @P1 BRA `(.L_x_40) ;  /* 0x0000000000401947 */ /* 0x000fea0003800000 */
[----:B------:R-:W-:Y:S01]  /*4100*/  FSETP.GEU.AND P0, PT, R107, RZ, PT ;  /* 0x000000ff6b00720b */ /* 0x000fe20003f0e000 */
[----:B------:R-:W-:Y:S02]  /*4110*/  HFMA2 R14, -RZ, RZ, 0, 0 ;  /* 0x00000000ff0e7431 */ /* 0x000fe400000001ff */
[----:B------:R-:W-:Y:S02]  /*4120*/  IMAD.MOV.U32 R17, RZ, RZ, RZ ;  /* 0x000000ffff117224 */ /* 0x000fe400078e00ff */
[----:B------:R-:W-:Y:S01]  /*4130*/  HFMA2 R27, -RZ, RZ, 0, 0 ;  /* 0x00000000ff1b7431 */ /* 0x000fe200000001ff */
[----:B------:R-:W-:Y:S01]  /*4140*/  MOV R26, 0x3f800000 ;  /* 0x3f800000001a7802 */ /* 0x000fe20000000f00 */
[----:B------:R-:W-:Y:S01]  /*4150*/  HFMA2 R41, -RZ, RZ, 0, 0 ;  /* 0x00000000ff297431 */ /* 0x000fe200000001ff */
[----:B------:R-:W-:Y:S01]  /*4160*/  CS2R R28, SRZ ;  /* 0x00000000001c7805 */ /* 0x000fe2000001ff00 */
[----:B------:R-:W-:Y:S01]  /*4170*/  IMAD.MOV.U32 R0, RZ, RZ, 0x3f800000 ;  /* 0x3f800000ff007424 */ /* 0x000fe200078e00ff */
[----:B------:R-:W-:-:S02]  /*4180*/  MOV R4, RZ ;  /* 0x000000ff00047202 */ /* 0x000fc40000000f00 */
[----:B------:R-:W-:Y:S02]  /*4190*/  CS2R R30, SRZ ;  /* 0x00000000001e7805 */ /* 0x000fe4000001ff00 */
[----:B------:R-:W-:Y:S01]  /*41a0*/  CS2R R32, SRZ ;  /* 0x0000000000207805 */ /* 0x000fe2000001ff00 */
[----:B------:R-:W-:Y:S01]  /*41b0*/  IMAD.MOV.U32 R12, RZ, RZ, RZ ;  /* 0x000000ffff0c7224 */ /* 0x000fe200078e00ff */
[----:B------:R-:W-:Y:S01]  /*41c0*/  CS2R R10, SRZ ;  /* 0x00000000000a7805 */ /* 0x000fe2000001ff00 */
[----:B------:R-:W-:Y:S05]  /*41d0*/  @!P0 BREAK.RELIABLE B2 ;  /* 0x0000000000028942 */ /* 0x000fea0003800100 */
[----:B------:R-:W-:Y:S05]  /*41e0*/  @!P0 BRA `(.L_x_35) ;  /* 0x00000004004c8947 */ /* 0x000fea0003800000 */
[----:B------:R-:W-:-:S07]  /*41f0*/  MOV R35, R107 ;  /* 0x0000006b00237202 */ /* 0x000fce0000000f00 */
.L_x_40:
[----:B------:R-:W-:Y:S05]  /*4200*/  BSYNC.RELIABLE B2 ;  /* 0x0000000000027941 */ /* 0x000fea0003800100 */
.L_x_39:
[C---:B------:R-:W-:Y:S01]  /*4210*/  FFMA R11, R35.reuse, R61, R50 ;  /* 0x0000003d230b7223 */ /* 0x040fe20000000032 */
[C---:B------:R-:W-:Y:S01]  /*4220*/  FFMA R10, R35.reuse, R64, R53 ;  /* 0x00000040230a7223 */ /* 0x040fe20000000035 */
[----:B------:R-:W-:Y:S01]  /*4230*/  FFMA R12, R35, R62, R51 ;  /* 0x0000003e230c7223 */ /* 0x000fe20000000033 */
[----:B------:R-:W-:Y:S01]  /*4240*/  BSSY.RECONVERGENT B2, `(.L_x_41) ;  /* 0x0000013000027945 */ /* 0x000fe20003800200 */
[----:B------:R-:W-:Y:S01]  /*4250*/  FADD R6, -R37, R11 ;  /* 0x0000000b25067221 */ /* 0x000fe20000000100 */
[----:B------:R-:W-:Y:S01]  /*4260*/  FADD R4, -R36, R10 ;  /* 0x0000000a24047221 */ /* 0x000fe20000000100 */
[----:B------:R-:W-:Y:S02]  /*4270*/  FADD R7, -R38, R12 ;  /* 0x0000000c26077221 */ /* 0x000fe40000000100 */
[----:B------:R-:W-:-:S04]  /*4280*/  FMUL R13, R6, R6 ;  /* 0x00000006060d7220 */ /* 0x000fc80000400000 */
[----:B------:R-:W-:-:S04]  /*4290*/  FFMA R0, R4, R4, R13 ;  /* 0x0000000404007223 */ /* 0x000fc8000000000d */
[----:B------:R-:W-:-:S04]  /*42a0*/  FFMA R0, R7, R7, R0 ;  /* 0x0000000707007223 */ /* 0x000fc80000000000 */
[----:B------:R0:W1:Y:S01]  /*42b0*/  MUFU.RSQ R17, R0 ;  /* 0x0000000000117308 */ /* 0x0000620000001400 */
[----:B------:R-:W-:-:S04]  /*42c0*/  IADD3 R13, PT, PT, R0, -0xd000000, RZ ;  /* 0xf3000000000d7810 */ /* 0x000fc80007ffe0ff */
[----:B------:R-:W-:-:S13]  /*42d0*/  ISETP.GT.U32.AND P0, PT, R13, 0x727fffff, PT ;  /* 0x727fffff0d00780c */ /* 0x000fda0003f04070 */
[----:B01----:R-:W-:Y:S05]  /*42e0*/  @!P0 BRA `(.L_x_42) ;  /* 0x0000000000108947 */ /* 0x003fea0003800000 */
[----:B------:R-:W-:-:S07]  /*42f0*/  MOV R14, 0x4310 ;  /* 0x00004310000e7802 */ /* 0x000fce0000000f00 */
[----:B------:R-:W-:Y:S05]  /*4300*/  CALL.REL.NOINC `($__internal_1_$__cuda_sm20_sqrt_rn_f32_slowpath) ;  /* 0x0000034c003c7944 */ /* 0x000fea0003c00000 */
[----:B------:R-:W-:Y:S01]  /*4310*/  IMAD.MOV.U32 R13, RZ, RZ, R107 ;  /* 0x000000ffff0d7224 */ /* 0x000fe200078e006b */
[----:B------:R-:W-:Y:S06]  /*4320*/  BRA `(.L_x_43) ;  /* 0x0000000000107947 */ /* 0x000fec0003800000 */
.L_x_42:
[----:B------:R-:W-:Y:S01]  /*4330*/  FMUL.FTZ R13, R0, R17 ;  /* 0x00000011000d7220 */ /* 0x000fe20000410000 */
[----:B------:R-:W-:-:S03]  /*4340*/  FMUL.FTZ R14, R17, 0.5 ;  /* 0x3f000000110e7820 */ /* 0x000fc60000410000 */
[----:B------:R-:W-:-:S04]  /*4350*/  FFMA R0, -R13, R13, R0 ;  /* 0x0000000d0d007223 */ /* 0x000fc80000000100 */
[----:B------:R-:W-:-:S07]  /*4360*/  FFMA R13, R0, R14, R13 ;  /* 0x0000000e000d7223 */ /* 0x000fce000000000d */
.L_x_43:
[----:B------:R-:W-:Y:S05]  /*4370*/  BSYNC.RECONVERGENT B2 ;  /* 0x0000000000027941 */ /* 0x000fea0003800200 */
.L_x_41:
        /* <DEDUP_REMOVED lines=9> */
[----:B------:R-:W-:Y:S02]  /*4410*/  MOV R17, R4 ;  /* 0x0000000400117202 */ /* 0x000fe40000000f00 */
[----:B------:R-:W-:Y:S02]  /*4420*/  MOV R0, R13 ;  /* 0x0000000d00007202 */ /* 0x000fe40000000f00 */
[----:B------:R-:W-:-:S07]  /*4430*/  MOV R14, 0x4450 ;  /* 0x00004450000e7802 */ /* 0x000fce0000000f00 */
[----:B------:R-:W-:Y:S05]  /*4440*/  CALL.REL.NOINC `($__internal_2_$__cuda_sm3x_div_rn_noftz_f32_slowpath) ;  /* 0x0000034c00447944 */ /* 0x000fea0003c00000 */
.L_x_45:
[----:B------:R-:W-:Y:S05]  /*4450*/  BSYNC.RECONVERGENT B2 ;  /* 0x0000000000027941 */ /* 0x000fea0003800200 */
.L_x_44:
[----:B------:R-:W0:Y:S01]  /*4460*/  MUFU.RCP R4, R13 ;  /* 0x0000000d00047308 */ /* 0x000e220000001000 */
[----:B------:R-:W-:Y:S01]  /*4470*/  BSSY.RECONVERGENT B2, `(.L_x_46) ;  /* 0x000000e000027945 */ /* 0x000fe20003800200 */
[----:B------:R-:W-:-:S06]  /*4480*/  IMAD.MOV.U32 R33, RZ, RZ, R0 ;  /* 0x000000ffff217224 */ /* 0x000fcc00078e0000 */
        /* <DEDUP_REMOVED lines=11> */
[----:B------:R-:W-:-:S07]  /*4540*/  IMAD.MOV.U32 R32, RZ, RZ, R0 ;  /* 0x000000ffff207224 */ /* 0x000fce00078e0000 */
.L_x_47:
[----:B------:R-:W-:Y:S05]  /*4550*/  BSYNC.RECONVERGENT B2 ;  /* 0x0000000000027941 */ /* 0x000fea0003800200 */
.L_x_46:
        /* <DEDUP_REMOVED lines=14> */
.L_x_49:
[----:B------:R-:W-:Y:S05]  /*4640*/  BSYNC.RECONVERGENT B2 ;  /* 0x0000000000027941 */ /* 0x000fea0003800200 */
.L_x_48:
[----:B------:R0:W5:Y:S04]  /*4650*/  LDG.E R41, desc[UR14][R2.64+-0x44] ;  /* 0xffffbc0e02297981 */ /* 0x000168000c1e1900 */
        /* <DEDUP_REMOVED lines=10> */
[----:B------:R0:W5:Y:S01]  /*4700*/  LDG.E R13, desc[UR14][R2.64+-0x18] ;  /* 0xffffe80e020d7981 */ /* 0x000162000c1e1900 */
[----:B------:R-:W-:-:S07]  /*4710*/  MOV R7, R35 ;  /* 0x0000002300077202 */ /* 0x000fce0000000f00 */
.L_x_35:
[----:B------:R-:W-:Y:S05]  /*4720*/  BSYNC.RECONVERGENT B1 ;  /* 0x0000000000017941 */ /* 0x000fea0003800200 */
.L_x_34:
[----:B------:R-:W2:Y:S04]  /*4730*/  LDG.E R37, desc[UR14][R2.64+0x34] ;  /* 0x0000340e02257981 */ /* 0x000ea8000c1e1900 */
[----:B------:R-:W3:Y:S04]  /*4740*/  LDG.E R36, desc[UR14][R2.64+0x30] ;  /* 0x0000300e02247981 */ /* 0x000ee8000c1e1900 */
[----:B------:R-:W4:Y:S04]  /*4750*/  LDG.E R38, desc[UR14][R2.64+0x38] ;  /* 0x0000380e02267981 */ /* 0x000f28000c1e1900 */
[----:B------:R-:W4:Y:S01]  /*4760*/  LDG.E R35, desc[UR14][R2.64+0x40] ;  /* 0x0000400e02237981 */ /* 0x000f22000c1e1900 */
[----:B------:R-:W-:Y:S01]  /*4770*/  FSETP.GEU.AND P0, PT, R7, R8, PT ;  /* 0x000000080700720b */ /* 0x000fe20003f0e000 */
[----:B------:R-:W-:-:S12]  /*4780*/  BSSY.RECONVERGENT B1, `(.L_x_50) ;  /* 0x00000a6000017945 */ /* 0x000fd80003800200 */
[----:B-----5:R-:W-:Y:S01]  /*4790*/  @!P0 MOV R45, R0 ;  /* 0x00000000002d8202 */ /* 0x020fe20000000f00 */
[----:B------:R-:W-:Y:S01]  /*47a0*/  @!P0 IMAD.MOV.U32 R18, RZ, RZ, R11 ;  /* 0x000000ffff128224 */ /* 0x000fe200078e000b */
[----:B------:R-:W-:Y:S01]  /*47b0*/  @!P0 MOV R44, R4 ;  /* 0x00000004002c8202 */ /* 0x000fe20000000f00 */
        /* <DEDUP_REMOVED lines=10> */
[----:B------:R-:W-:Y:S01]  /*4860*/  IMAD.MOV.U32 R17, RZ, RZ, RZ ;  /* 0x000000ffff117224 */ /* 0x000fe200078e00ff */
[----:B------:R-:W-:-:S02]  /*4870*/  @!P0 MOV R42, R41 ;  /* 0x00000029002a8202 */ /* 0x000fc40000000f00 */
[----:B------:R-:W-:Y:S02]  /*4880*/  CS2R R26, SRZ ;  /* 0x00000000001a7805 */ /* 0x000fe4000001ff00 */
[----:B------:R-:W-:Y:S02]  /*4890*/  @!P0 MOV R23, R31 ;  /* 0x0000001f00178202 */ /* 0x000fe40000000f00 */
[----:B------:R-:W-:Y:S02]  /*48a0*/  CS2R R28, SRZ ;  /* 0x00000000001c7805 */ /* 0x000fe4000001ff00 */
[----:B------:R-:W-:Y:S02]  /*48b0*/  @!P0 MOV R21, R33 ;  /* 0x0000002100158202 */ /* 0x000fe40000000f00 */
[----:B------:R-:W-:Y:S02]  /*48c0*/  CS2R R30, SRZ ;  /* 0x00000000001e7805 */ /* 0x000fe4000001ff00 */
[----:B------:R-:W-:Y:S01]  /*48d0*/  @!P0 MOV R19, R12 ;  /* 0x0000000c00138202 */ /* 0x000fe20000000f00 */
[----:B------:R-:W-:Y:S01]  /*48e0*/  IMAD.MOV.U32 R12, RZ, RZ, 0x3f800000 ;  /* 0x3f800000ff0c7424 */ /* 0x000fe200078e00ff */
[----:B------:R-:W-:-:S02]  /*48f0*/  @!P0 MOV R15, R10 ;  /* 0x0000000a000f8202 */ /* 0x000fc40000000f00 */
[----:B------:R-:W-:Y:S02]  /*4900*/  CS2R R32, SRZ ;  /* 0x0000000000207805 */ /* 0x000fe4000001ff00 */
[----:B------:R-:W-:Y:S01]  /*4910*/  @!P0 MOV R8, R7 ;  /* 0x0000000700088202 */ /* 0x000fe20000000f00 */
[----:B------:R-:W-:Y:S01]  /*4920*/  IMAD.MOV.U32 R7, RZ, RZ, 0x7f7fffff ;  /* 0x7f7fffffff077424 */ /* 0x000fe200078e00ff */
[----:B------:R-:W-:Y:S02]  /*4930*/  MOV R6, 0x3f800000 ;  /* 0x3f80000000067802 */ /* 0x000fe40000000f00 */
[----:B------:R-:W-:Y:S02]  /*4940*/  MOV R14, RZ ;  /* 0x000000ff000e7202 */ /* 0x000fe40000000f00 */
[----:B------:R-:W-:Y:S01]  /*4950*/  MOV R41, RZ ;  /* 0x000000ff00297202 */ /* 0x000fe20000000f00 */
[----:B--2---:R-:W-:-:S04]  /*4960*/  FADD R0, -R50, R37 ;  /* 0x0000002532007221 */ /* 0x004fc80000000100 */
[C---:B------:R-:W-:Y:S01]  /*4970*/  FMUL R4, R0.reuse, R61 ;  /* 0x0000003d00047220 */ /* 0x040fe20000400000 */
[----:B---3--:R-:W-:Y:S01]  /*4980*/  FADD R13, -R53, R36 ;  /* 0x00000024350d7221 */ /* 0x008fe20000000100 */
[----:B------:R-:W-:Y:S01]  /*4990*/  FMUL R0, R0, R0 ;  /* 0x0000000000007220 */ /* 0x000fe20000400000 */
[----:B----4-:R-:W-:Y:S02]  /*49a0*/  FADD R11, -R51, R38 ;  /* 0x00000026330b7221 */ /* 0x010fe40000000100 */
[C---:B------:R-:W-:Y:S01]  /*49b0*/  FFMA R4, R13.reuse, R64, R4 ;  /* 0x000000400d047223 */ /* 0x040fe20000000004 */
[----:B------:R-:W-:Y:S01]  /*49c0*/  FFMA R0, R13, R13, R0 ;  /* 0x0000000d0d007223 */ /* 0x000fe20000000000 */
[----:B------:R-:W-:Y:S02]  /*49d0*/  HFMA2 R13, -RZ, RZ, 0, 0 ;  /* 0x00000000ff0d7431 */ /* 0x000fe400000001ff */
[----:B------:R-:W-:Y:S01]  /*49e0*/  FMUL R35, R35, R35 ;  /* 0x0000002323237220 */ /* 0x000fe20000400000 */
[C---:B------:R-:W-:Y:S01]  /*49f0*/  FFMA R39, R11.reuse, R62, R4 ;  /* 0x0000003e0b277223 */ /* 0x040fe20000000004 */
[----:B------:R-:W-:Y:S01]  /*4a00*/  FFMA R0, R11, R11, R0 ;  /* 0x0000000b0b007223 */ /* 0x000fe20000000000 */
[----:B------:R-:W-:Y:S01]  /*4a10*/  HFMA2 R4, -RZ, RZ, 0, 0 ;  /* 0x00000000ff047431 */ /* 0x000fe200000001ff */
[----:B------:R-:W-:-:S02]  /*4a20*/  CS2R R10, SRZ ;  /* 0x00000000000a7805 */ /* 0x000fc4000001ff00 */
[----:B------:R-:W-:Y:S01]  /*4a30*/  FFMA R40, -R39, R39, R0 ;  /* 0x0000002727287223 */ /* 0x000fe20000000100 */
[----:B------:R-:W-:-:S04]  /*4a40*/  HFMA2 R0, -RZ, RZ, 1.875, 0 ;  /* 0x3f800000ff007431 */ /* 0x000fc800000001ff */
[----:B------:R-:W-:-:S13]  /*4a50*/  FSETP.GT.AND P0, PT, R40, R35, PT ;  /* 0x000000232800720b */ /* 0x000fda0003f04000 */
[----:B------:R-:W-:Y:S05]  /*4a60*/  @P0 BRA `(.L_x_51) ;  /* 0x0000000400dc0947 */ /* 0x000fea0003800000 */
[----:B------:R-:W-:Y:S01]  /*4a70*/  FADD R0, R35, -R40 ;  /* 0x8000002823007221 */ /* 0x000fe20000000000 */
[----:B------:R-:W-:Y:S03]  /*4a80*/  BSSY.RECONVERGENT B2, `(.L_x_52) ;  /* 0x000000c000027945 */ /* 0x000fe60003800200 */
[----:B------:R-:W-:Y:S01]  /*4a90*/  VIADD R10, R0, 0xf3000000 ;  /* 0xf3000000000a7836 */ /* 0x000fe20000000000 */
[----:B------:R1:W2:Y:S04]  /*4aa0*/  MUFU.RSQ R11, R0 ;  /* 0x00000000000b7308 */ /* 0x0002a80000001400 */
[----:B------:R-:W-:-:S13]  /*4ab0*/  ISETP.GT.U32.AND P0, PT, R10, 0x727fffff, PT ;  /* 0x727fffff0a00780c */ /* 0x000fda0003f04070 */
[----:B-12---:R-:W-:Y:S05]  /*4ac0*/  @!P0 BRA `(.L_x_53) ;  /* 0x00000000000c8947 */ /* 0x006fea0003800000 */
[----:B------:R-:W-:-:S07]  /*4ad0*/  MOV R14, 0x4af0 ;  /* 0x00004af0000e7802 */ /* 0x000fce0000000f00 */
[----:B0-----:R-:W-:Y:S05]  /*4ae0*/  CALL.REL.NOINC `($__internal_1_$__cuda_sm20_sqrt_rn_f32_slowpath) ;  /* 0x0000034400447944 */ /* 0x001fea0003c00000 */
[----:B------:R-:W-:Y:S05]  /*4af0*/  BRA `(.L_x_54) ;  /* 0x0000000000107947 */ /* 0x000fea0003800000 */
.L_x_53:
[----:B------:R-:W-:Y:S01]  /*4b00*/  FMUL.FTZ R107, R0, R11 ;  /* 0x0000000b006b7220 */ /* 0x000fe20000410000 */
[----:B------:R-:W-:-:S03]  /*4b10*/  FMUL.FTZ R10, R11, 0.5 ;  /* 0x3f0000000b0a7820 */ /* 0x000fc60000410000 */
[----:B------:R-:W-:-:S04]  /*4b20*/  FFMA R0, -R107, R107, R0 ;  /* 0x0000006b6b007223 */ /* 0x000fc80000000100 */
[----:B------:R-:W-:-:S07]  /*4b30*/  FFMA R107, R0, R10, R107 ;  /* 0x0000000a006b7223 */ /* 0x000fce000000006b */
.L_x_54:
[----:B------:R-:W-:Y:S05]  /*4b40*/  BSYNC.RECONVERGENT B2 ;  /* 0x0000000000027941 */ /* 0x000fea0003800200 */
.L_x_52:
        /* <DEDUP_REMOVED lines=9> */
[----:B------:R-:W-:Y:S01]  /*4be0*/  HFMA2 R12, -RZ, RZ, 1.875, 0 ;  /* 0x3f800000ff0c7431 */ /* 0x000fe200000001ff */
[----:B------:R-:W-:Y:S01]  /*4bf0*/  CS2R R10, SRZ ;  /* 0x00000000000a7805 */ /* 0x000fe2000001ff00 */
[----:B------:R-:W-:Y:S01]  /*4c00*/  HFMA2 R17, -RZ, RZ, 0, 0 ;  /* 0x00000000ff117431 */ /* 0x000fe200000001ff */
[----:B------:R-:W-:Y:S01]  /*4c10*/  MOV R13, RZ ;  /* 0x000000ff000d7202 */ /* 0x000fe20000000f00 */
[----:B------:R-:W-:Y:S01]  /*4c20*/  IMAD.MOV.U32 R14, RZ, RZ, RZ ;  /* 0x000000ffff0e7224 */ /* 0x000fe200078e00ff */
[----:B------:R-:W-:Y:S02]  /*4c30*/  MOV R0, 0x3f800000 ;  /* 0x3f80000000007802 */ /* 0x000fe40000000f00 */
[----:B------:R-:W-:Y:S01]  /*4c40*/  CS2R R26, SRZ ;  /* 0x00000000001a7805 */ /* 0x000fe2000001ff00 */
[----:B------:R-:W-:Y:S01]  /*4c50*/  IMAD.MOV.U32 R41, RZ, RZ, RZ ;  /* 0x000000ffff297224 */ /* 0x000fe200078e00ff */
[----:B------:R-:W-:-:S02]  /*4c60*/  CS2R R28, SRZ ;  /* 0x00000000001c7805 */ /* 0x000fc4000001ff00 */
[----:B------:R-:W-:Y:S02]  /*4c70*/  CS2R R30, SRZ ;  /* 0x00000000001e7805 */ /* 0x000fe4000001ff00 */
[----:B------:R-:W-:Y:S01]  /*4c80*/  CS2R R32, SRZ ;  /* 0x0000000000207805 */ /* 0x000fe2000001ff00 */
[----:B------:R-:W-:Y:S05]  /*4c90*/  @!P0 BREAK.RELIABLE B2 ;  /* 0x0000000000028942 */ /* 0x000fea0003800100 */
[----:B------:R-:W-:Y:S05]  /*4ca0*/  @!P0 BRA `(.L_x_51) ;  /* 0x00000004004c8947 */ /* 0x000fea0003800000 */
[----:B------:R-:W-:-:S07]  /*4cb0*/  MOV R35, R107 ;  /* 0x0000006b00237202 */ /* 0x000fce0000000f00 */
.L_x_56:
[----:B------:R-:W-:Y:S05]  /*4cc0*/  BSYNC.RELIABLE B2 ;  /* 0x0000000000027941 */ /* 0x000fea0003800100 */
.L_x_55:
        /* <DEDUP_REMOVED lines=10> */
[----:B------:R1:W2:Y:S01]  /*4d70*/  MUFU.RSQ R13, R0 ;  /* 0x00000000000d7308 */ /* 0x0002a20000001400 */
[----:B------:R-:W-:-:S04]  /*4d80*/  IADD3 R10, PT, PT, R0, -0xd000000, RZ ;  /* 0xf3000000000a7810 */ /* 0x000fc80007ffe0ff */
[----:B------:R-:W-:-:S13]  /*4d90*/  ISETP.GT.U32.AND P0, PT, R10, 0x727fffff, PT ;  /* 0x727fffff0a00780c */ /* 0x000fda0003f04070 */
[----:B-12---:R-:W-:Y:S05]  /*4da0*/  @!P0 BRA `(.L_x_58) ;  /* 0x0000000000108947 */ /* 0x006fea0003800000 */
[----:B------:R-:W-:-:S07]  /*4db0*/  MOV R14, 0x4dd0 ;  /* 0x00004dd0000e7802 */ /* 0x000fce0000000f00 */
[----:B0-----:R-:W-:Y:S05]  /*4dc0*/  CALL.REL.NOINC `($__internal_1_$__cuda_sm20_sqrt_rn_f32_slowpath) ;  /* 0x00000340008c7944 */ /* 0x001fea0003c00000 */
[----:B------:R-:W-:Y:S01]  /*4dd0*/  IMAD.MOV.U32 R11, RZ, RZ, R107 ;  /* 0x000000ffff0b7224 */ /* 0x000fe200078e006b */
[----:B------:R-:W-:Y:S06]  /*4de0*/  BRA `(.L_x_59) ;  /* 0x0000000000107947 */ /* 0x000fec0003800000 */
.L_x_58:
[----:B------:R-:W-:Y:S01]  /*4df0*/  FMUL.FTZ R11, R0, R13 ;  /* 0x0000000d000b7220 */ /* 0x000fe20000410000 */
[----:B------:R-:W-:-:S03]  /*4e00*/  FMUL.FTZ R10, R13, 0.5 ;  /* 0x3f0000000d0a7820 */ /* 0x000fc60000410000 */
[----:B------:R-:W-:-:S04]  /*4e10*/  FFMA R0, -R11, R11, R0 ;  /* 0x0000000b0b007223 */ /* 0x000fc80000000100 */
[----:B------:R-:W-:-:S07]  /*4e20*/  FFMA R11, R0, R10, R11 ;  /* 0x0000000a000b7223 */ /* 0x000fce000000000b */
.L_x_59:
[----:B------:R-:W-:Y:S05]  /*4e30*/  BSYNC.RECONVERGENT B2 ;  /* 0x0000000000027941 */ /* 0x000fea0003800200 */
.L_x_57:
[----:B------:R-:W1:Y:S01]  /*4e40*/  MUFU.RCP R0, R11 ;  /* 0x0000000b00007308 */ /* 0x000e620000001000 */
[----:B------:R-:W-:Y:S07]  /*4e50*/  BSSY.RECONVERGENT B2, `(.L_x_60) ;  /* 0x000000c000027945 */ /* 0x000fee0003800200 */
[----:B------:R-:W2:Y:S01]  /*4e60*/  FCHK P0, R4, R11 ;  /* 0x0000000b04007302 */ /* 0x000ea20000000000 */
[----:B-1----:R-:W-:-:S04]  /*4e70*/  FFMA R13, R0, -R11, 1 ;  /* 0x3f800000000d7423 */ /* 0x002fc8000000080b */
[----:B------:R-:W-:-:S04]  /*4e80*/  FFMA R13, R0, R13, R0 ;  /* 0x0000000d000d7223 */ /* 0x000fc80000000000 */
[----:B------:R-:W-:-:S04]  /*4e90*/  FFMA R0, R4, R13, RZ ;  /* 0x0000000d04007223 */ /* 0x000fc800000000ff */
[----:B------:R-:W-:-:S04]  /*4ea0*/  FFMA R10, R0, -R11, R4 ;  /* 0x8000000b000a7223 */ /* 0x000fc80000000004 */
[----:B------:R-:W-:Y:S01]  /*4eb0*/  FFMA R0, R13, R10, R0 ;  /* 0x0000000a0d007223 */ /* 0x000fe20000000000 */
[----:B--2---:R-:W-:Y:S06]  /*4ec0*/  @!P0 BRA `(.L_x_61) ;  /* 0x0000000000108947 */ /* 0x004fec0003800000 */
[----:B------:R-:W-:Y:S02]  /*4ed0*/  MOV R17, R4 ;  /* 0x0000000400117202 */ /* 0x000fe40000000f00 */
[----:B------:R-:W-:Y:S02]  /*4ee0*/  MOV R0, R11 ;  /* 0x0000000b00007202 */ /* 0x000fe40000000f00 */
[----:B------:R-:W-:-:S07]  /*4ef0*/  MOV R14, 0x4f10 ;  /* 0x00004f10000e7802 */ /* 0x000fce0000000f00 */
[----:B0-----:R-:W-:Y:S05]  /*4f00*/  CALL.REL.NOINC `($__internal_2_$__cuda_sm3x_div_rn_noftz_f32_slowpath) ;  /* 0x0000034000947944 */ /* 0x001fea0003c00000 */
.L_x_61:
[----:B------:R-:W-:Y:S05]  /*4f10*/  BSYNC.RECONVERGENT B2 ;  /* 0x0000000000027941 */ /* 0x000fea0003800200 */
.L_x_60:
[----:B------:R-:W1:Y:S01]  /*4f20*/  MUFU.RCP R4, R11 ;  /* 0x0000000b00047308 */ /* 0x000e620000001000 */
[----:B------:R-:W-:Y:S01]  /*4f30*/  BSSY.RECONVERGENT B2, `(.L_x_62) ;  /* 0x000000e000027945 */ /* 0x000fe20003800200 */
[----:B------:R-:W-:-:S06]  /*4f40*/  IMAD.MOV.U32 R30, RZ, RZ, R0 ;  /* 0x000000ffff1e7224 */ /* 0x000fcc00078e0000 */
        /* <DEDUP_REMOVED lines=11> */
[----:B------:R-:W-:-:S07]  /*5000*/  IMAD.MOV.U32 R29, RZ, RZ, R0 ;  /* 0x000000ffff1d7224 */ /* 0x000fce00078e0000 */
.L_x_63:
[----:B------:R-:W-:Y:S05]  /*5010*/  BSYNC.RECONVERGENT B2 ;  /* 0x0000000000027941 */ /* 0x000fea0003800200 */
.L_x_62:
        /* <DEDUP_REMOVED lines=14> */
.L_x_65:
[----:B------:R-:W-:Y:S05]  /*5100*/  BSYNC.RECONVERGENT B2 ;  /* 0x0000000000027941 */ /* 0x000fea0003800200 */
.L_x_64:
        /* <DEDUP_REMOVED lines=13> */
.L_x_51:
[----:B------:R-:W-:Y:S05]  /*51e0*/  BSYNC.RECONVERGENT B1 ;  /* 0x0000000000017941 */ /* 0x000fea0003800200 */
.L_x_50:
[----:B------:R-:W-:Y:S02]  /*51f0*/  IADD3 R9, P0, PT, R9, -0x2, RZ ;  /* 0xfffffffe09097810 */ /* 0x000fe40007f1e0ff */
[----:B------:R-:W-:Y:S02]  /*5200*/  FSETP.GEU.AND P1, PT, R7, R8, PT ;  /* 0x000000080700720b */ /* 0x000fe40003f2e000 */
[----:B------:R-:W-:Y:S02]  /*5210*/  IADD3.X R34, PT, PT, R34, -0x1, RZ, P0, !PT ;  /* 0xffffffff22227810 */ /* 0x000fe400007fe4ff */
[----:B------:R-:W-:Y:S02]  /*5220*/  ISETP.NE.U32.AND P0, PT, R9, RZ, PT ;  /* 0x000000ff0900720c */ /* 0x000fe40003f05070 */
[----:B01----:R-:W-:Y:S02]  /*5230*/  IADD3 R2, P2, PT, R2, 0x88, RZ ;  /* 0x0000008802027810 */ /* 0x003fe40007f5e0ff */
[----:B------:R-:W-:-:S03]  /*5240*/  ISETP.NE.AND.EX P0, PT, R34, RZ, PT, P0 ;  /* 0x000000ff2200720c */ /* 0x000fc60003f05300 */
[----:B------:R-:W-:Y:S02]  /*5250*/  IMAD.X R3, RZ, RZ, R3, P2 ;  /* 0x000000ffff037224 */ /* 0x000fe400010e0603 */
        /* <DEDUP_REMOVED lines=12> */
[----:B------:R-:W-:-:S02]  /*5320*/  @!P1 MOV R44, R26 ;  /* 0x0000001a002c9202 */ /* 0x000fc40000000f00 */
[----:B------:R-:W-:Y:S02]  /*5330*/  @!P1 MOV R42, R41 ;  /* 0x00000029002a9202 */ /* 0x000fe40000000f00 */
[----:B------:R-:W-:Y:S02]  /*5340*/  @!P1 MOV R23, R28 ;  /* 0x0000001c00179202 */ /* 0x000fe40000000f00 */
[----:B------:R-:W-:Y:S02]  /*5350*/  @!P1 MOV R21, R30 ;  /* 0x0000001e00159202 */ /* 0x000fe40000000f00 */
[----:B------:R-:W-:Y:S02]  /*5360*/  @!P1 MOV R19, R31 ;  /* 0x0000001f00139202 */ /* 0x000fe40000000f00 */
[----:B------:R-:W-:Y:S02]  /*5370*/  @!P1 MOV R15, R33 ;  /* 0x00000021000f9202 */ /* 0x000fe40000000f00 */
[----:B------:R-:W-:Y:S01]  /*5380*/  @!P1 MOV R8, R7 ;  /* 0x0000000700089202 */ /* 0x000fe20000000f00 */
[----:B------:R-:W-:Y:S06]  /*5390*/  @P0 BRA `(.L_x_66) ;  /* 0xffffffe8007c0947 */ /* 0x000fec000383ffff */
[----:B------:R-:W-:Y:S05]  /*53a0*/  BSYNC.RECONVERGENT B0 ;  /* 0x0000000000007941 */ /* 0x000fea0003800200 */
.L_x_33:
[----:B------:R-:W-:Y:S05]  /*53b0*/  WARPSYNC.ALL ;  /* 0x0000000000007948 */ /* 0x000fea0003800000 */
[----:B------:R-:W-:Y:S01]  /*53c0*/  MOV R7, R56 ;  /* 0x0000003800077202 */ /* 0x000fe20000000f00 */
[----:B------:R-:W0:Y:S06]  /*53d0*/  LDCU UR6, c[0x0][0x39c] ;  /* 0x00007380ff0677ac */ /* 0x000e2c0008000800 */
.L_x_32:
[----:B------:R-:W-:Y:S01]  /*53e0*/  ISETP.NE.U32.AND P0, PT, R54, RZ, PT ;  /* 0x000000ff3600720c */ /* 0x000fe20003f05070 */
[----:B------:R-:W-:Y:S03]  /*53f0*/  BSSY.RECONVERGENT B0, `(.L_x_31) ;  /* 0x00000a8000007945 */ /* 0x000fe60003800200 */
[----:B------:R-:W-:-:S13]  /*5400*/  ISETP.NE.AND.EX P0, PT, RZ, RZ, PT, P0 ;  /* 0x000000ffff00720c */ /* 0x000fda0003f05300 */
[----:B------:R-:W-:Y:S05]  /*5410*/  @!P0 BRA `(.L_x_67) ;  /* 0x0000000800948947 */ /* 0x000fea0003800000 */
[----:B------:R-:W1:Y:S01]  /*5420*/  LDC.64 R2, c[0x0][0x390] ;  /* 0x0000e400ff027b82 */ /* 0x000e620000000a00 */
[----:B0-----:R-:W-:Y:S01]  /*5430*/  UIMAD UR7, UR6, 0x44, URZ ;  /* 0x00000044060778a4 */ /* 0x001fe2000f8e02ff */
[----:B-1----:R-:W-:-:S05]  /*5440*/  IMAD.WIDE.U32 R2, R7, 0x44, R2 ;  /* 0x0000004407027825 */ /* 0x002fca00078e0002 */
[----:B------:R-:W-:-:S05]  /*5450*/  IADD3 R3, PT, PT, R3, UR7, RZ ;  /* 0x0000000703037c10 */ /* 0x000fca000fffe0ff */
[----:B------:R-:W2:Y:S04]  /*5460*/  LDG.E R39, desc[UR14][R2.64+0x34] ;  /* 0x0000340e02277981 */ /* 0x000ea8000c1e1900 */
[----:B------:R-:W3:Y:S04]  /*5470*/  LDG.E R36, desc[UR14][R2.64+0x30] ;  /* 0x0000300e02247981 */ /* 0x000ee8000c1e1900 */
[----:B------:R-:W4:Y:S04]  /*5480*/  LDG.E R38, desc[UR14][R2.64+0x38] ;  /* 0x0000380e02267981 */ /* 0x000f28000c1e1900 */
[----:B------:R-:W5:Y:S01]  /*5490*/  LDG.E R0, desc[UR14][R2.64+0x40] ;  /* 0x0000400e02007981 */ /* 0x000f62000c1e1900 */
[----:B------:R-:W-:Y:S01]  /*54a0*/  BSSY.RECONVERGENT B1, `(.L_x_68) ;  /* 0x0000088000017945 */ /* 0x000fe20003800200 */
[----:B------:R-:W-:Y:S01]  /*54b0*/  HFMA2 R12, -RZ, RZ, 0, 0 ;  /* 0x00000000ff0c7431 */ /* 0x000fe200000001ff */
[----:B------:R-:W-:Y:S01]  /*54c0*/  MOV R13, 0x3f800000 ;  /* 0x3f800000000d7802 */ /* 0x000fe20000000f00 */
[----:B------:R-:W-:Y:S01]  /*54d0*/  HFMA2 R29, -RZ, RZ, 1.875, 0 ;  /* 0x3f800000ff1d7431 */ /* 0x000fe200000001ff */
[----:B------:R-:W-:Y:S01]  /*54e0*/  CS2R R26, SRZ ;  /* 0x00000000001a7805 */ /* 0x000fe2000001ff00 */
[----:B------:R-:W-:Y:S01]  /*54f0*/  IMAD.MOV.U32 R28, RZ, RZ, RZ ;  /* 0x000000ffff1c7224 */ /* 0x000fe200078e00ff */
[----:B------:R-:W-:-:S02]  /*5500*/  CS2R R30, SRZ ;  /* 0x00000000001e7805 */ /* 0x000fc4000001ff00 */
[----:B------:R-:W-:Y:S02]  /*5510*/  MOV R41, RZ ;  /* 0x000000ff00297202 */ /* 0x000fe40000000f00 */
[----:B------:R-:W-:Y:S01]  /*5520*/  CS2R R32, SRZ ;  /* 0x0000000000207805 */ /* 0x000fe2000001ff00 */
[----:B------:R-:W-:Y:S01]  /*5530*/  IMAD.MOV.U32 R34, RZ, RZ, RZ ;  /* 0x000000ffff227224 */ /* 0x000fe200078e00ff */
[----:B------:R-:W-:Y:S02]  /*5540*/  CS2R R10, SRZ ;  /* 0x00000000000a7805 */ /* 0x000fe4000001ff00 */
[----:B------:R-:W-:Y:S01]  /*5550*/  MOV R35, 0x7f7fffff ;  /* 0x7f7fffff00237802 */ /* 0x000fe20000000f00 */
[----:B--2---:R-:W-:Y:S01]  /*5560*/  FADD R4, -R50, R39 ;  /* 0x0000002732047221 */ /* 0x004fe20000000100 */
[----:B---3--:R-:W-:-:S03]  /*5570*/  FADD R7, -R53, R36 ;  /* 0x0000002435077221 */ /* 0x008fc60000000100 */
[C---:B------:R-:W-:Y:S01]  /*5580*/  FMUL R6, R4.reuse, R61 ;  /* 0x0000003d04067220 */ /* 0x040fe20000400000 */
[----:B------:R-:W-:Y:S01]  /*5590*/  FMUL R4, R4, R4 ;  /* 0x0000000404047220 */ /* 0x000fe20000400000 */
[----:B----4-:R-:W-:Y:S02]  /*55a0*/  FADD R9, -R51, R38 ;  /* 0x0000002633097221 */ /* 0x010fe40000000100 */
[C---:B------:R-:W-:Y:S01]  /*55b0*/  FFMA R6, R7.reuse, R64, R6 ;  /* 0x0000004007067223 */ /* 0x040fe20000000006 */
[----:B------:R-:W-:Y:S01]  /*55c0*/  FFMA R4, R7, R7, R4 ;  /* 0x0000000707047223 */ /* 0x000fe20000000004 */
[----:B-----5:R-:W-:Y:S02]  /*55d0*/  FMUL R0, R0, R0 ;  /* 0x0000000000007220 */ /* 0x020fe40000400000 */
[C---:B------:R-:W-:Y:S01]  /*55e0*/  FFMA R40, R9.reuse, R62, R6 ;  /* 0x0000003e09287223 */ /* 0x040fe20000000006 */
[----:B------:R-:W-:Y:S01]  /*55f0*/  FFMA R9, R9, R9, R4 ;  /* 0x0000000909097223 */ /* 0x000fe20000000004 */
[----:B------:R-:W-:Y:S01]  /*5600*/  IMAD.MOV.U32 R4, RZ, RZ, 0x3f800000 ;  /* 0x3f800000ff047424 */ /* 0x000fe200078e00ff */
[----:B------:R-:W-:-:S02]  /*5610*/  CS2R R6, SRZ ;  /* 0x0000000000067805 */ /* 0x000fc4000001ff00 */
[----:B------:R-:W-:Y:S01]  /*5620*/  FFMA R17, -R40, R40, R9 ;  /* 0x0000002828117223 */ /* 0x000fe20000000109 */
[----:B------:R-:W-:-:S04]  /*5630*/  HFMA2 R9, -RZ, RZ, 0, 0 ;  /* 0x00000000ff097431 */ /* 0x000fc800000001ff */
[----:B------:R-:W-:-:S13]  /*5640*/  FSETP.GT.AND P0, PT, R17, R0, PT ;  /* 0x000000001100720b */ /* 0x000fda0003f04000 */
[----:B------:R-:W-:Y:S05]  /*5650*/  @P0 BRA `(.L_x_69) ;  /* 0x0000000400b00947 */ /* 0x000fea0003800000 */
[----:B------:R-:W-:Y:S01]  /*5660*/  FADD R0, R0, -R17 ;  /* 0x8000001100007221 */ /* 0x000fe20000000000 */
[----:B------:R-:W-:Y:S03]  /*5670*/  BSSY.RECONVERGENT B2, `(.L_x_70) ;  /* 0x000000c000027945 */ /* 0x000fe60003800200 */
[----:B------:R-:W-:Y:S01]  /*5680*/  VIADD R14, R0, 0xf3000000 ;  /* 0xf3000000000e7836 */ /* 0x000fe20000000000 */
[----:B------:R0:W1:Y:S04]  /*5690*/  MUFU.RSQ R17, R0 ;  /* 0x0000000000117308 */ /* 0x0000680000001400 */
[----:B------:R-:W-:-:S13]  /*56a0*/  ISETP.GT.U32.AND P0, PT, R14, 0x727fffff, PT ;  /* 0x727fffff0e00780c */ /* 0x000fda0003f04070 */
[----:B01----:R-:W-:Y:S05]  /*56b0*/  @!P0 BRA `(.L_x_71) ;  /* 0x00000000000c8947 */ /* 0x003fea0003800000 */
[----:B------:R-:W-:-:S07]  /*56c0*/  MOV R14, 0x56e0 ;  /* 0x000056e0000e7802 */ /* 0x000fce0000000f00 */
[----:B------:R-:W-:Y:S05]  /*56d0*/  CALL.REL.NOINC `($__internal_1_$__cuda_sm20_sqrt_rn_f32_slowpath) ;  /* 0x0000033800487944 */ /* 0x000fea0003c00000 */
[----:B------:R-:W-:Y:S05]  /*56e0*/  BRA `(.L_x_72) ;  /* 0x0000000000107947 */ /* 0x000fea0003800000 */
.L_x_71:
[----:B------:R-:W-:Y:S01]  /*56f0*/  FMUL.FTZ R107, R0, R17 ;  /* 0x00000011006b7220 */ /* 0x000fe20000410000 */
[----:B------:R-:W-:-:S03]  /*5700*/  FMUL.FTZ R14, R17, 0.5 ;  /* 0x3f000000110e7820 */ /* 0x000fc60000410000 */
[----:B------:R-:W-:-:S04]  /*5710*/  FFMA R0, -R107, R107, R0 ;  /* 0x0000006b6b007223 */ /* 0x000fc80000000100 */
[----:B------:R-:W-:-:S07]  /*5720*/  FFMA R107, R0, R14, R107 ;  /* 0x0000000e006b7223 */ /* 0x000fce000000006b */
.L_x_72:
[----:B------:R-:W-:Y:S05]  /*5730*/  BSYNC.RECONVERGENT B2 ;  /* 0x0000000000027941 */ /* 0x000fea0003800200 */
.L_x_70:
        /* <DEDUP_REMOVED lines=8> */
[----:B------:R-:W-:-:S13]  /*57c0*/  FSETP.GEU.AND P0, PT, R0, RZ, PT ;  /* 0x000000ff0000720b */ /* 0x000fda0003f0e000 */
[----:B------:R-:W-:Y:S05]  /*57d0*/  @!P0 BREAK.RELIABLE B2 ;  /* 0x0000000000028942 */ /* 0x000fea0003800100 */
[----:B------:R-:W-:Y:S05]  /*57e0*/  @!P0 BRA `(.L_x_69) ;  /* 0x00000004004c8947 */ /* 0x000fea0003800000 */
[----:B------:R-:W-:-:S07]  /*57f0*/  MOV R37, R0 ;  /* 0x0000000000257202 */ /* 0x000fce0000000f00 */
.L_x_74:
[----:B------:R-:W-:Y:S05]  /*5800*/  BSYNC.RELIABLE B2 ;  /* 0x0000000000027941 */ /* 0x000fea0003800100 */
.L_x_73:
        /* <DEDUP_REMOVED lines=18> */
.L_x_76:
[----:B------:R-:W-:Y:S01]  /*5930*/  FMUL.FTZ R13, R0, R17 ;  /* 0x00000011000d7220 */ /* 0x000fe20000410000 */
[----:B------:R-:W-:-:S03]  /*5940*/  FMUL.FTZ R12, R17, 0.5 ;  /* 0x3f000000110c7820 */ /* 0x000fc60000410000 */
[----:B------:R-:W-:-:S04]  /*5950*/  FFMA R0, -R13, R13, R0 ;  /* 0x0000000d0d007223 */ /* 0x000fc80000000100 */
[----:B------:R-:W-:-:S07]  /*5960*/  FFMA R13, R0, R12, R13 ;  /* 0x0000000c000d7223 */ /* 0x000fce000000000d */
.L_x_77:
[----:B------:R-:W-:Y:S05]  /*5970*/  BSYNC.RECONVERGENT B2 ;  /* 0x0000000000027941 */ /* 0x000fea0003800200 */
.L_x_75:
        /* <DEDUP_REMOVED lines=13> */
.L_x_79:
[----:B------:R-:W-:Y:S05]  /*5a50*/  BSYNC.RECONVERGENT B2 ;  /* 0x0000000000027941 */ /* 0x000fea0003800200 */
.L_x_78:
        /* <DEDUP_REMOVED lines=15> */
.L_x_81:
[----:B------:R-:W-:Y:S05]  /*5b50*/  BSYNC.RECONVERGENT B2 ;  /* 0x0000000000027941 */ /* 0x000fea0003800200 */
.L_x_80:
        /* <DEDUP_REMOVED lines=13> */
.L_x_83:
[----:B------:R-:W-:Y:S05]  /*5c30*/  BSYNC.RECONVERGENT B2 ;  /* 0x0000000000027941 */ /* 0x000fea0003800200 */
.L_x_82:
        /* <DEDUP_REMOVED lines=12> */
[----:B------:R-:W-:Y:S01]  /*5d00*/  IMAD.MOV.U32 R32, RZ, RZ, R0 ;  /* 0x000000ffff207224 */ /* 0x000fe200078e0000 */
[----:B------:R-:W-:-:S07]  /*5d10*/  MOV R35, R37 ;  /* 0x0000002500237202 */ /* 0x000fce0000000f00 */
.L_x_69:
[----:B------:R-:W-:Y:S05]  /*5d20*/  BSYNC.RECONVERGENT B1 ;  /* 0x0000000000017941 */ /* 0x000fea0003800200 */
.L_x_68:
[----:B------:R-:W-:-:S13]  /*5d30*/  FSETP.GEU.AND P0, PT, R35, R8, PT ;  /* 0x000000082300720b */ /* 0x000fda0003f0e000 */
        /* <DEDUP_REMOVED lines=18> */
[----:B------:R-:W-:-:S07]  /*5e60*/  @!P0 MOV R8, R35 ;  /* 0x0000002300088202 */ /* 0x000fce0000000f00 */
.L_x_67:
[----:B0-----:R-:W-:Y:S05]  /*5e70*/  BSYNC.RECONVERGENT B0 ;  /* 0x0000000000007941 */ /* 0x001fea0003800200 */
.L_x_31:
[----:B------:R-:W0:Y:S02]  /*5e80*/  LDCU.64 UR10, c[0x0][0x3b0] ;  /* 0x00007600ff0a77ac */ /* 0x000e240008000a00 */
[----:B0-----:R-:W-:Y:S02]  /*5e90*/  UISETP.NE.U32.AND UP0, UPT, UR10, URZ, UPT ;  /* 0x000000ff0a00728c */ /* 0x001fe4000bf05070 */
[----:B------:R-:W-:Y:S02]  /*5ea0*/  UIADD3 UR17, UP1, UPT, UR10, -0x1, URZ ;  /* 0xffffffff0a117890 */ /* 0x000fe4000ff3e0ff */
[----:B------:R-:W-:Y:S02]  /*5eb0*/  UISETP.NE.AND.EX UP0, UPT, UR11, URZ, UPT, UP0 ;  /* 0x000000ff0b00728c */ /* 0x000fe4000bf05300 */
[----:B------:R-:W-:Y:S02]  /*5ec0*/  ULOP3.LUT UR9, UR10, 0xfffffffe, URZ, 0xc0, !UPT ;  /* 0xfffffffe0a097892 */ /* 0x000fe4000f8ec0ff */
[----:B------:R-:W-:-:S02]  /*5ed0*/  ULOP3.LUT UR10, UR10, 0x1, URZ, 0xc0, !UPT ;  /* 0x000000010a0a7892 */ /* 0x000fc4000f8ec0ff */
[----:B------:R-:W-:-:S03]  /*5ee0*/  UIADD3.X UR18, UPT, UPT, UR11, -0x1, URZ, UP1, !UPT ;  /* 0xffffffff0b127890 */ /* 0x000fc60008ffe4ff */
[----:B------:R-:W-:Y:S09]  /*5ef0*/  BRA.U !UP0, `(.L_x_84) ;  /* 0x0000001108947547 */ /* 0x000ff2000b800000 */
[----:B------:R-:W-:Y:S01]  /*5f00*/  UISETP.NE.U32.AND UP0, UPT, UR17, URZ, UPT ;  /* 0x000000ff1100728c */ /* 0x000fe2000bf05070 */
[----:B------:R-:W-:Y:S01]  /*5f10*/  UMOV UR6, URZ ;  /* 0x000000ff00067c82 */ /* 0x000fe20008000000 */
[----:B------:R-:W-:Y:S02]  /*5f20*/  UMOV UR7, URZ ;  /* 0x000000ff00077c82 */ /* 0x000fe40008000000 */
[----:B------:R-:W-:-:S09]  /*5f30*/  UISETP.NE.AND.EX UP0, UPT, UR18, URZ, UPT, UP0 ;  /* 0x000000ff1200728c */ /* 0x000fd2000bf05300 */
[----:B------:R-:W-:Y:S05]  /*5f40*/  BRA.U !UP0, `(.L_x_85) ;  /* 0x0000000908fc7547 */ /* 0x000fea000b800000 */
[----:B------:R-:W0:Y:S01]  /*5f50*/  LDCU.64 UR20, c[0x0][0x3a8] ;  /* 0x00007500ff1477ac */ /* 0x000e220008000a00 */
[----:B------:R-:W1:Y:S01]  /*5f60*/  LDCU UR19, c[0x0][0x3b4] ;  /* 0x00007680ff1377ac */ /* 0x000e620008000800 */
[----:B------:R-:W-:Y:S01]  /*5f70*/  UMOV UR6, URZ ;  /* 0x000000ff00067c82 */ /* 0x000fe20008000000 */
[----:B------:R-:W-:-:S05]  /*5f80*/  UMOV UR7, URZ ;  /* 0x000000ff00077c82 */ /* 0x000fca0008000000 */
.L_x_94:
[----:B0-----:R-:W-:Y:S02]  /*5f90*/  UIMAD.WIDE.U32 UR12, UR6, 0x50, UR20 ;  /* 0x00000050060c78a5 */ /* 0x001fe4000f8e0014 */
[----:B------:R-:W-:-:S04]  /*5fa0*/  UIMAD UR11, UR7, 0x50, URZ ;  /* 0x00000050070b78a4 */ /* 0x000fc8000f8e02ff */
[----:B------:R-:W-:Y:S02]  /*5fb0*/  UIADD3 UR11, UPT, UPT, UR13, UR11, URZ ;  /* 0x0000000b0d0b7290 */ /* 0x000fe4000fffe0ff */
[----:B-1----:R-:W-:Y:S01]  /*5fc0*/  MOV R3, UR13 ;  /* 0x0000000d00037c02 */ /* 0x002fe20008000f00 */
[----:B------:R-:W-:-:S03]  /*5fd0*/  IMAD.U32 R2, RZ, RZ, UR12 ;  /* 0x0000000cff027e24 */ /* 0x000fc6000f8e00ff */
[----:B------:R-:W-:-:S05]  /*5fe0*/  MOV R3, UR11 ;  /* 0x0000000b00037c02 */ /* 0x000fca0008000f00 */
[----:B------:R-:W2:Y:S04]  /*5ff0*/  LDG.E R40, desc[UR14][R2.64+0x44] ;  /* 0x0000440e02287981 */ /* 0x000ea8000c1e1900 */
[----:B------:R-:W3:Y:S04]  /*6000*/  LDG.E R38, desc[UR14][R2.64+0x40] ;  /* 0x0000400e02267981 */ /* 0x000ee8000c1e1900 */
[----:B------:R-:W4:Y:S01]  /*6010*/  LDG.E R66, desc[UR14][R2.64+0x48] ;  /* 0x0000480e02427981 */ /* 0x000f22000c1e1900 */
[----:B------:R-:W-:Y:S01]  /*6020*/  BSSY.RECONVERGENT B0, `(.L_x_86) ;  /* 0x000003f000007945 */ /* 0x000fe20003800200 */
[----:B------:R-:W-:-:S02]  /*6030*/  HFMA2 R9, -RZ, RZ, 0, 0 ;  /* 0x00000000ff097431 */ /* 0x000fc400000001ff */
[----:B------:R-:W-:Y:S02]  /*6040*/  IMAD.MOV.U32 R4, RZ, RZ, 0x3f800000 ;  /* 0x3f800000ff047424 */ /* 0x000fe400078e00ff */
[----:B------:R-:W-:Y:S01]  /*6050*/  HFMA2 R26, -RZ, RZ, 0, 0 ;  /* 0x00000000ff1a7431 */ /* 0x000fe200000001ff */
[----:B------:R-:W-:Y:S01]  /*6060*/  MOV R10, RZ ;  /* 0x000000ff000a7202 */ /* 0x000fe20000000f00 */
[----:B------:R-:W-:Y:S02]  /*6070*/  HFMA2 R34, -RZ, RZ, 0, 0 ;  /* 0x00000000ff227431 */ /* 0x000fe400000001ff */
[----:B------:R-:W-:Y:S01]  /*6080*/  IMAD.MOV.U32 R11, RZ, RZ, 0x3f800000 ;  /* 0x3f800000ff0b7424 */ /* 0x000fe200078e00ff */
[----:B------:R-:W-:Y:S02]  /*6090*/  CS2R R12, SRZ ;  /* 0x00000000000c7805 */ /* 0x000fe4000001ff00 */
[----:B------:R-:W-:Y:S02]  /*60a0*/  MOV R27, 0x3f800000 ;  /* 0x3f800000001b7802 */ /* 0x000fe40000000f00 */
[----:B------:R-:W-:Y:S01]  /*60b0*/  CS2R R28, SRZ ;  /* 0x00000000001c7805 */ /* 0x000fe2000001ff00 */
[----:B------:R-:W-:Y:S01]  /*60c0*/  IMAD.MOV.U32 R39, RZ, RZ, RZ ;  /* 0x000000ffff277224 */ /* 0x000fe200078e00ff */
[----:B------:R-:W-:-:S02]  /*60d0*/  CS2R R30, SRZ ;  /* 0x00000000001e7805 */ /* 0x000fc4000001ff00 */
[----:B------:R-:W-:Y:S02]  /*60e0*/  CS2R R32, SRZ ;  /* 0x0000000000207805 */ /* 0x000fe4000001ff00 */
[----:B------:R-:W-:Y:S01]  /*60f0*/  MOV R35, 0x7f7fffff ;  /* 0x7f7fffff00237802 */ /* 0x000fe20000000f00 */
[----:B--2---:R-:W-:-:S04]  /*6100*/  FMUL R7, R40, R61 ;  /* 0x0000003d28077220 */ /* 0x004fc80000400000 */
[----:B---3--:R-:W-:-:S04]  /*6110*/  FFMA R7, R38, R64, R7 ;  /* 0x0000004026077223 */ /* 0x008fc80000000007 */
[----:B----4-:R-:W-:Y:S01]  /*6120*/  FFMA R68, R66, R62, R7 ;  /* 0x0000003e42447223 */ /* 0x010fe20000000007 */
[----:B------:R-:W-:-:S04]  /*6130*/  CS2R R6, SRZ ;  /* 0x0000000000067805 */ /* 0x000fc8000001ff00 */
[----:B------:R-:W-:-:S13]  /*6140*/  FSETP.GE.AND P0, PT, |R68|, 9.9999997473787516356e-05, PT ;  /* 0x38d1b7174400780b */ /* 0x000fda0003f06200 */
[----:B------:R-:W-:Y:S05]  /*6150*/  @!P0 BRA `(.L_x_87) ;  /* 0x0000000000ac8947 */ /* 0x000fea0003800000 */
[----:B------:R-:W2:Y:S04]  /*6160*/  LDG.E R17, desc[UR14][R2.64+0x34] ;  /* 0x0000340e02117981 */ /* 0x000ea8000c1e1900 */
[----:B------:R-:W3:Y:S04]  /*6170*/  LDG.E R0, desc[UR14][R2.64+0x30] ;  /* 0x0000300e02007981 */ /* 0x000ee8000c1e1900 */
[----:B------:R-:W4:Y:S01]  /*6180*/  LDG.E R14, desc[UR14][R2.64+0x38] ;  /* 0x0000380e020e7981 */ /* 0x000f22000c1e1900 */
[----:B------:R-:W0:Y:S01]  /*6190*/  MUFU.RCP R36, R68 ;  /* 0x0000004400247308 */ /* 0x000e220000001000 */
[----:B------:R-:W-:Y:S01]  /*61a0*/  BSSY.RECONVERGENT B1, `(.L_x_88) ;  /* 0x0000011000017945 */ /* 0x000fe20003800200 */
[----:B0-----:R-:W-:-:S04]  /*61b0*/  FFMA R37, -R68, R36, 1 ;  /* 0x3f80000044257423 */ /* 0x001fc80000000124 */
[----:B------:R-:W-:Y:S01]  /*61c0*/  FFMA R36, R36, R37, R36 ;  /* 0x0000002524247223 */ /* 0x000fe20000000024 */
[----:B--2---:R-:W-:Y:S01]  /*61d0*/  FADD R17, -R50, R17 ;  /* 0x0000001132117221 */ /* 0x004fe20000000100 */
[----:B---3--:R-:W-:-:S03]  /*61e0*/  FADD R0, -R53, R0 ;  /* 0x0000000035007221 */ /* 0x008fc60000000100 */
[----:B------:R-:W-:Y:S01]  /*61f0*/  FMUL R17, R40, R17 ;  /* 0x0000001128117220 */ /* 0x000fe20000400000 */
[----:B----4-:R-:W-:-:S03]  /*6200*/  FADD R14, -R51, R14 ;  /* 0x0000000e330e7221 */ /* 0x010fc60000000100 */
[----:B------:R-:W-:-:S04]  /*6210*/  FFMA R17, R38, R0, R17 ;  /* 0x0000000026117223 */ /* 0x000fc80000000011 */
[----:B------:R-:W-:-:S04]  /*6220*/  FFMA R17, R66, R14, R17 ;  /* 0x0000000e42117223 */ /* 0x000fc80000000011 */
[----:B------:R-:W0:Y:S01]  /*6230*/  FCHK P0, R17, R68 ;  /* 0x0000004411007302 */ /* 0x000e220000000000 */
[----:B------:R-:W-:-:S04]  /*6240*/  FFMA R37, R17, R36, RZ ;  /* 0x0000002411257223 */ /* 0x000fc800000000ff */
[----:B------:R-:W-:-:S04]  /*6250*/  FFMA R0, -R68, R37, R17 ;  /* 0x0000002544007223 */ /* 0x000fc80000000111 */
[----:B------:R-:W-:Y:S01]  /*6260*/  FFMA R0, R36, R0, R37 ;  /* 0x0000000024007223 */ /* 0x000fe20000000025 */
[----:B0-----:R-:W-:Y:S06]  /*6270*/  @!P0 BRA `(.L_x_89) ;  /* 0x00000000000c8947 */ /* 0x001fec0003800000 */
[----:B------:R-:W-:Y:S01]  /*6280*/  IMAD.MOV.U32 R0, RZ, RZ, R68 ;  /* 0x000000ffff007224 */ /* 0x000fe200078e0044 */
[----:B------:R-:W-:-:S07]  /*6290*/  MOV R14, 0x62b0 ;  /* 0x000062b0000e7802 */ /* 0x000fce0000000f00 */
[----:B-1----:R-:W-:Y:S05]  /*62a0*/  CALL.REL.NOINC `($__internal_2_$__cuda_sm3x_div_rn_noftz_f32_slowpath) ;  /* 0x0000032c00ac7944 */ /* 0x002fea0003c00000 */
.L_x_89:
[----:B-1----:R-:W-:Y:S05]  /*62b0*/  BSYNC.RECONVERGENT B1 ;  /* 0x0000000000017941 */ /* 0x002fea0003800200 */
.L_x_88:
[----:B------:R-:W-:-:S13]  /*62c0*/  FSETP.GE.AND P0, PT, R0, RZ, PT ;  /* 0x000000ff0000720b */ /* 0x000fda0003f06000 */
[----:B------:R-:W-:Y:S05]  /*62d0*/  @!P0 BRA `(.L_x_87) ;  /* 0x00000000004c8947 */ /* 0x000fea0003800000 */
        /* <DEDUP_REMOVED lines=12> */
[----:B------:R-:W-:Y:S01]  /*63a0*/  MOV R29, R66 ;  /* 0x00000042001d7202 */ /* 0x000fe20000000f00 */
[----:B------:R-:W-:Y:S01]  /*63b0*/  IMAD.MOV.U32 R31, RZ, RZ, R38 ;  /* 0x000000ffff1f7224 */ /* 0x000fe200078e0026 */
[----:B------:R-:W-:Y:S01]  /*63c0*/  MOV R30, R40 ;  /* 0x00000028001e7202 */ /* 0x000fe20000000f00 */
[C---:B------:R-:W-:Y:S01]  /*63d0*/  FFMA R34, R0.reuse, R64, R53 ;  /* 0x0000004000227223 */ /* 0x040fe20000000035 */
[C---:B------:R-:W-:Y:S01]  /*63e0*/  FFMA R33, R0.reuse, R61, R50 ;  /* 0x0000003d00217223 */ /* 0x040fe20000000032 */
[----:B------:R-:W-:Y:S01]  /*63f0*/  FFMA R32, R0, R62, R51 ;  /* 0x0000003e00207223 */ /* 0x000fe20000000033 */
[----:B------:R-:W-:-:S07]  /*6400*/  MOV R35, R0 ;  /* 0x0000000000237202 */ /* 0x000fce0000000f00 */
.L_x_87:
[----:B-1----:R-:W-:Y:S05]  /*6410*/  BSYNC.RECONVERGENT B0 ;  /* 0x0000000000007941 */ /* 0x002fea0003800200 */
.L_x_86:
[----:B------:R-:W2:Y:S04]  /*6420*/  LDG.E R40, desc[UR14][R2.64+0x94] ;  /* 0x0000940e02287981 */ /* 0x000ea8000c1e1900 */
[----:B------:R-:W3:Y:S04]  /*6430*/  LDG.E R38, desc[UR14][R2.64+0x90] ;  /* 0x0000900e02267981 */ /* 0x000ee8000c1e1900 */
        /* <DEDUP_REMOVED lines=16> */
[----:B------:R-:W-:Y:S01]  /*6540*/  HFMA2 R9, -RZ, RZ, 0, 0 ;  /* 0x00000000ff097431 */ /* 0x000fe200000001ff */
[----:B------:R-:W-:Y:S01]  /*6550*/  @!P0 MOV R42, R39 ;  /* 0x00000027002a8202 */ /* 0x000fe20000000f00 */
[----:B------:R-:W-:Y:S01]  /*6560*/  HFMA2 R26, -RZ, RZ, 0, 0 ;  /* 0x00000000ff1a7431 */ /* 0x000fe200000001ff */
[----:B------:R-:W-:Y:S01]  /*6570*/  @!P0 MOV R23, R29 ;  /* 0x0000001d00178202 */ /* 0x000fe20000000f00 */
[----:B------:R-:W-:Y:S01]  /*6580*/  IMAD.MOV.U32 R4, RZ, RZ, 0x3f800000 ;  /* 0x3f800000ff047424 */ /* 0x000fe200078e00ff */
[----:B------:R-:W-:Y:S01]  /*6590*/  @!P0 MOV R21, R31 ;  /* 0x0000001f00158202 */ /* 0x000fe20000000f00 */
[----:B------:R-:W-:Y:S01]  /*65a0*/  IMAD.MOV.U32 R11, RZ, RZ, 0x3f800000 ;  /* 0x3f800000ff0b7424 */ /* 0x000fe200078e00ff */
[----:B------:R-:W-:-:S02]  /*65b0*/  @!P0 MOV R19, R32 ;  /* 0x0000002000138202 */ /* 0x000fc40000000f00 */
[----:B------:R-:W-:Y:S02]  /*65c0*/  CS2R R12, SRZ ;  /* 0x00000000000c7805 */ /* 0x000fe4000001ff00 */
[----:B------:R-:W-:Y:S01]  /*65d0*/  @!P0 MOV R15, R34 ;  /* 0x00000022000f8202 */ /* 0x000fe20000000f00 */
[----:B------:R-:W-:Y:S01]  /*65e0*/  HFMA2 R34, -RZ, RZ, 0, 0 ;  /* 0x00000000ff227431 */ /* 0x000fe200000001ff */
[----:B------:R-:W-:Y:S02]  /*65f0*/  @!P0 MOV R8, R35 ;  /* 0x0000002300088202 */ /* 0x000fe40000000f00 */
[----:B------:R-:W-:Y:S02]  /*6600*/  CS2R R28, SRZ ;  /* 0x00000000001c7805 */ /* 0x000fe4000001ff00 */
[----:B------:R-:W-:Y:S01]  /*6610*/  MOV R10, RZ ;  /* 0x000000ff000a7202 */ /* 0x000fe20000000f00 */
[----:B------:R-:W-:Y:S01]  /*6620*/  IMAD.MOV.U32 R39, RZ, RZ, RZ ;  /* 0x000000ffff277224 */ /* 0x000fe200078e00ff */
[----:B------:R-:W-:-:S02]  /*6630*/  MOV R27, 0x3f800000 ;  /* 0x3f800000001b7802 */ /* 0x000fc40000000f00 */
[----:B------:R-:W-:Y:S02]  /*6640*/  CS2R R30, SRZ ;  /* 0x00000000001e7805 */ /* 0x000fe4000001ff00 */
        /* <DEDUP_REMOVED lines=11> */
[----:B------:R-:W1:Y:S01]  /*6700*/  MUFU.RCP R36, R68 ;  /* 0x0000004400247308 */ /* 0x000e620000001000 */
[----:B------:R-:W-:Y:S01]  /*6710*/  BSSY.RECONVERGENT B1, `(.L_x_92) ;  /* 0x0000011000017945 */ /* 0x000fe20003800200 */
[----:B-1----:R-:W-:-:S04]  /*6720*/  FFMA R37, -R68, R36, 1 ;  /* 0x3f80000044257423 */ /* 0x002fc80000000124 */
[----:B------:R-:W-:Y:S01]  /*6730*/  FFMA R36, R36, R37, R36 ;  /* 0x0000002524247223 */ /* 0x000fe20000000024 */
[----:B--2---:R-:W-:Y:S01]  /*6740*/  FADD R17, -R50, R17 ;  /* 0x0000001132117221 */ /* 0x004fe20000000100 */
[----:B---3--:R-:W-:-:S03]  /*6750*/  FADD R0, -R53, R0 ;  /* 0x0000000035007221 */ /* 0x008fc60000000100 */
[----:B------:R-:W-:Y:S01]  /*6760*/  FMUL R17, R40, R17 ;  /* 0x0000001128117220 */ /* 0x000fe20000400000 */
[----:B----4-:R-:W-:-:S03]  /*6770*/  FADD R14, -R51, R14 ;  /* 0x0000000e330e7221 */ /* 0x010fc60000000100 */
[----:B------:R-:W-:-:S04]  /*6780*/  FFMA R17, R38, R0, R17 ;  /* 0x0000000026117223 */ /* 0x000fc80000000011 */
[----:B------:R-:W-:-:S04]  /*6790*/  FFMA R17, R66, R14, R17 ;  /* 0x0000000e42117223 */ /* 0x000fc80000000011 */
[----:B------:R-:W1:Y:S01]  /*67a0*/  FCHK P0, R17, R68 ;  /* 0x0000004411007302 */ /* 0x000e620000000000 */
[----:B------:R-:W-:-:S04]  /*67b0*/  FFMA R37, R17, R36, RZ ;  /* 0x0000002411257223 */ /* 0x000fc800000000ff */
[----:B------:R-:W-:-:S04]  /*67c0*/  FFMA R0, -R68, R37, R17 ;  /* 0x0000002544007223 */ /* 0x000fc80000000111 */
[----:B------:R-:W-:Y:S01]  /*67d0*/  FFMA R0, R36, R0, R37 ;  /* 0x0000000024007223 */ /* 0x000fe20000000025 */
[----:B-1----:R-:W-:Y:S06]  /*67e0*/  @!P0 BRA `(.L_x_93) ;  /* 0x00000000000c8947 */ /* 0x002fec0003800000 */
[----:B------:R-:W-:Y:S01]  /*67f0*/  IMAD.MOV.U32 R0, RZ, RZ, R68 ;  /* 0x000000ffff007224 */ /* 0x000fe200078e0044 */
[----:B------:R-:W-:-:S07]  /*6800*/  MOV R14, 0x6820 ;  /* 0x00006820000e7802 */ /* 0x000fce0000000f00 */
[----:B0-----:R-:W-:Y:S05]  /*6810*/  CALL.REL.NOINC `($__internal_2_$__cuda_sm3x_div_rn_noftz_f32_slowpath) ;  /* 0x0000032800507944 */ /* 0x001fea0003c00000 */
.L_x_93:
[----:B------:R-:W-:Y:S05]  /*6820*/  BSYNC.RECONVERGENT B1 ;  /* 0x0000000000017941 */ /* 0x000fea0003800200 */
.L_x_92:
        /* <DEDUP_REMOVED lines=21> */
.L_x_91:
[----:B------:R-:W-:Y:S05]  /*6980*/  BSYNC.RECONVERGENT B0 ;  /* 0x0000000000007941 */ /* 0x000fea0003800200 */
.L_x_90:
[----:B------:R-:W-:Y:S01]  /*6990*/  UIADD3 UR6, UP0, UPT, UR6, 0x2, URZ ;  /* 0x0000000206067890 */ /* 0x000fe2000ff1e0ff */
[----:B------:R-:W-:-:S03]  /*69a0*/  FSETP.GEU.AND P0, PT, R35, R8, PT ;  /* 0x000000082300720b */ /* 0x000fc60003f0e000 */
[----:B------:R-:W-:Y:S02]  /*69b0*/  UIADD3.X UR7, UPT, UPT, URZ, UR7, URZ, UP0, !UPT ;  /* 0x00000007ff077290 */ /* 0x000fe400087fe4ff */
[----:B------:R-:W-:-:S04]  /*69c0*/  UISETP.NE.U32.AND UP0, UPT, UR6, UR9, UPT ;  /* 0x000000090600728c */ /* 0x000fc8000bf05070 */
[----:B------:R-:W-:-:S04]  /*69d0*/  UISETP.NE.AND.EX UP0, UPT, UR7, UR19, UPT, UP0 ;  /* 0x000000130700728c */ /* 0x000fc8000bf05300 */
        /* <DEDUP_REMOVED lines=19> */
[----:B------:R-:W-:Y:S06]  /*6b10*/  BRA.U UP0, `(.L_x_94) ;  /* 0xfffffff5001c7547 */ /* 0x000fec000b83ffff */
[----:B------:R-:W2:Y:S01]  /*6b20*/  LDCU UR7, c[0x0][0x3b4] ;  /* 0x00007680ff0777ac */ /* 0x000ea20008000800 */
[----:B------:R-:W-:-:S05]  /*6b30*/  UMOV UR6, UR9 ;  /* 0x0000000900067c82 */ /* 0x000fca0008000000 */
.L_x_85:
[----:B------:R-:W-:-:S04]  /*6b40*/  UISETP.NE.U32.AND UP0, UPT, UR10, URZ, UPT ;  /* 0x000000ff0a00728c */ /* 0x000fc8000bf05070 */
[----:B------:R-:W-:-:S09]  /*6b50*/  UISETP.NE.AND.EX UP0, UPT, URZ, URZ, UPT, UP0 ;  /* 0x000000ffff00728c */ /* 0x000fd2000bf05300 */
[----:B------:R-:W-:Y:S05]  /*6b60*/  BRA.U !UP0, `(.L_x_84) ;  /* 0x0000000508787547 */ /* 0x000fea000b800000 */
[----:B------:R-:W3:Y:S01]  /*6b70*/  LDCU.64 UR12, c[0x0][0x3a8] ;  /* 0x00007500ff0c77ac */ /* 0x000ee20008000a00 */
[----:B--2---:R-:W-:Y:S02]  /*6b80*/  UIMAD UR11, UR7, 0x50, URZ ;  /* 0x00000050070b78a4 */ /* 0x004fe4000f8e02ff */
[----:B---3--:R-:W-:-:S04]  /*6b90*/  UIMAD.WIDE.U32 UR6, UR6, 0x50, UR12 ;  /* 0x00000050060678a5 */ /* 0x008fc8000f8e000c */
[----:B------:R-:W-:Y:S02]  /*6ba0*/  UIADD3 UR11, UPT, UPT, UR7, UR11, URZ ;  /* 0x0000000b070b7290 */ /* 0x000fe4000fffe0ff */
[----:B01----:R-:W-:Y:S01]  /*6bb0*/  MOV R3, UR7 ;  /* 0x0000000700037c02 */ /* 0x003fe20008000f00 */
        /* <DEDUP_REMOVED lines=8> */
[----:B------:R-:W-:Y:S01]  /*6c40*/  HFMA2 R26, -RZ, RZ, 1.875, 0 ;  /* 0x3f800000ff1a7431 */ /* 0x000fe200000001ff */
[----:B------:R-:W-:Y:S01]  /*6c50*/  CS2R R6, SRZ ;  /* 0x0000000000067805 */ /* 0x000fe2000001ff00 */
[----:B------:R-:W-:Y:S01]  /*6c60*/  HFMA2 R34, -RZ, RZ, 0, 0 ;  /* 0x00000000ff227431 */ /* 0x000fe200000001ff */
[----:B------:R-:W-:Y:S01]  /*6c70*/  MOV R10, 0x3f800000 ;  /* 0x3f800000000a7802 */ /* 0x000fe20000000f00 */
[----:B------:R-:W-:Y:S01]  /*6c80*/  IMAD.MOV.U32 R11, RZ, RZ, RZ ;  /* 0x000000ffff0b7224 */ /* 0x000fe200078e00ff */
[----:B------:R-:W-:Y:S02]  /*6c90*/  MOV R27, RZ ;  /* 0x000000ff001b7202 */ /* 0x000fe40000000f00 */
[----:B------:R-:W-:Y:S01]  /*6ca0*/  CS2R R28, SRZ ;  /* 0x00000000001c7805 */ /* 0x000fe2000001ff00 */
[----:B------:R-:W-:Y:S01]  /*6cb0*/  IMAD.MOV.U32 R39, RZ, RZ, RZ ;  /* 0x000000ffff277224 */ /* 0x000fe200078e00ff */
[----:B------:R-:W-:-:S02]  /*6cc0*/  CS2R R30, SRZ ;  /* 0x00000000001e7805 */ /* 0x000fc4000001ff00 */
[----:B------:R-:W-:Y:S02]  /*6cd0*/  CS2R R32, SRZ ;  /* 0x0000000000207805 */ /* 0x000fe4000001ff00 */
[----:B------:R-:W-:Y:S01]  /*6ce0*/  MOV R35, 0x7f7fffff ;  /* 0x7f7fffff00237802 */ /* 0x000fe20000000f00 */
[----:B--2---:R-:W-:-:S04]  /*6cf0*/  FMUL R13, R40, R61 ;  /* 0x0000003d280d7220 */ /* 0x004fc80000400000 */
[----:B---3--:R-:W-:Y:S01]  /*6d00*/  FFMA R17, R38, R64, R13 ;  /* 0x0000004026117223 */ /* 0x008fe2000000000d */
[----:B------:R-:W-:-:S03]  /*6d10*/  CS2R R12, SRZ ;  /* 0x00000000000c7805 */ /* 0x000fc6000001ff00 */
[----:B----4-:R-:W-:-:S05]  /*6d20*/  FFMA R68, R66, R62, R17 ;  /* 0x0000003e42447223 */ /* 0x010fca0000000011 */
        /* <DEDUP_REMOVED lines=23> */
.L_x_98:
[----:B------:R-:W-:Y:S05]  /*6ea0*/  BSYNC.RECONVERGENT B1 ;  /* 0x0000000000017941 */ /* 0x000fea0003800200 */
.L_x_97:
        /* <DEDUP_REMOVED lines=21> */
.L_x_96:
[----:B------:R-:W-:Y:S05]  /*7000*/  BSYNC.RECONVERGENT B0 ;  /* 0x0000000000007941 */ /* 0x000fea0003800200 */
.L_x_95:
        /* <DEDUP_REMOVED lines=20> */
.L_x_84:
[----:B--2---:R-:W2:Y:S02]  /*7150*/  LDCU.64 UR6, c[0x0][0x3c8] ;  /* 0x00007900ff0677ac */ /* 0x004ea40008000a00 */
[----:B--2---:R-:W-:-:S04]  /*7160*/  UISETP.NE.U32.AND UP0, UPT, UR6, URZ, UPT ;  /* 0x000000ff0600728c */ /* 0x004fc8000bf05070 */
[----:B------:R-:W-:-:S09]  /*7170*/  UISETP.NE.AND.EX UP0, UPT, UR7, URZ, UPT, UP0 ;  /* 0x000000ff0700728c */ /* 0x000fd2000bf05300 */
[----:B------:R-:W-:Y:S05]  /*7180*/  BRA.U !UP0, `(.L_x_99) ;  /* 0x0000000908147547 */ /* 0x000fea000b800000 */
[----:B------:R-:W2:Y:S01]  /*7190*/  LDCU.64 UR20, c[0x0][0x3c0] ;  /* 0x00007800ff1477ac */ /* 0x000ea20008000a00 */
[----:B------:R-:W3:Y:S01]  /*71a0*/  LDCU.64 UR22, c[0x0][0x3c8] ;  /* 0x00007900ff1677ac */ /* 0x000ee20008000a00 */
[----:B------:R-:W-:Y:S01]  /*71b0*/  UMOV UR6, URZ ;  /* 0x000000ff00067c82 */ /* 0x000fe20008000000 */
[----:B------:R-:W-:-:S05]  /*71c0*/  UMOV UR7, URZ ;  /* 0x000000ff00077c82 */ /* 0x000fca0008000000 */
.L_x_105:
[----:B--2---:R-:W-:Y:S02]  /*71d0*/  UIMAD.WIDE.U32 UR12, UR6, 0x60, UR20 ;  /* 0x00000060060c78a5 */ /* 0x004fe4000f8e0014 */
[----:B------:R-:W-:-:S04]  /*71e0*/  UIMAD UR11, UR7, 0x60, URZ ;  /* 0x00000060070b78a4 */ /* 0x000fc8000f8e02ff */
[----:B------:R-:W-:Y:S02]  /*71f0*/  UIADD3 UR11, UPT, UPT, UR13, UR11, URZ ;  /* 0x0000000b0d0b7290 */ /* 0x000fe4000fffe0ff */
[----:B01----:R-:W-:Y:S01]  /*7200*/  MOV R3, UR13 ;  /* 0x0000000d00037c02 */ /* 0x003fe20008000f00 */
[----:B------:R-:W-:-:S03]  /*7210*/  IMAD.U32 R2, RZ, RZ, UR12 ;  /* 0x0000000cff027e24 */ /* 0x000fc6000f8e00ff */
[----:B------:R-:W-:-:S05]  /*7220*/  MOV R3, UR11 ;  /* 0x0000000b00037c02 */ /* 0x000fca0008000f00 */
[----:B------:R-:W2:Y:S04]  /*7230*/  LDG.E R41, desc[UR14][R2.64+0x38] ;  /* 0x0000380e02297981 */ /* 0x000ea8000c1e1900 */
[----:B------:R-:W2:Y:S04]  /*7240*/  LDG.E R10, desc[UR14][R2.64+0x58] ;  /* 0x0000580e020a7981 */ /* 0x000ea8000c1e1900 */
[----:B------:R-:W4:Y:S04]  /*7250*/  LDG.E R32, desc[UR14][R2.64+0x30] ;  /* 0x0000300e02207981 */ /* 0x000f28000c1e1900 */
[----:B------:R-:W4:Y:S04]  /*7260*/  LDG.E R7, desc[UR14][R2.64+0x50] ;  /* 0x0000500e02077981 */ /* 0x000f28000c1e1900 */
[----:B------:R-:W5:Y:S04]  /*7270*/  LDG.E R37, desc[UR14][R2.64+0x34] ;  /* 0x0000340e02257981 */ /* 0x000f68000c1e1900 */
[----:B------:R-:W5:Y:S04]  /*7280*/  LDG.E R9, desc[UR14][R2.64+0x54] ;  /* 0x0000540e02097981 */ /* 0x000f68000c1e1900 */
[----:B------:R-:W5:Y:S04]  /*7290*/  LDG.E R4, desc[UR14][R2.64+0x44] ;  /* 0x0000440e02047981 */ /* 0x000f68000c1e1900 */
[----:B------:R-:W5:Y:S04]  /*72a0*/  LDG.E R0, desc[UR14][R2.64+0x40] ;  /* 0x0000400e02007981 */ /* 0x000f68000c1e1900 */
[----:B------:R-:W5:Y:S01]  /*72b0*/  LDG.E R6, desc[UR14][R2.64+0x48] ;  /* 0x0000480e02067981 */ /* 0x000f62000c1e1900 */
[----:B------:R-:W-:-:S04]  /*72c0*/  UIADD3 UR6, UP0, UPT, UR6, 0x1, URZ ;  /* 0x0000000106067890 */ /* 0x000fc8000ff1e0ff */
[----:B------:R-:W-:Y:S02]  /*72d0*/  UIADD3.X UR7, UPT, UPT, URZ, UR7, URZ, UP0, !UPT ;  /* 0x00000007ff077290 */ /* 0x000fe400087fe4ff */
[----:B---3--:R-:W-:Y:S01]  /*72e0*/  UISETP.NE.U32.AND UP0, UPT, UR6, UR22, UPT ;  /* 0x000000160600728c */ /* 0x008fe2000bf05070 */
[----:B------:R-:W-:Y:S03]  /*72f0*/  BSSY.RECONVERGENT B1, `(.L_x_100) ;  /* 0x000005a000017945 */ /* 0x000fe60003800200 */
[----:B------:R-:W-:Y:S01]  /*7300*/  UISETP.NE.AND.EX UP0, UPT, UR7, UR23, UPT, UP0 ;  /* 0x000000170700728c */ /* 0x000fe2000bf05300 */
[----:B------:R-:W-:Y:S01]  /*7310*/  IMAD.MOV.U32 R11, RZ, RZ, 0x3f800000 ;  /* 0x3f800000ff0b7424 */ /* 0x000fe200078e00ff */
[----:B------:R-:W-:Y:S02]  /*7320*/  CS2R R12, SRZ ;  /* 0x00000000000c7805 */ /* 0x000fe4000001ff00 */
[----:B------:R-:W-:-:S02]  /*7330*/  CS2R R26, SRZ ;  /* 0x00000000001a7805 */ /* 0x000fc4000001ff00 */
[----:B------:R-:W-:Y:S01]  /*7340*/  CS2R R28, SRZ ;  /* 0x00000000001c7805 */ /* 0x000fe2000001ff00 */
[----:B------:R-:W-:Y:S01]  /*7350*/  IMAD.MOV.U32 R40, RZ, RZ, RZ ;  /* 0x000000ffff287224 */ /* 0x000fe200078e00ff */
[----:B------:R-:W-:Y:S02]  /*7360*/  CS2R R30, SRZ ;  /* 0x00000000001e7805 */ /* 0x000fe4000001ff00 */
[----:B------:R-:W-:Y:S01]  /*7370*/  MOV R33, 0x7f7fffff ;  /* 0x7f7fffff00217802 */ /* 0x000fe20000000f00 */
[----:B--2---:R-:W-:Y:S01]  /*7380*/  FADD R65, -R41, R10 ;  /* 0x0000000a29417221 */ /* 0x004fe20000000100 */
[----:B----4-:R-:W-:-:S03]  /*7390*/  FADD R34, -R32, R7 ;  /* 0x0000000720227221 */ /* 0x010fc60000000100 */
[----:B------:R-:W-:Y:S01]  /*73a0*/  FMUL R7, R65, R64 ;  /* 0x0000004041077220 */ /* 0x000fe20000400000 */
[----:B-----5:R-:W-:-:S03]  /*73b0*/  FADD R36, -R37, R9 ;  /* 0x0000000925247221 */ /* 0x020fc60000000100 */
[-C--:B------:R-:W-:Y:S01]  /*73c0*/  FFMA R38, R34, R62.reuse, -R7 ;  /* 0x0000003e22267223 */ /* 0x080fe20000000807 */
[----:B------:R-:W-:Y:S01]  /*73d0*/  FADD R39, R4, -R37 ;  /* 0x8000002504277221 */ /* 0x000fe20000000000 */
[----:B------:R-:W-:Y:S01]  /*73e0*/  FMUL R4, R36, R62 ;  /* 0x0000003e24047220 */ /* 0x000fe20000400000 */
[-C--:B------:R-:W-:Y:S01]  /*73f0*/  FMUL R7, R34, R61.reuse ;  /* 0x0000003d22077220 */ /* 0x080fe20000400000 */
[----:B------:R-:W-:Y:S02]  /*7400*/  FADD R35, R0, -R32 ;  /* 0x8000002000237221 */ /* 0x000fe40000000000 */
[----:B------:R-:W-:Y:S01]  /*7410*/  FFMA R67, R65, R61, -R4 ;  /* 0x0000003d41437223 */ /* 0x000fe20000000804 */
[----:B------:R-:W-:Y:S01]  /*7420*/  FMUL R0, R39, R38 ;  /* 0x0000002627007220 */ /* 0x000fe20000400000 */
[----:B------:R-:W-:Y:S01]  /*7430*/  FFMA R69, R36, R64, -R7 ;  /* 0x0000004024457223 */ /* 0x000fe20000000807 */
[----:B------:R-:W-:Y:S02]  /*7440*/  FADD R63, R6, -R41 ;  /* 0x80000029063f7221 */ /* 0x000fe40000000000 */
[----:B------:R-:W-:-:S04]  /*7450*/  FFMA R0, R35, R67, R0 ;  /* 0x0000004323007223 */ /* 0x000fc80000000000 */
[----:B------:R-:W-:-:S05]  /*7460*/  FFMA R95, R63, R69, R0 ;  /* 0x000000453f5f7223 */ /* 0x000fca0000000000 */
[----:B------:R-:W-:Y:S01]  /*7470*/  FSETP.GEU.AND P0, PT, |R95|, 9.9999997473787516356e-05, PT ;  /* 0x38d1b7175f00780b */ /* 0x000fe20003f0e200 */
[----:B------:R-:W-:Y:S02]  /*7480*/  HFMA2 R10, -RZ, RZ, 1.875, 0 ;  /* 0x3f800000ff0a7431 */ /* 0x000fe400000001ff */
[----:B------:R-:W-:Y:S01]  /*7490*/  HFMA2 R6, -RZ, RZ, 0, 0 ;  /* 0x00000000ff067431 */ /* 0x000fe200000001ff */
[----:B------:R-:W-:Y:S01]  /*74a0*/  MOV R9, RZ ;  /* 0x000000ff00097202 */ /* 0x000fe20000000f00 */
[----:B------:R-:W-:Y:S01]  /*74b0*/  IMAD.MOV.U32 R4, RZ, RZ, RZ ;  /* 0x000000ffff047224 */ /* 0x000fe200078e00ff */
[----:B------:R-:W-:-:S07]  /*74c0*/  MOV R7, 0x3f800000 ;  /* 0x3f80000000077802 */ /* 0x000fce0000000f00 */
[----:B------:R-:W-:Y:S05]  /*74d0*/  @!P0 BRA `(.L_x_101) ;  /* 0x0000000000ec8947 */ /* 0x000fea0003800000 */
[----:B------:R-:W-:Y:S01]  /*74e0*/  IADD3 R0, PT, PT, R95, 0x1800000, RZ ;  /* 0x018000005f007810 */ /* 0x000fe20007ffe0ff */
[----:B------:R-:W-:Y:S03]  /*74f0*/  BSSY.RECONVERGENT B2, `(.L_x_102) ;  /* 0x000000b000027945 */ /* 0x000fe60003800200 */
[----:B------:R-:W-:-:S04]  /*7500*/  LOP3.LUT R0, R0, 0x7f800000, RZ, 0xc0, !PT ;  /* 0x7f80000000007812 */ /* 0x000fc800078ec0ff */
[----:B------:R-:W-:-:S13]  /*7510*/  ISETP.GT.U32.AND P0, PT, R0, 0x1ffffff, PT ;  /* 0x01ffffff0000780c */ /* 0x000fda0003f04070 */
[----:B------:R-:W-:Y:S05]  /*7520*/  @P0 BRA `(.L_x_103) ;  /* 0x00000000000c0947 */ /* 0x000fea0003800000 */
[----:B------:R-:W-:-:S07]  /*7530*/  MOV R0, 0x7550 ;  /* 0x0000755000007802 */ /* 0x000fce0000000f00 */
[----:B------:R-:W-:Y:S05]  /*7540*/  CALL.REL.NOINC `($__internal_0_$__cuda_sm20_rcp_rn_f32_slowpath) ;  /* 0x0000031400d87944 */ /* 0x000fea0003c00000 */
[----:B------:R-:W-:Y:S05]  /*7550*/  BRA `(.L_x_104) ;  /* 0x0000000000107947 */ /* 0x000fea0003800000 */
.L_x_103:
[----:B------:R-:W0:Y:S02]  /*7560*/  MUFU.RCP R97, R95 ;  /* 0x0000005f00617308 */ /* 0x000e240000001000 */
[----:B0-----:R-:W-:-:S04]  /*7570*/  FFMA R0, R95, R97, -1 ;  /* 0xbf8000005f007423 */ /* 0x001fc80000000061 */
[----:B------:R-:W-:-:S04]  /*7580*/  FADD.FTZ R0, -R0, -RZ ;  /* 0x800000ff00007221 */ /* 0x000fc80000010100 */
[----:B------:R-:W-:-:S07]  /*7590*/  FFMA R97, R97, R0, R97 ;  /* 0x0000000061617223 */ /* 0x000fce0000000061 */
.L_x_104:
[----:B------:R-:W-:Y:S05]  /*75a0*/  BSYNC.RECONVERGENT B2 ;  /* 0x0000000000027941 */ /* 0x000fea0003800200 */
.L_x_102:
[----:B------:R-:W-:Y:S01]  /*75b0*/  FADD R37, R50, -R37 ;  /* 0x8000002532257221 */ /* 0x000fe20000000000 */
[----:B------:R-:W-:-:S03]  /*75c0*/  FADD R32, R53, -R32 ;  /* 0x8000002035207221 */ /* 0x000fc60000000000 */
[----:B------:R-:W-:Y:S01]  /*75d0*/  FMUL R0, R38, R37 ;  /* 0x0000002526007220 */ /* 0x000fe20000400000 */
[----:B------:R-:W-:-:S03]  /*75e0*/  FADD R38, R51, -R41 ;  /* 0x8000002933267221 */ /* 0x000fc60000000000 */
[----:B------:R-:W-:-:S04]  /*75f0*/  FFMA R0, R67, R32, R0 ;  /* 0x0000002043007223 */ /* 0x000fc80000000000 */
[----:B------:R-:W-:-:S04]  /*7600*/  FFMA R0, R69, R38, R0 ;  /* 0x0000002645007223 */ /* 0x000fc80000000000 */
[----:B------:R-:W-:-:S05]  /*7610*/  FMUL R41, R0, R97 ;  /* 0x0000006100297220 */ /* 0x000fca0000400000 */
[----:B------:R-:W-:-:S04]  /*7620*/  FSETP.GT.AND P0, PT, R41, 1, PT ;  /* 0x3f8000002900780b */ /* 0x000fc80003f04000 */
[----:B------:R-:W-:-:S13]  /*7630*/  FSETP.LT.OR P0, PT, R41, RZ, P0 ;  /* 0x000000ff2900720b */ /* 0x000fda0000701400 */
[----:B------:R-:W-:Y:S05]  /*7640*/  @P0 BRA `(.L_x_101) ;  /* 0x0000000000900947 */ /* 0x000fea0003800000 */
[----:B------:R-:W-:Y:S01]  /*7650*/  FMUL R14, R63, R32 ;  /* 0x000000203f0e7220 */ /* 0x000fe20000400000 */
[----:B------:R-:W-:-:S03]  /*7660*/  FMUL R0, R39, R38 ;  /* 0x0000002627007220 */ /* 0x000fc60000400000 */
[C---:B------:R-:W-:Y:S01]  /*7670*/  FFMA R38, R35.reuse, R38, -R14 ;  /* 0x0000002623267223 */ /* 0x040fe2000000080e */
[-C--:B------:R-:W-:Y:S01]  /*7680*/  FMUL R14, R35, R37.reuse ;  /* 0x00000025230e7220 */ /* 0x080fe20000400000 */
[----:B------:R-:W-:Y:S02]  /*7690*/  FFMA R37, R63, R37, -R0 ;  /* 0x000000253f257223 */ /* 0x000fe40000000800 */
[----:B------:R-:W-:Y:S01]  /*76a0*/  FMUL R17, R38, R61 ;  /* 0x0000003d26117220 */ /* 0x000fe20000400000 */
[----:B------:R-:W-:-:S03]  /*76b0*/  FFMA R32, R39, R32, -R14 ;  /* 0x0000002027207223 */ /* 0x000fc6000000080e */
[----:B------:R-:W-:-:S04]  /*76c0*/  FFMA R17, R37, R64, R17 ;  /* 0x0000004025117223 */ /* 0x000fc80000000011 */
[----:B------:R-:W-:-:S04]  /*76d0*/  FFMA R0, R32, R62, R17 ;  /* 0x0000003e20007223 */ /* 0x000fc80000000011 */
[----:B------:R-:W-:-:S04]  /*76e0*/  FMUL R0, R0, R97 ;  /* 0x0000006100007220 */ /* 0x000fc80000400000 */
[----:B------:R-:W-:-:S05]  /*76f0*/  FADD R14, R41, R0 ;  /* 0x00000000290e7221 */ /* 0x000fca0000000000 */
[----:B------:R-:W-:-:S04]  /*7700*/  FSETP.GT.AND P0, PT, R14, 1, PT ;  /* 0x3f8000000e00780b */ /* 0x000fc80003f04000 */
[----:B------:R-:W-:-:S13]  /*7710*/  FSETP.LT.OR P0, PT, R0, RZ, P0 ;  /* 0x000000ff0000720b */ /* 0x000fda0000701400 */
[----:B------:R-:W-:Y:S05]  /*7720*/  @P0 BRA `(.L_x_101) ;  /* 0x0000000000580947 */ /* 0x000fea0003800000 */
[----:B------:R-:W-:-:S04]  /*7730*/  FMUL R0, R36, R38 ;  /* 0x0000002624007220 */ /* 0x000fc80000400000 */
[----:B------:R-:W-:-:S04]  /*7740*/  FFMA R0, R34, R37, R0 ;  /* 0x0000002522007223 */ /* 0x000fc80000000000 */
[----:B------:R-:W-:-:S04]  /*7750*/  FFMA R0, R65, R32, R0 ;  /* 0x0000002041007223 */ /* 0x000fc80000000000 */
[----:B------:R-:W-:-:S05]  /*7760*/  FMUL R0, R0, R97 ;  /* 0x0000006100007220 */ /* 0x000fca0000400000 */
[----:B------:R-:W-:-:S13]  /*7770*/  FSETP.GTU.AND P0, PT, R0, RZ, PT ;  /* 0x000000ff0000720b */ /* 0x000fda0003f0c000 */
        /* <DEDUP_REMOVED lines=13> */
[C---:B------:R-:W-:Y:S01]  /*7850*/  FFMA R31, R0.reuse, R64, R53 ;  /* 0x00000040001f7223 */ /* 0x040fe20000000035 */
[C---:B------:R-:W-:Y:S01]  /*7860*/  FFMA R30, R0.reuse, R61, R50 ;  /* 0x0000003d001e7223 */ /* 0x040fe20000000032 */
[----:B------:R-:W-:Y:S01]  /*7870*/  FFMA R29, R0, R62, R51 ;  /* 0x0000003e001d7223 */ /* 0x000fe20000000033 */
[----:B------:R-:W-:-:S07]  /*7880*/  IMAD.MOV.U32 R33, RZ, RZ, R0 ;  /* 0x000000ffff217224 */ /* 0x000fce00078e0000 */
.L_x_101:
[----:B------:R-:W-:Y:S05]  /*7890*/  BSYNC.RECONVERGENT B1 ;  /* 0x0000000000017941 */ /* 0x000fea0003800200 */
.L_x_100:
        /* <DEDUP_REMOVED lines=12> */
[----:B------:R-:W-:Y:S02]  /*7960*/  @!P0 CS2R R20, SRZ ;  /* 0x0000000000148805 */ /* 0x000fe4000001ff00 */
[----:B------:R-:W-:Y:S02]  /*7970*/  @!P0 MOV R44, R27 ;  /* 0x0000001b002c8202 */ /* 0x000fe40000000f00 */
[----:B------:R-:W-:Y:S02]  /*7980*/  @!P0 MOV R43, R28 ;  /* 0x0000001c002b8202 */ /* 0x000fe40000000f00 */
[----:B------:R-:W-:Y:S02]  /*7990*/  @!P0 MOV R19, R29 ;  /* 0x0000001d00138202 */ /* 0x000fe40000000f00 */
[----:B------:R-:W-:Y:S02]  /*79a0*/  @!P0 MOV R18, R30 ;  /* 0x0000001e00128202 */ /* 0x000fe40000000f00 */
[----:B------:R-:W-:-:S02]  /*79b0*/  @!P0 MOV R8, R33 ;  /* 0x0000002100088202 */ /* 0x000fc40000000f00 */
[----:B------:R-:W-:Y:S01]  /*79c0*/  @!P0 MOV R23, RZ ;  /* 0x000000ff00178202 */ /* 0x000fe20000000f00 */
[----:B------:R-:W-:Y:S06]  /*79d0*/  BRA.U UP0, `(.L_x_105) ;  /* 0xfffffff500fc7547 */ /* 0x000fec000b83ffff */
.L_x_99:
[----:B------:R-:W-:Y:S01]  /*79e0*/  FSETP.NEU.AND P0, PT, R8, 3.40282346638528859812e+38, PT ;  /* 0x7f7fffff0800780b */ /* 0x000fe20003f0d000 */
[----:B------:R-:W2:Y:S01]  /*79f0*/  LDCU UR7, c[0x0][0x39c] ;  /* 0x00007380ff0777ac */ /* 0x000ea20008000800 */
[----:B------:R-:W-:Y:S01]  /*7a00*/  BSSY.RECONVERGENT B9, `(.L_x_106) ;  /* 0x0003104000097945 */ /* 0x000fe20003800200 */
[----:B------:R-:W-:Y:S01]  /*7a10*/  HFMA2 R7, -RZ, RZ, 0, 0 ;  /* 0x00000000ff077431 */ /* 0x000fe200000001ff */
[----:B01----:R-:W-:Y:S01]  /*7a20*/  CS2R R2, SRZ ;  /* 0x0000000000027805 */ /* 0x003fe2000001ff00 */
[----:B------:R-:W-:-:S08]  /*7a30*/  IMAD.MOV.U32 R0, RZ, RZ, 0x3f800000 ;  /* 0x3f800000ff007424 */ /* 0x000fd000078e00ff */
[----:B------:R-:W-:Y:S05]  /*7a40*/  @!P0 BRA `(.L_x_107) ;  /* 0x0000030c00fc8947 */ /* 0x000fea0003800000 */
[----:B------:R-:W3:Y:S04]  /*7a50*/  LDL.64 R28, [R1+0x20] ;  /* 0x00002000011c7983 */ /* 0x000ee80000100a00 */
[----:B------:R-:W4:Y:S04]  /*7a60*/  LDL.64 R8, [R1+0x30] ;  /* 0x0000300001087983 */ /* 0x000f280000100a00 */
[----:B------:R-:W5:Y:S01]  /*7a70*/  LDL.64 R10, [R1+0x28] ;  /* 0x00002800010a7983 */ /* 0x000f620000100a00 */
[----:B------:R-:W-:Y:S01]  /*7a80*/  MOV R17, 0x2f800000 ;  /* 0x2f80000000117802 */ /* 0x000fe20000000f00 */
[----:B------:R-:W-:Y:S01]  /*7a90*/  BSSY.RECONVERGENT B0, `(.L_x_108) ;  /* 0x000016e000007945 */ /* 0x000fe20003800200 */
[----:B------:R-:W-:Y:S01]  /*7aa0*/  MOV R14, 0x3f800000 ;  /* 0x3f800000000e7802 */ /* 0x000fe20000000f00 */
[----:B------:R-:W-:Y:S01]  /*7ab0*/  FMUL R4, R21, 9.9999997473787516356e-05 ;  /* 0x38d1b71715047820 */ /* 0x000fe20000400000 */
[----:B---3--:R-:W-:-:S02]  /*7ac0*/  SHF.R.U32.HI R0, RZ, 0x2, R29 ;  /* 0x00000002ff007819 */ /* 0x008fc4000001161d */
[----:B------:R-:W-:Y:S02]  /*7ad0*/  IADD3 R12, PT, PT, R28, 0x587c5, RZ ;  /* 0x000587c51c0c7810 */ /* 0x000fe40007ffe0ff */
[----:B------:R-:W-:Y:S01]  /*7ae0*/  LOP3.LUT R0, R0, R29, RZ, 0x3c, !PT ;  /* 0x0000001d00007212 */ /* 0x000fe200078e3cff */
[----:B----4-:R-:W-:Y:S01]  /*7af0*/  IMAD.MOV.U32 R27, RZ, RZ, R8 ;  /* 0x000000ffff1b7224 */ /* 0x010fe200078e0008 */
[----:B------:R-:W-:Y:S02]  /*7b00*/  SHF.L.U32 R3, R9, 0x4, RZ ;  /* 0x0000000409037819 */ /* 0x000fe400000006ff */
[----:B------:R-:W-:Y:S01]  /*7b10*/  MOV R6, R9 ;  /* 0x0000000900067202 */ /* 0x000fe20000000f00 */
[----:B------:R-:W-:Y:S01]  /*7b20*/  IMAD.SHL.U32 R2, R0, 0x2, RZ ;  /* 0x0000000200027824 */ /* 0x000fe200078e00ff */
[----:B-----5:R-:W-:Y:S02]  /*7b30*/  MOV R26, R11 ;  /* 0x0000000b001a7202 */ /* 0x020fe40000000f00 */
[----:B------:R-:W-:-:S02]  /*7b40*/  MOV R13, R10 ;  /* 0x0000000a000d7202 */ /* 0x000fc40000000f00 */
[----:B------:R-:W-:Y:S01]  /*7b50*/  LOP3.LUT R2, R0, R2, R3, 0x96, !PT ;  /* 0x0000000200027212 */ /* 0x000fe200078e9603 */
[----:B------:R0:W-:Y:S01]  /*7b60*/  STL.64 [R1+0x28], R26 ;  /* 0x0000281a01007387 */ /* 0x0001e20000100a00 */
[----:B------:R-:W-:Y:S02]  /*7b70*/  FMUL R3, R20, 9.9999997473787516356e-05 ;  /* 0x38d1b71714037820 */ /* 0x000fe40000400000 */
[----:B------:R-:W-:Y:S01]  /*7b80*/  LOP3.LUT R7, R2, R9, RZ, 0x3c, !PT ;  /* 0x0000000902077212 */ /* 0x000fe200078e3cff */
[----:B------:R0:W-:Y:S01]  /*7b90*/  STL.64 [R1+0x20], R12 ;  /* 0x0000200c01007387 */ /* 0x0001e20000100a00 */
[----:B------:R-:W-:-:S03]  /*7ba0*/  FMUL R2, R23, 9.9999997473787516356e-05 ;  /* 0x38d1b71717027820 */ /* 0x000fc60000400000 */
[----:B------:R-:W-:Y:S01]  /*7bb0*/  IMAD.IADD R0, R7, 0x1, R12 ;  /* 0x0000000107007824 */ /* 0x000fe200078e020c */
[----:B------:R0:W-:Y:S04]  /*7bc0*/  STL.64 [R1+0x30], R6 ;  /* 0x0000300601007387 */ /* 0x0001e80000100a00 */
[----:B------:R-:W-:-:S05]  /*7bd0*/  I2FP.F32.U32 R0, R0 ;  /* 0x0000000000007245 */ /* 0x000fca0000201000 */
[----:B------:R-:W-:-:S05]  /*7be0*/  FFMA R0, R0, R17, 1.1641532182693481445e-10 ;  /* 0x2f00000000007423 */ /* 0x000fca0000000011 */
[----:B------:R-:W-:-:S13]  /*7bf0*/  FSETP.GT.AND P0, PT, R25, R0, PT ;  /* 0x000000001900720b */ /* 0x000fda0003f04000 */
[----:B0-----:R-:W-:Y:S05]  /*7c00*/  @!P0 BRA `(.L_x_109) ;  /* 0x0000000400bc8947 */ /* 0x001fea0003800000 */
[----:B------:R-:W-:Y:S01]  /*7c10*/  SHF.R.U32.HI R5, RZ, 0x2, R10 ;  /* 0x00000002ff057819 */ /* 0x000fe2000001160a */
[----:B------:R-:W-:Y:S01]  /*7c20*/  IMAD.SHL.U32 R0, R7, 0x10, RZ ;  /* 0x0000001007007824 */ /* 0x000fe200078e00ff */
[----:B------:R-:W-:Y:S01]  /*7c30*/  MOV R24, R7 ;  /* 0x0000000700187202 */ /* 0x000fe20000000f00 */
[----:B------:R-:W-:Y:S01]  /*7c40*/  BSSY.RECONVERGENT B1, `(.L_x_110) ;  /* 0x0000030000017945 */ /* 0x000fe20003800200 */
[----:B------:R-:W-:Y:S02]  /*7c50*/  LOP3.LUT R5, R5, R10, RZ, 0x3c, !PT ;  /* 0x0000000a05057212 */ /* 0x000fe400078e3cff */
[----:B------:R-:W-:Y:S02]  /*7c60*/  SHF.R.U32.HI R10, RZ, 0x2, R11 ;  /* 0x00000002ff0a7819 */ /* 0x000fe4000001160b */
[----:B------:R-:W-:Y:S02]  /*7c70*/  SHF.L.U32 R6, R5, 0x1, RZ ;  /* 0x0000000105067819 */ /* 0x000fe400000006ff */
[----:B------:R-:W-:-:S02]  /*7c80*/  LOP3.LUT R10, R10, R11, RZ, 0x3c, !PT ;  /* 0x0000000b0a0a7212 */ /* 0x000fc400078e3cff */
[----:B------:R-:W-:Y:S02]  /*7c90*/  LOP3.LUT R0, R5, R6, R0, 0x96, !PT ;  /* 0x0000000605007212 */ /* 0x000fe400078e9600 */
[----:B------:R-:W-:Y:S02]  /*7ca0*/  SHF.R.U32.HI R11, RZ, 0x2, R8 ;  /* 0x00000002ff0b7819 */ /* 0x000fe40000011608 */
[----:B------:R-:W-:Y:S02]  /*7cb0*/  LOP3.LUT R25, R0, R7, RZ, 0x3c, !PT ;  /* 0x0000000700197212 */ /* 0x000fe400078e3cff */
[----:B------:R-:W-:Y:S02]  /*7cc0*/  SHF.L.U32 R0, R10, 0x1, RZ ;  /* 0x000000010a007819 */ /* 0x000fe400000006ff */
[----:B------:R-:W-:Y:S01]  /*7cd0*/  LOP3.LUT R11, R11, R8, RZ, 0x3c, !PT ;  /* 0x000000080b0b7212 */ /* 0x000fe200078e3cff */
[----:B------:R-:W-:Y:S01]  /*7ce0*/  IMAD.SHL.U32 R5, R25, 0x10, RZ ;  /* 0x0000001019057824 */ /* 0x000fe200078e00ff */
[----:B------:R0:W-:Y:S01]  /*7cf0*/  STL.64 [R1+0x28], R24 ;  /* 0x0000281801007387 */ /* 0x0001e20000100a00 */
[----:B------:R-:W-:-:S03]  /*7d00*/  VIADD R8, R28, 0x161f14 ;  /* 0x00161f141c087836 */ /* 0x000fc60000000000 */
[----:B------:R-:W-:Y:S02]  /*7d10*/  LOP3.LUT R10, R10, R0, R5, 0x96, !PT ;  /* 0x000000000a0a7212 */ /* 0x000fe400078e9605 */
[----:B------:R-:W-:Y:S01]  /*7d20*/  SHF.L.U32 R5, R11, 0x1, RZ ;  /* 0x000000010b057819 */ /* 0x000fe200000006ff */
[----:B------:R0:W-:Y:S01]  /*7d30*/  STL.64 [R1+0x20], R8 ;  /* 0x0000200801007387 */ /* 0x0001e20000100a00 */
[----:B------:R-:W-:-:S04]  /*7d40*/  LOP3.LUT R10, R10, R25, RZ, 0x3c, !PT ;  /* 0x000000190a0a7212 */ /* 0x000fc800078e3cff */
[----:B------:R-:W-:-:S04]  /*7d50*/  SHF.L.U32 R0, R10, 0x4, RZ ;  /* 0x000000040a007819 */ /* 0x000fc800000006ff */
[----:B------:R-:W-:Y:S02]  /*7d60*/  LOP3.LUT R11, R11, R5, R0, 0x96, !PT ;  /* 0x000000050b0b7212 */ /* 0x000fe400078e9600 */
[C---:B------:R-:W-:Y:S02]  /*7d70*/  IADD3 R0, PT, PT, R28.reuse, 0x10974f, R10 ;  /* 0x0010974f1c007810 */ /* 0x040fe40007ffe00a */
[----:B------:R-:W-:Y:S02]  /*7d80*/  LOP3.LUT R11, R11, R10, RZ, 0x3c, !PT ;  /* 0x0000000a0b0b7212 */ /* 0x000fe400078e3cff */
[----:B------:R-:W-:Y:S02]  /*7d90*/  IADD3 R28, PT, PT, R28, 0xb0f8a, R25 ;  /* 0x000b0f8a1c1c7810 */ /* 0x000fe40007ffe019 */
[----:B------:R-:W-:Y:S01]  /*7da0*/  I2FP.F32.U32 R0, R0 ;  /* 0x0000000000007245 */ /* 0x000fe20000201000 */
[----:B------:R0:W-:Y:S01]  /*7db0*/  STL.64 [R1+0x30], R10 ;  /* 0x0000300a01007387 */ /* 0x0001e20000100a00 */
[----:B------:R-:W-:-:S02]  /*7dc0*/  IADD3 R5, PT, PT, R11, R8, RZ ;  /* 0x000000080b057210 */ /* 0x000fc40007ffe0ff */
[----:B------:R-:W-:Y:S01]  /*7dd0*/  I2FP.F32.U32 R28, R28 ;  /* 0x0000001c001c7245 */ /* 0x000fe20000201000 */
[----:B------:R-:W-:Y:S01]  /*7de0*/  FFMA R13, R0, R17, 1.1641532182693481445e-10 ;  /* 0x2f000000000d7423 */ /* 0x000fe20000000011 */
[----:B------:R-:W-:-:S03]  /*7df0*/  I2FP.F32.U32 R0, R5 ;  /* 0x0000000500007245 */ /* 0x000fc60000201000 */
[-C--:B------:R-:W-:Y:S01]  /*7e00*/  FFMA R5, R28, R17.reuse, 1.1641532182693481445e-10 ;  /* 0x2f0000001c057423 */ /* 0x080fe20000000011 */
[--C-:B------:R-:W-:Y:S01]  /*7e10*/  FFMA R6, R13, 2, -R14.reuse ;  /* 0x400000000d067823 */ /* 0x100fe2000000080e */
[----:B------:R-:W-:Y:S02]  /*7e20*/  FFMA R17, R0, R17, 1.1641532182693481445e-10 ;  /* 0x2f00000000117423 */ /* 0x000fe40000000011 */
[--C-:B------:R-:W-:Y:S01]  /*7e30*/  FFMA R5, R5, 2, -R14.reuse ;  /* 0x4000000005057823 */ /* 0x100fe2000000080e */
[----:B------:R-:W-:Y:S01]  /*7e40*/  FMUL R0, R6, R6 ;  /* 0x0000000606007220 */ /* 0x000fe20000400000 */
[----:B------:R-:W-:-:S03]  /*7e50*/  FFMA R7, R17, 2, -R14 ;  /* 0x4000000011077823 */ /* 0x000fc6000000080e */
[----:B------:R-:W-:-:S04]  /*7e60*/  FFMA R0, R5, R5, R0 ;  /* 0x0000000505007223 */ /* 0x000fc80000000000 */
[----:B------:R-:W-:-:S04]  /*7e70*/  FFMA R0, R7, R7, R0 ;  /* 0x0000000707007223 */ /* 0x000fc80000000000 */
[----:B------:R-:W-:Y:S01]  /*7e80*/  VIADD R12, R0, 0xf3000000 ;  /* 0xf3000000000c7836 */ /* 0x000fe20000000000 */
[----:B------:R0:W1:Y:S04]  /*7e90*/  MUFU.RSQ R13, R0 ;  /* 0x00000000000d7308 */ /* 0x0000680000001400 */
[----:B------:R-:W-:-:S13]  /*7ea0*/  ISETP.GT.U32.AND P0, PT, R12, 0x727fffff, PT ;  /* 0x727fffff0c00780c */ /* 0x000fda0003f04070 */
[----:B01----:R-:W-:Y:S05]  /*7eb0*/  @!P0 BRA `(.L_x_111) ;  /* 0x0000000000108947 */ /* 0x003fea0003800000 */
[----:B------:R-:W-:-:S07]  /*7ec0*/  MOV R14, 0x7ee0 ;  /* 0x00007ee0000e7802 */ /* 0x000fce0000000f00 */
[----:B--2---:R-:W-:Y:S05]  /*7ed0*/  CALL.REL.NOINC `($__internal_1_$__cuda_sm20_sqrt_rn_f32_slowpath) ;  /* 0x0000031000487944 */ /* 0x004fea0003c00000 */
[----:B------:R-:W-:Y:S01]  /*7ee0*/  MOV R8, R107 ;  /* 0x0000006b00087202 */ /* 0x000fe20000000f00 */
[----:B------:R-:W-:Y:S06]  /*7ef0*/  BRA `(.L_x_112) ;  /* 0x0000000000107947 */ /* 0x000fec0003800000 */
.L_x_111:
[----:B------:R-:W-:Y:S01]  /*7f00*/  FMUL.FTZ R9, R0, R13 ;  /* 0x0000000d00097220 */ /* 0x000fe20000410000 */
[----:B------:R-:W-:-:S03]  /*7f10*/  FMUL.FTZ R8, R13, 0.5 ;  /* 0x3f0000000d087820 */ /* 0x000fc60000410000 */
[----:B------:R-:W-:-:S04]  /*7f20*/  FFMA R0, -R9, R9, R0 ;  /* 0x0000000909007223 */ /* 0x000fc80000000100 */
[----:B------:R-:W-:-:S07]  /*7f30*/  FFMA R8, R0, R8, R9 ;  /* 0x0000000800087223 */ /* 0x000fce0000000009 */
.L_x_112:
[----:B--2---:R-:W-:Y:S05]  /*7f40*/  BSYNC.RECONVERGENT B1 ;  /* 0x0000000000017941 */ /* 0x004fea0003800200 */
.L_x_110:
        /* <DEDUP_REMOVED lines=9> */
[----:B------:R-:W-:Y:S01]  /*7fe0*/  MOV R17, R5 ;  /* 0x0000000500117202 */ /* 0x000fe20000000f00 */
[----:B------:R-:W-:Y:S01]  /*7ff0*/  IMAD.MOV.U32 R0, RZ, RZ, R8 ;  /* 0x000000ffff007224 */ /* 0x000fe200078e0008 */
[----:B------:R-:W-:-:S07]  /*8000*/  MOV R14, 0x8020 ;  /* 0x00008020000e7802 */ /* 0x000fce0000000f00 */
[----:B------:R-:W-:Y:S05]  /*8010*/  CALL.REL.NOINC `($__internal_2_$__cuda_sm3x_div_rn_noftz_f32_slowpath) ;  /* 0x0000031000507944 */ /* 0x000fea0003c00000 */
[----:B------:R-:W-:-:S07]  /*8020*/  MOV R9, R0 ;  /* 0x0000000000097202 */ /* 0x000fce0000000f00 */
.L_x_114:
[----:B------:R-:W-:Y:S05]  /*8030*/  BSYNC.RECONVERGENT B1 ;  /* 0x0000000000017941 */ /* 0x000fea0003800200 */
.L_x_113:
        /* <DEDUP_REMOVED lines=14> */
.L_x_116:
[----:B------:R-:W-:Y:S05]  /*8120*/  BSYNC.RECONVERGENT B1 ;  /* 0x0000000000017941 */ /* 0x000fea0003800200 */
.L_x_115:
        /* <DEDUP_REMOVED lines=13> */
.L_x_118:
[----:B------:R-:W-:Y:S05]  /*8200*/  BSYNC.RECONVERGENT B1 ;  /* 0x0000000000017941 */ /* 0x000fea0003800200 */
.L_x_117:
[----:B------:R-:W-:Y:S01]  /*8210*/  FMUL R7, R21, R64 ;  /* 0x0000004015077220 */ /* 0x000fe20000400000 */
[-C--:B------:R-:W-:Y:S01]  /*8220*/  FMUL R9, R9, R22.reuse ;  /* 0x0000001609097220 */ /* 0x080fe20000400000 */
[-C--:B------:R-:W-:Y:S01]  /*8230*/  FMUL R5, R5, R22.reuse ;  /* 0x0000001605057220 */ /* 0x080fe20000400000 */
[----:B------:R-:W-:Y:S01]  /*8240*/  FADD R8, -R22, 1 ;  /* 0x3f80000016087421 */ /* 0x000fe20000000100 */
[----:B------:R-:W-:Y:S01]  /*8250*/  FFMA R6, R20, R61, R7 ;  /* 0x0000003d14067223 */ /* 0x000fe20000000007 */
[----:B------:R-:W-:-:S03]  /*8260*/  FMUL R0, R0, R22 ;  /* 0x0000001600007220 */ /* 0x000fc60000400000 */
[----:B------:R-:W-:-:S04]  /*8270*/  FFMA R6, R23, R62, R6 ;  /* 0x0000003e17067223 */ /* 0x000fc80000000006 */
[----:B------:R-:W-:-:S04]  /*8280*/  FADD R7, R6, R6 ;  /* 0x0000000606077221 */ /* 0x000fc80000000000 */
[C---:B------:R-:W-:Y:S01]  /*8290*/  FFMA R21, R7.reuse, -R21, R64 ;  /* 0x8000001507157223 */ /* 0x040fe20000000040 */
[C---:B------:R-:W-:Y:S01]  /*82a0*/  FFMA R6, R7.reuse, -R20, R61 ;  /* 0x8000001407067223 */ /* 0x040fe2000000003d */
[----:B------:R-:W-:Y:S02]  /*82b0*/  FFMA R23, R7, -R23, R62 ;  /* 0x8000001707177223 */ /* 0x000fe4000000003e */
[C---:B------:R-:W-:Y:S01]  /*82c0*/  FFMA R7, R8.reuse, R21, R9 ;  /* 0x0000001508077223 */ /* 0x040fe20000000009 */
[C---:B------:R-:W-:Y:S01]  /*82d0*/  FFMA R6, R8.reuse, R6, R5 ;  /* 0x0000000608067223 */ /* 0x040fe20000000005 */
[----:B------:R-:W-:Y:S01]  /*82e0*/  FFMA R8, R8, R23, R0 ;  /* 0x0000001708087223 */ /* 0x000fe20000000000 */
[----:B------:R-:W-:Y:S06]  /*82f0*/  BRA `(.L_x_119) ;  /* 0x0000000c009c7947 */ /* 0x000fec0003800000 */
.L_x_109:
[----:B------:R-:W-:-:S05]  /*8300*/  FADD R25, R25, R24 ;  /* 0x0000001819197221 */ /* 0x000fca0000000000 */
[----:B------:R-:W-:-:S13]  /*8310*/  FSETP.GT.AND P0, PT, R25, R0, PT ;  /* 0x000000001900720b */ /* 0x000fda0003f04000 */
[----:B------:R-:W-:Y:S05]  /*8320*/  @!P0 BRA `(.L_x_120) ;  /* 0x00000008000c8947 */ /* 0x000fea0003800000 */
[----:B------:R-:W-:Y:S01]  /*8330*/  FMUL R3, R21, R64 ;  /* 0x0000004015037220 */ /* 0x000fe20000400000 */
[----:B------:R-:W-:Y:S03]  /*8340*/  BSSY.RECONVERGENT B1, `(.L_x_121) ;  /* 0x000001c000017945 */ /* 0x000fe60003800200 */
[----:B------:R-:W-:-:S04]  /*8350*/  FFMA R0, R20, R61, R3 ;  /* 0x0000003d14007223 */ /* 0x000fc80000000003 */
[----:B------:R-:W-:-:S05]  /*8360*/  FFMA R10, R23, R62, R0 ;  /* 0x0000003e170a7223 */ /* 0x000fca0000000000 */
[C---:B------:R-:W-:Y:S02]  /*8370*/  FSETP.GTU.AND P0, PT, R10.reuse, -1, PT ;  /* 0xbf8000000a00780b */ /* 0x040fe40003f0c000 */
[----:B------:R-:W-:-:S04]  /*8380*/  FMNMX.NAN R0, R10, 1, PT ;  /* 0x3f8000000a007809 */ /* 0x000fc80003820000 */
[----:B------:R-:W-:Y:S02]  /*8390*/  FSEL R2, R0, -1, P0 ;  /* 0xbf80000000027808 */ /* 0x000fe40000000000 */
[----:B------:R-:W0:Y:S02]  /*83a0*/  MUFU.RCP R0, R5 ;  /* 0x0000000500007308 */ /* 0x000e240000001000 */
[----:B------:R-:W-:-:S13]  /*83b0*/  FSETP.GEU.AND P1, PT, R2, RZ, PT ;  /* 0x000000ff0200720b */ /* 0x000fda0003f2e000 */
[----:B------:R-:W-:Y:S01]  /*83c0*/  @!P1 MOV R17, 0x3f800000 ;  /* 0x3f80000000119802 */ /* 0x000fe20000000f00 */
[----:B------:R-:W-:Y:S01]  /*83d0*/  @!P1 IMAD.MOV.U32 R6, RZ, RZ, R21 ;  /* 0x000000ffff069224 */ /* 0x000fe200078e0015 */
[-C--:B------:R-:W-:Y:S01]  /*83e0*/  @P1 MOV R17, R5.reuse ;  /* 0x0000000500111202 */ /* 0x080fe20000000f00 */
[----:B0-----:R-:W-:Y:S01]  /*83f0*/  FFMA R3, R0, -R5, 1 ;  /* 0x3f80000000037423 */ /* 0x001fe20000000805 */
[----:B------:R-:W-:Y:S01]  /*8400*/  @!P1 MOV R4, R20 ;  /* 0x0000001400049202 */ /* 0x000fe20000000f00 */
[----:B------:R-:W-:Y:S01]  /*8410*/  @!P1 FADD R2, -R2, -RZ ;  /* 0x800000ff02029221 */ /* 0x000fe20000000100 */
[----:B------:R-:W0:Y:S01]  /*8420*/  FCHK P0, R17, R5 ;  /* 0x0000000511007302 */ /* 0x000e220000000000 */
[----:B------:R-:W-:Y:S01]  /*8430*/  FFMA R0, R0, R3, R0 ;  /* 0x0000000300007223 */ /* 0x000fe20000000000 */
[----:B------:R-:W-:Y:S01]  /*8440*/  @!P1 MOV R3, R23 ;  /* 0x0000001700039202 */ /* 0x000fe20000000f00 */
[----:B------:R-:W-:Y:S01]  /*8450*/  @P1 FADD R6, -R21, -RZ ;  /* 0x800000ff15061221 */ /* 0x000fe20000000100 */
[----:B------:R-:W-:Y:S01]  /*8460*/  @P1 FADD R4, -R20, -RZ ;  /* 0x800000ff14041221 */ /* 0x000fe20000000100 */
[----:B------:R-:W-:Y:S01]  /*8470*/  FFMA R8, R0, R17, RZ ;  /* 0x0000001100087223 */ /* 0x000fe200000000ff */
[----:B------:R-:W-:-:S03]  /*8480*/  @P1 FADD R3, -R23, -RZ ;  /* 0x800000ff17031221 */ /* 0x000fc60000000100 */
[----:B------:R-:W-:-:S04]  /*8490*/  FFMA R7, R8, -R5, R17 ;  /* 0x8000000508077223 */ /* 0x000fc80000000011 */
[----:B------:R-:W-:Y:S01]  /*84a0*/  FFMA R7, R0, R7, R8 ;  /* 0x0000000700077223 */ /* 0x000fe20000000008 */
[----:B0-----:R-:W-:Y:S06]  /*84b0*/  @!P0 BRA `(.L_x_122) ;  /* 0x0000000000108947 */ /* 0x001fec0003800000 */
[----:B------:R-:W-:Y:S01]  /*84c0*/  IMAD.MOV.U32 R0, RZ, RZ, R5 ;  /* 0x000000ffff007224 */ /* 0x000fe200078e0005 */
[----:B------:R-:W-:-:S07]  /*84d0*/  MOV R14, 0x84f0 ;  /* 0x000084f0000e7802 */ /* 0x000fce0000000f00 */
[----:B--2---:R-:W-:Y:S05]  /*84e0*/  CALL.REL.NOINC `($__internal_2_$__cuda_sm3x_div_rn_noftz_f32_slowpath) ;  /* 0x0000030c001c7944 */ /* 0x004fea0003c00000 */
[----:B------:R-:W-:-:S07]  /*84f0*/  MOV R7, R0 ;  /* 0x0000000000077202 */ /* 0x000fce0000000f00 */
.L_x_122:
[----:B--2---:R-:W-:Y:S05]  /*8500*/  BSYNC.RECONVERGENT B1 ;  /* 0x0000000000017941 */ /* 0x004fea0003800200 */
.L_x_121:
[----:B------:R-:W-:Y:S01]  /*8510*/  FMUL R0, R7, R7 ;  /* 0x0000000707007220 */ /* 0x000fe20000400000 */
[----:B------:R-:W-:Y:S01]  /*8520*/  FFMA R5, -R2, R2, 1 ;  /* 0x3f80000002057423 */ /* 0x000fe20000000102 */
[----:B------:R-:W-:Y:S01]  /*8530*/  BSSY.RECONVERGENT B1, `(.L_x_123) ;  /* 0x000001c000017945 */ /* 0x000fe20003800200 */
[----:B------:R-:W-:Y:S01]  /*8540*/  IMAD.MOV.U32 R9, RZ, RZ, RZ ;  /* 0x000000ffff097224 */ /* 0x000fe200078e00ff */
[----:B------:R-:W-:Y:S01]  /*8550*/  MOV R11, RZ ;  /* 0x000000ff000b7202 */ /* 0x000fe20000000f00 */
[----:B------:R-:W-:Y:S01]  /*8560*/  FFMA R0, -R0, R5, 1 ;  /* 0x3f80000000007423 */ /* 0x000fe20000000105 */
[----:B------:R-:W-:-:S04]  /*8570*/  HFMA2 R5, -RZ, RZ, 0, 0 ;  /* 0x00000000ff057431 */ /* 0x000fc800000001ff */
[----:B------:R-:W-:-:S13]  /*8580*/  FSETP.GEU.AND P0, PT, R0, RZ, PT ;  /* 0x000000ff0000720b */ /* 0x000fda0003f0e000 */
[----:B------:R-:W-:Y:S05]  /*8590*/  @!P0 BRA `(.L_x_124) ;  /* 0x0000000000548947 */ /* 0x000fea0003800000 */
[----:B------:R-:W-:Y:S01]  /*85a0*/  IADD3 R8, PT, PT, R0, -0xd000000, RZ ;  /* 0xf300000000087810 */ /* 0x000fe20007ffe0ff */
[----:B------:R0:W1:Y:S01]  /*85b0*/  MUFU.RSQ R5, R0 ;  /* 0x0000000000057308 */ /* 0x0000620000001400 */
[----:B------:R-:W-:Y:S02]  /*85c0*/  BSSY.RECONVERGENT B2, `(.L_x_125) ;  /* 0x000000b000027945 */ /* 0x000fe40003800200 */
[----:B------:R-:W-:Y:S01]  /*85d0*/  ISETP.GT.U32.AND P0, PT, R8, 0x727fffff, PT ;  /* 0x727fffff0800780c */ /* 0x000fe20003f04070 */
[----:B------:R-:W-:-:S12]  /*85e0*/  FMUL R8, R7, R2 ;  /* 0x0000000207087220 */ /* 0x000fd80000400000 */
[----:B0-----:R-:W-:Y:S05]  /*85f0*/  @!P0 BRA `(.L_x_126) ;  /* 0x00000000000c8947 */ /* 0x001fea0003800000 */
[----:B------:R-:W-:-:S07]  /*8600*/  MOV R14, 0x8620 ;  /* 0x00008620000e7802 */ /* 0x000fce0000000f00 */
[----:B-1----:R-:W-:Y:S05]  /*8610*/  CALL.REL.NOINC `($__internal_1_$__cuda_sm20_sqrt_rn_f32_slowpath) ;  /* 0x0000030800787944 */ /* 0x002fea0003c00000 */
[----:B------:R-:W-:Y:S05]  /*8620*/  BRA `(.L_x_127) ;  /* 0x0000000000107947 */ /* 0x000fea0003800000 */
.L_x_126:
[----:B-1----:R-:W-:Y:S01]  /*8630*/  FMUL.FTZ R107, R0, R5 ;  /* 0x00000005006b7220 */ /* 0x002fe20000410000 */
[----:B------:R-:W-:-:S03]  /*8640*/  FMUL.FTZ R2, R5, 0.5 ;  /* 0x3f00000005027820 */ /* 0x000fc60000410000 */
[----:B------:R-:W-:-:S04]  /*8650*/  FFMA R0, -R107, R107, R0 ;  /* 0x0000006b6b007223 */ /* 0x000fc80000000100 */
[----:B------:R-:W-:-:S07]  /*8660*/  FFMA R107, R0, R2, R107 ;  /* 0x00000002006b7223 */ /* 0x000fce000000006b */
.L_x_127:
[----:B------:R-:W-:Y:S05]  /*8670*/  BSYNC.RECONVERGENT B2 ;  /* 0x0000000000027941 */ /* 0x000fea0003800200 */
.L_x_125:
[----:B------:R-:W-:-:S04]  /*8680*/  FADD R107, R8, -R107 ;  /* 0x8000006b086b7221 */ /* 0x000fc80000000000 */
[C---:B------:R-:W-:Y:S01]  /*8690*/  FMUL R0, R107.reuse, R6 ;  /* 0x000000066b007220 */ /* 0x040fe20000400000 */
[C---:B------:R-:W-:Y:S01]  /*86a0*/  FMUL R2, R107.reuse, R4 ;  /* 0x000000046b027220 */ /* 0x040fe20000400000 */
[----:B------:R-:W-:Y:S02]  /*86b0*/  FMUL R5, R107, R3 ;  /* 0x000000036b057220 */ /* 0x000fe40000400000 */
[C---:B------:R-:W-:Y:S01]  /*86c0*/  FFMA R11, R7.reuse, R64, R0 ;  /* 0x00000040070b7223 */ /* 0x040fe20000000000 */
[C---:B------:R-:W-:Y:S01]  /*86d0*/  FFMA R9, R7.reuse, R61, R2 ;  /* 0x0000003d07097223 */ /* 0x040fe20000000002 */
[----:B------:R-:W-:-:S07]  /*86e0*/  FFMA R5, R7, R62, R5 ;  /* 0x0000003e07057223 */ /* 0x000fce0000000005 */
.L_x_124:
[----:B------:R-:W-:Y:S05]  /*86f0*/  BSYNC.RECONVERGENT B1 ;  /* 0x0000000000017941 */ /* 0x000fea0003800200 */
.L_x_123:
[----:B------:R-:W-:Y:S01]  /*8700*/  FMUL R0, R11, R11 ;  /* 0x0000000b0b007220 */ /* 0x000fe20000400000 */
[----:B------:R-:W-:Y:S01]  /*8710*/  BSSY.RECONVERGENT B1, `(.L_x_128) ;  /* 0x0000011000017945 */ /* 0x000fe20003800200 */
[----:B------:R-:W-:Y:S02]  /*8720*/  FSETP.GEU.AND P3, PT, R10, RZ, PT ;  /* 0x000000ff0a00720b */ /* 0x000fe40003f6e000 */
[----:B------:R-:W-:-:S04]  /*8730*/  FFMA R0, R9, R9, R0 ;  /* 0x0000000909007223 */ /* 0x000fc80000000000 */
[----:B------:R-:W-:-:S04]  /*8740*/  FFMA R3, R5, R5, R0 ;  /* 0x0000000505037223 */ /* 0x000fc80000000000 */
        /* <DEDUP_REMOVED lines=9> */
.L_x_129:
[----:B------:R-:W-:Y:S01]  /*87e0*/  FMUL.FTZ R2, R3, R0 ;  /* 0x0000000003027220 */ /* 0x000fe20000410000 */
[----:B------:R-:W-:-:S03]  /*87f0*/  FMUL.FTZ R0, R0, 0.5 ;  /* 0x3f00000000007820 */ /* 0x000fc60000410000 */
[----:B------:R-:W-:-:S04]  /*8800*/  FFMA R3, -R2, R2, R3 ;  /* 0x0000000202037223 */ /* 0x000fc80000000103 */
[----:B------:R-:W-:-:S07]  /*8810*/  FFMA R2, R3, R0, R2 ;  /* 0x0000000003027223 */ /* 0x000fce0000000002 */
.L_x_130:
[----:B------:R-:W-:Y:S05]  /*8820*/  BSYNC.RECONVERGENT B1 ;  /* 0x0000000000017941 */ /* 0x000fea0003800200 */
.L_x_128:
        /* <DEDUP_REMOVED lines=14> */
.L_x_132:
[----:B------:R-:W-:Y:S05]  /*8910*/  BSYNC.RECONVERGENT B1 ;  /* 0x0000000000017941 */ /* 0x000fea0003800200 */
.L_x_131:
        /* <DEDUP_REMOVED lines=14> */
.L_x_134:
[----:B------:R-:W-:Y:S05]  /*8a00*/  BSYNC.RECONVERGENT B1 ;  /* 0x0000000000017941 */ /* 0x000fea0003800200 */
.L_x_133:
        /* <DEDUP_REMOVED lines=13> */
.L_x_136:
[----:B------:R-:W-:Y:S05]  /*8ae0*/  BSYNC.RECONVERGENT B1 ;  /* 0x0000000000017941 */ /* 0x000fea0003800200 */
.L_x_135:
[----:B------:R-:W-:Y:S02]  /*8af0*/  HFMA2 R2, -RZ, RZ, 0.60205078125, -0.443115234375 ;  /* 0x38d1b717ff027431 */ /* 0x000fe400000001ff */
[----:B------:R-:W-:-:S03]  /*8b00*/  IMAD.MOV.U32 R8, RZ, RZ, R0 ;  /* 0x000000ffff087224 */ /* 0x000fc600078e0000 */
[----:B------:R-:W-:-:S05]  /*8b10*/  FSEL R2, -R2, 9.9999997473787516356e-05, !P3 ;  /* 0x38d1b71702027808 */ /* 0x000fca0005800100 */
[C---:B------:R-:W-:Y:S01]  /*8b20*/  FMUL R4, R2.reuse, R21 ;  /* 0x0000001502047220 */ /* 0x040fe20000400000 */
[C---:B------:R-:W-:Y:S01]  /*8b30*/  FMUL R3, R2.reuse, R20 ;  /* 0x0000001402037220 */ /* 0x040fe20000400000 */
[----:B------:R-:W-:Y:S01]  /*8b40*/  FMUL R2, R2, R23 ;  /* 0x0000001702027220 */ /* 0x000fe20000400000 */
[----:B------:R-:W-:Y:S06]  /*8b50*/  BRA `(.L_x_119) ;  /* 0x0000000400847947 */ /* 0x000fec0003800000 */
.L_x_120:
[----:B------:R-:W-:Y:S01]  /*8b60*/  SHF.R.U32.HI R5, RZ, 0x2, R10 ;  /* 0x00000002ff057819 */ /* 0x000fe2000001160a */
[----:B------:R-:W-:Y:S01]  /*8b70*/  IMAD.MOV.U32 R20, RZ, RZ, R7 ;  /* 0x000000ffff147224 */ /* 0x000fe200078e0007 */
[----:B------:R-:W-:Y:S01]  /*8b80*/  SHF.L.U32 R0, R7, 0x4, RZ ;  /* 0x0000000407007819 */ /* 0x000fe200000006ff */
[----:B------:R-:W-:Y:S01]  /*8b90*/  BSSY.RECONVERGENT B1, `(.L_x_137) ;  /* 0x0000030000017945 */ /* 0x000fe20003800200 */
[----:B------:R-:W-:Y:S02]  /*8ba0*/  LOP3.LUT R5, R5, R10, RZ, 0x3c, !PT ;  /* 0x0000000a05057212 */ /* 0x000fe400078e3cff */
[----:B------:R-:W-:Y:S02]  /*8bb0*/  SHF.R.U32.HI R10, RZ, 0x2, R11 ;  /* 0x00000002ff0a7819 */ /* 0x000fe4000001160b */
[----:B------:R-:W-:Y:S02]  /*8bc0*/  SHF.L.U32 R6, R5, 0x1, RZ ;  /* 0x0000000105067819 */ /* 0x000fe400000006ff */
[----:B------:R-:W-:-:S02]  /*8bd0*/  LOP3.LUT R10, R10, R11, RZ, 0x3c, !PT ;  /* 0x0000000b0a0a7212 */ /* 0x000fc400078e3cff */
[----:B------:R-:W-:Y:S02]  /*8be0*/  LOP3.LUT R0, R5, R6, R0, 0x96, !PT ;  /* 0x0000000605007212 */ /* 0x000fe400078e9600 */
[----:B------:R-:W-:Y:S02]  /*8bf0*/  SHF.R.U32.HI R11, RZ, 0x2, R8 ;  /* 0x00000002ff0b7819 */ /* 0x000fe40000011608 */
[----:B------:R-:W-:Y:S01]  /*8c00*/  LOP3.LUT R21, R0, R7, RZ, 0x3c, !PT ;  /* 0x0000000700157212 */ /* 0x000fe200078e3cff */
[----:B------:R-:W-:Y:S01]  /*8c10*/  IMAD.SHL.U32 R0, R10, 0x2, RZ ;  /* 0x000000020a007824 */ /* 0x000fe200078e00ff */
[----:B------:R-:W-:Y:S02]  /*8c20*/  LOP3.LUT R11, R11, R8, RZ, 0x3c, !PT ;  /* 0x000000080b0b7212 */ /* 0x000fe400078e3cff */
[----:B------:R-:W-:Y:S01]  /*8c30*/  SHF.L.U32 R5, R21, 0x4, RZ ;  /* 0x0000000415057819 */ /* 0x000fe200000006ff */
[----:B------:R0:W-:Y:S01]  /*8c40*/  STL.64 [R1+0x28], R20 ;  /* 0x0000281401007387 */ /* 0x0001e20000100a00 */
[----:B------:R-:W-:-:S02]  /*8c50*/  IADD3 R8, PT, PT, R28, 0x161f14, RZ ;  /* 0x00161f141c087810 */ /* 0x000fc40007ffe0ff */
[----:B------:R-:W-:Y:S02]  /*8c60*/  LOP3.LUT R10, R10, R0, R5, 0x96, !PT ;  /* 0x000000000a0a7212 */ /* 0x000fe400078e9605 */
[----:B------:R-:W-:Y:S01]  /*8c70*/  SHF.L.U32 R5, R11, 0x1, RZ ;  /* 0x000000010b057819 */ /* 0x000fe200000006ff */
[----:B------:R0:W-:Y:S01]  /*8c80*/  STL.64 [R1+0x20], R8 ;  /* 0x0000200801007387 */ /* 0x0001e20000100a00 */
[----:B------:R-:W-:-:S05]  /*8c90*/  LOP3.LUT R10, R10, R21, RZ, 0x3c, !PT ;  /* 0x000000150a0a7212 */ /* 0x000fca00078e3cff */
[----:B------:R-:W-:-:S05]  /*8ca0*/  IMAD.SHL.U32 R0, R10, 0x10, RZ ;  /* 0x000000100a007824 */ /* 0x000fca00078e00ff */
        /* <DEDUP_REMOVED lines=18> */
[----:B------:R0:W1:Y:S01]  /*8dd0*/  MUFU.RSQ R7, R0 ;  /* 0x0000000000077308 */ /* 0x0000620000001400 */
[----:B------:R-:W-:-:S04]  /*8de0*/  IADD3 R13, PT, PT, R0, -0xd000000, RZ ;  /* 0xf3000000000d7810 */ /* 0x000fc80007ffe0ff */
[----:B------:R-:W-:-:S13]  /*8df0*/  ISETP.GT.U32.AND P0, PT, R13, 0x727fffff, PT ;  /* 0x727fffff0d00780c */ /* 0x000fda0003f04070 */
[----:B01----:R-:W-:Y:S05]  /*8e00*/  @!P0 BRA `(.L_x_138) ;  /* 0x0000000000108947 */ /* 0x003fea0003800000 */
[----:B------:R-:W-:-:S07]  /*8e10*/  MOV R14, 0x8e30 ;  /* 0x00008e30000e7802 */ /* 0x000fce0000000f00 */
[----:B--2---:R-:W-:Y:S05]  /*8e20*/  CALL.REL.NOINC `($__internal_1_$__cuda_sm20_sqrt_rn_f32_slowpath) ;  /* 0x0000030000747944 */ /* 0x004fea0003c00000 */
[----:B------:R-:W-:Y:S01]  /*8e30*/  MOV R9, R107 ;  /* 0x0000006b00097202 */ /* 0x000fe20000000f00 */
[----:B------:R-:W-:Y:S06]  /*8e40*/  BRA `(.L_x_139) ;  /* 0x0000000000107947 */ /* 0x000fec0003800000 */
.L_x_138:
[----:B------:R-:W-:Y:S01]  /*8e50*/  FMUL.FTZ R9, R0, R7 ;  /* 0x0000000700097220 */ /* 0x000fe20000410000 */
[----:B------:R-:W-:-:S03]  /*8e60*/  FMUL.FTZ R7, R7, 0.5 ;  /* 0x3f00000007077820 */ /* 0x000fc60000410000 */
[----:B------:R-:W-:-:S04]  /*8e70*/  FFMA R0, -R9, R9, R0 ;  /* 0x0000000909007223 */ /* 0x000fc80000000100 */
[----:B------:R-:W-:-:S07]  /*8e80*/  FFMA R9, R0, R7, R9 ;  /* 0x0000000700097223 */ /* 0x000fce0000000009 */
.L_x_139:
[----:B--2---:R-:W-:Y:S05]  /*8e90*/  BSYNC.RECONVERGENT B1 ;  /* 0x0000000000017941 */ /* 0x004fea0003800200 */
.L_x_137:
        /* <DEDUP_REMOVED lines=14> */
.L_x_141:
[----:B------:R-:W-:Y:S05]  /*8f80*/  BSYNC.RECONVERGENT B1 ;  /* 0x0000000000017941 */ /* 0x000fea0003800200 */
.L_x_140:
        /* <DEDUP_REMOVED lines=13> */
.L_x_143:
[----:B------:R-:W-:Y:S05]  /*9060*/  BSYNC.RECONVERGENT B1 ;  /* 0x0000000000017941 */ /* 0x000fea0003800200 */
.L_x_142:
[----:B------:R-:W0:Y:S01]  /*9070*/  MUFU.RCP R6, R9 ;  /* 0x0000000900067308 */ /* 0x000e220000001000 */
[----:B------:R-:W-:Y:S07]  /*9080*/  BSSY.RECONVERGENT B1, `(.L_x_119) ;  /* 0x000000e000017945 */ /* 0x000fee0003800200 */
[----:B------:R-:W1:Y:S01]  /*9090*/  FCHK P0, R12, R9 ;  /* 0x000000090c007302 */ /* 0x000e620000000000 */
[----:B0-----:R-:W-:-:S04]  /*90a0*/  FFMA R5, R6, -R9, 1 ;  /* 0x3f80000006057423 */ /* 0x001fc80000000809 */
[----:B------:R-:W-:Y:S01]  /*90b0*/  FFMA R10, R6, R5, R6 ;  /* 0x00000005060a7223 */ /* 0x000fe20000000006 */
[----:B------:R-:W-:-:S03]  /*90c0*/  MOV R6, R0 ;  /* 0x0000000000067202 */ /* 0x000fc60000000f00 */
        /* <DEDUP_REMOVED lines=9> */
.L_x_144:
[----:B------:R-:W-:Y:S05]  /*9160*/  BSYNC.RECONVERGENT B1 ;  /* 0x0000000000017941 */ /* 0x000fea0003800200 */
.L_x_119:
[----:B------:R-:W-:Y:S05]  /*9170*/  BSYNC.RECONVERGENT B0 ;  /* 0x0000000000007941 */ /* 0x000fea0003800200 */
.L_x_108:
[----:B------:R-:W0:Y:S01]  /*9180*/  LDCU.64 UR12, c[0x0][0x398] ;  /* 0x00007300ff0c77ac */ /* 0x000e220008000a00 */
[----:B------:R-:W-:Y:S02]  /*9190*/  HFMA2 R21, -RZ, RZ, 0, 0 ;  /* 0x00000000ff157431 */ /* 0x000fe400000001ff */
[----:B------:R-:W-:Y:S01]  /*91a0*/  FADD R20, R4, R15 ;  /* 0x0000000f04147221 */ /* 0x000fe20000000000 */
[----:B------:R-:W-:Y:S02]  /*91b0*/  HFMA2 R24, -RZ, RZ, 0, 0 ;  /* 0x00000000ff187431 */ /* 0x000fe400000001ff */
[----:B------:R-:W-:Y:S01]  /*91c0*/  FADD R27, R2, R19 ;  /* 0x00000013021b7221 */ /* 0x000fe20000000000 */
[----:B------:R-:W-:Y:S02]  /*91d0*/  HFMA2 R37, -RZ, RZ, 1.875, 0 ;  /* 0x3f800000ff257431 */ /* 0x000fe400000001ff */
[----:B------:R-:W-:Y:S01]  /*91e0*/  FADD R25, R3, R18 ;  /* 0x0000001203197221 */ /* 0x000fe20000000000 */
[----:B------:R-:W-:-:S02]  /*91f0*/  HFMA2 R9, -RZ, RZ, 0, 0 ;  /* 0x00000000ff097431 */ /* 0x000fc400000001ff */
[----:B------:R-:W-:Y:S01]  /*9200*/  IMAD.MOV.U32 R19, RZ, RZ, 0x7f7fffff ;  /* 0x7f7fffffff137424 */ /* 0x000fe200078e00ff */
[----:B------:R-:W-:Y:S01]  /*9210*/  MOV R22, 0x3f800000 ;  /* 0x3f80000000167802 */ /* 0x000fe20000000f00 */
[----:B------:R-:W-:Y:S01]  /*9220*/  IMAD.MOV.U32 R23, RZ, RZ, RZ ;  /* 0x000000ffff177224 */ /* 0x000fe200078e00ff */
[----:B------:R-:W-:Y:S01]  /*9230*/  MOV R40, 0x3f800000 ;  /* 0x3f80000000287802 */ /* 0x000fe20000000f00 */
[----:B------:R-:W-:Y:S01]  /*9240*/  IMAD.MOV.U32 R41, RZ, RZ, RZ ;  /* 0x000000ffff297224 */ /* 0x000fe200078e00ff */
[----:B------:R-:W-:Y:S02]  /*9250*/  CS2R R38, SRZ ;  /* 0x0000000000267805 */ /* 0x000fe4000001ff00 */
[----:B------:R-:W-:Y:S02]  /*9260*/  MOV R36, RZ ;  /* 0x000000ff00247202 */ /* 0x000fe40000000f00 */
[----:B------:R-:W-:Y:S02]  /*9270*/  CS2R R34, SRZ ;  /* 0x0000000000227805 */ /* 0x000fe4000001ff00 */
[----:B------:R-:W-:Y:S01]  /*9280*/  CS2R R12, SRZ ;  /* 0x00000000000c7805 */ /* 0x000fe2000001ff00 */
[----:B------:R-:W-:Y:S01]  /*9290*/  IMAD.MOV.U32 R15, RZ, RZ, RZ ;  /* 0x000000ffff0f7224 */ /* 0x000fe200078e00ff */
[----:B0-----:R-:W-:Y:S01]  /*92a0*/  UISETP.NE.U32.AND UP0, UPT, UR12, URZ, UPT ;  /* 0x000000ff0c00728c */ /* 0x001fe2000bf05070 */
[----:B------:R-:W-:-:S03]  /*92b0*/  CS2R R10, SRZ ;  /* 0x00000000000a7805 */ /* 0x000fc6000001ff00 */
[----:B------:R-:W-:-:S09]  /*92c0*/  UISETP.NE.AND.EX UP0, UPT, UR13, URZ, UPT, UP0 ;  /* 0x000000ff0d00728c */ /* 0x000fd2000bf05300 */
[----:B------:R-:W-:Y:S05]  /*92d0*/  BRA.U !UP0, `(.L_x_145) ;  /* 0x0000002108d07547 */ /* 0x000fea000b800000 */
[----:B------:R-:W-:Y:S01]  /*92e0*/  UISETP.NE.U32.AND UP0, UPT, UR16, URZ, UPT ;  /* 0x000000ff1000728c */ /* 0x000fe2000bf05070 */
[----:B------:R-:W-:Y:S02]  /*92f0*/  MOV R37, 0x3f800000 ;  /* 0x3f80000000257802 */ /* 0x000fe40000000f00 */
[----:B------:R-:W-:Y:S01]  /*9300*/  CS2R R10, SRZ ;  /* 0x00000000000a7805 */ /* 0x000fe2000001ff00 */
[----:B------:R-:W-:Y:S01]  /*9310*/  IMAD.MOV.U32 R19, RZ, RZ, 0x7f7fffff ;  /* 0x7f7fffffff137424 */ /* 0x000fe200078e00ff */
[----:B------:R-:W-:Y:S01]  /*9320*/  UISETP.NE.AND.EX UP0, UPT, UR8, URZ, UPT, UP0 ;  /* 0x000000ff0800728c */ /* 0x000fe2000bf05300 */
[----:B------:R-:W-:Y:S01]  /*9330*/  MOV R5, RZ ;  /* 0x000000ff00057202 */ /* 0x000fe20000000f00 */
[----:B------:R-:W-:Y:S01]  /*9340*/  IMAD.MOV.U32 R9, RZ, RZ, RZ ;  /* 0x000000ffff097224 */ /* 0x000fe200078e00ff */
[----:B------:R-:W-:Y:S02]  /*9350*/  MOV R0, RZ ;  /* 0x000000ff00007202 */ /* 0x000fe40000000f00 */
[----:B------:R-:W-:-:S02]  /*9360*/  CS2R R12, SRZ ;  /* 0x00000000000c7805 */ /* 0x000fc4000001ff00 */
[----:B------:R-:W-:Y:S02]  /*9370*/  MOV R15, RZ ;  /* 0x000000ff000f7202 */ /* 0x000fe40000000f00 */
[----:B------:R-:W-:Y:S02]  /*9380*/  CS2R R34, SRZ ;  /* 0x0000000000227805 */ /* 0x000fe4000001ff00 */
[----:B------:R-:W-:Y:S02]  /*9390*/  MOV R36, RZ ;  /* 0x000000ff00247202 */ /* 0x000fe40000000f00 */
[----:B------:R-:W-:Y:S01]  /*93a0*/  CS2R R38, SRZ ;  /* 0x0000000000267805 */ /* 0x000fe2000001ff00 */
[----:B------:R-:W-:Y:S01]  /*93b0*/  IMAD.MOV.U32 R41, RZ, RZ, RZ ;  /* 0x000000ffff297224 */ /* 0x000fe200078e00ff */
[----:B------:R-:W-:Y:S01]  /*93c0*/  MOV R40, 0x3f800000 ;  /* 0x3f80000000287802 */ /* 0x000fe20000000f00 */
[----:B------:R-:W-:Y:S01]  /*93d0*/  IMAD.MOV.U32 R23, RZ, RZ, RZ ;  /* 0x000000ffff177224 */ /* 0x000fe200078e00ff */
[----:B------:R-:W-:-:S02]  /*93e0*/  MOV R24, RZ ;  /* 0x000000ff00187202 */ /* 0x000fc40000000f00 */
[----:B------:R-:W-:Y:S02]  /*93f0*/  MOV R21, RZ ;  /* 0x000000ff00157202 */ /* 0x000fe40000000f00 */
[----:B------:R-:W-:Y:S01]  /*9400*/  MOV R22, 0x3f800000 ;  /* 0x3f80000000167802 */ /* 0x000fe20000000f00 */
[----:B------:R-:W-:Y:S06]  /*9410*/  BRA.U !UP0, `(.L_x_146) ;  /* 0x0000001508d07547 */ /* 0x000fec000b800000 */
[----:B------:R-:W-:Y:S01]  /*9420*/  HFMA2 R71, -RZ, RZ, 0, 0 ;  /* 0x00000000ff477431 */ /* 0x000fe200000001ff */
[----:B------:R-:W-:Y:S01]  /*9430*/  BSSY.RECONVERGENT B0, `(.L_x_147) ;  /* 0x000016f000007945 */ /* 0x000fe20003800200 */
[----:B------:R-:W-:Y:S01]  /*9440*/  IMAD.MOV.U32 R37, RZ, RZ, 0x3f800000 ;  /* 0x3f800000ff257424 */ /* 0x000fe200078e00ff */
[----:B------:R-:W-:Y:S01]  /*9450*/  MOV R11, RZ ;  /* 0x000000ff000b7202 */ /* 0x000fe20000000f00 */
[----:B------:R-:W-:Y:S01]  /*9460*/  IMAD.MOV.U32 R29, RZ, RZ, RZ ;  /* 0x000000ffff1d7224 */ /* 0x000fe200078e00ff */
[----:B------:R-:W-:-:S07]  /*9470*/  MOV R19, 0x7f7fffff ;  /* 0x7f7fffff00137802 */ /* 0x000fce0000000f00 */
.L_x_180:
[----:B01----:R-:W0:Y:S01]  /*9480*/  LDC.64 R2, c[0x0][0x390] ;  /* 0x0000e400ff027b82 */ /* 0x003e220000000a00 */
[----:B------:R-:W-:Y:S02]  /*9490*/  IMAD R5, R71, 0x44, RZ ;  /* 0x0000004447057824 */ /* 0x000fe400078e02ff */
[----:B0-----:R-:W-:-:S05]  /*94a0*/  IMAD.WIDE.U32 R2, R29, 0x44, R2 ;  /* 0x000000441d027825 */ /* 0x001fca00078e0002 */
[----:B------:R-:W-:-:S05]  /*94b0*/  IADD3 R3, PT, PT, R3, R5, RZ ;  /* 0x0000000503037210 */ /* 0x000fca0007ffe0ff */
[----:B------:R-:W2:Y:S04]  /*94c0*/  LDG.E R72, desc[UR14][R2.64+0x34] ;  /* 0x0000340e02487981 */ /* 0x000ea8000c1e1900 */
[----:B------:R-:W3:Y:S04]  /*94d0*/  LDG.E R73, desc[UR14][R2.64+0x30] ;  /* 0x0000300e02497981 */ /* 0x000ee8000c1e1900 */
[----:B------:R-:W4:Y:S04]  /*94e0*/  LDG.E R74, desc[UR14][R2.64+0x38] ;  /* 0x0000380e024a7981 */ /* 0x000f28000c1e1900 */
[----:B------:R-:W5:Y:S01]  /*94f0*/  LDG.E R0, desc[UR14][R2.64+0x40] ;  /* 0x0000400e02007981 */ /* 0x000f62000c1e1900 */
[----:B------:R-:W-:Y:S01]  /*9500*/  BSSY.RECONVERGENT B1, `(.L_x_148) ;  /* 0x0000098000017945 */ /* 0x000fe20003800200 */
[----:B------:R-:W-:Y:S01]  /*9510*/  IMAD.MOV.U32 R18, RZ, RZ, 0x7f7fffff ;  /* 0x7f7fffffff127424 */ /* 0x000fe200078e00ff */
[----:B------:R-:W-:Y:S01]  /*9520*/  MOV R33, 0x3f800000 ;  /* 0x3f80000000217802 */ /* 0x000fe20000000f00 */
[----:B------:R-:W-:Y:S01]  /*9530*/  IMAD.MOV.U32 R65, RZ, RZ, RZ ;  /* 0x000000ffff417224 */ /* 0x000fe200078e00ff */
[----:B------:R-:W-:-:S02]  /*9540*/  MOV R63, RZ ;  /* 0x000000ff003f7202 */ /* 0x000fc40000000f00 */
[----:B------:R-:W-:Y:S02]  /*9550*/  CS2R R66, SRZ ;  /* 0x0000000000427805 */ /* 0x000fe4000001ff00 */
[----:B------:R-:W-:Y:S02]  /*9560*/  MOV R76, RZ ;  /* 0x000000ff004c7202 */ /* 0x000fe40000000f00 */
[----:B------:R-:W-:Y:S01]  /*9570*/  CS2R R68, SRZ ;  /* 0x0000000000447805 */ /* 0x000fe2000001ff00 */
[----:B------:R-:W-:Y:S01]  /*9580*/  IMAD.MOV.U32 R70, RZ, RZ, RZ ;  /* 0x000000ffff467224 */ /* 0x000fe200078e00ff */
[----:B------:R-:W-:Y:S01]  /*9590*/  MOV R30, RZ ;  /* 0x000000ff001e7202 */ /* 0x000fe20000000f00 */
[----:B------:R-:W-:Y:S01]  /*95a0*/  IMAD.MOV.U32 R26, RZ, RZ, RZ ;  /* 0x000000ffff1a7224 */ /* 0x000fe200078e00ff */
[----:B------:R-:W-:Y:S01]  /*95b0*/  MOV R28, RZ ;  /* 0x000000ff001c7202 */ /* 0x000fe20000000f00 */
[----:B--2---:R-:W-:Y:S01]  /*95c0*/  FADD R5, -R25, R72 ;  /* 0x0000004819057221 */ /* 0x004fe20000000100 */
[----:B---3--:R-:W-:-:S03]  /*95d0*/  FADD R4, -R20, R73 ;  /* 0x0000004914047221 */ /* 0x008fc60000000100 */
[C---:B------:R-:W-:Y:S01]  /*95e0*/  FMUL R17, R5.reuse, R6 ;  /* 0x0000000605117220 */ /* 0x040fe20000400000 */
        /* <DEDUP_REMOVED lines=8> */
[----:B------:R-:W-:Y:S01]  /*9670*/  MOV R14, RZ ;  /* 0x000000ff000e7202 */ /* 0x000fe20000000f00 */
[----:B------:R-:W-:Y:S01]  /*9680*/  IMAD.MOV.U32 R17, RZ, RZ, RZ ;  /* 0x000000ffff117224 */ /* 0x000fe200078e00ff */
[----:B------:R-:W-:Y:S01]  /*9690*/  MOV R0, 0x3f800000 ;  /* 0x3f80000000007802 */ /* 0x000fe20000000f00 */
[----:B------:R-:W-:Y:S01]  /*96a0*/  FFMA R77, -R75, R75, R4 ;  /* 0x0000004b4b4d7223 */ /* 0x000fe20000000104 */
[----:B------:R-:W-:-:S04]  /*96b0*/  CS2R R4, SRZ ;  /* 0x0000000000047805 */ /* 0x000fc8000001ff00 */
        /* <DEDUP_REMOVED lines=11> */
.L_x_151:
[----:B------:R-:W-:Y:S01]  /*9770*/  FMUL.FTZ R107, R0, R17 ;  /* 0x00000011006b7220 */ /* 0x000fe20000410000 */
[----:B------:R-:W-:-:S03]  /*9780*/  FMUL.FTZ R4, R17, 0.5 ;  /* 0x3f00000011047820 */ /* 0x000fc60000410000 */
[----:B------:R-:W-:-:S04]  /*9790*/  FFMA R0, -R107, R107, R0 ;  /* 0x0000006b6b007223 */ /* 0x000fc80000000100 */
[----:B------:R-:W-:-:S07]  /*97a0*/  FFMA R107, R0, R4, R107 ;  /* 0x00000004006b7223 */ /* 0x000fce000000006b */
.L_x_152:
[----:B------:R-:W-:Y:S05]  /*97b0*/  BSYNC.RECONVERGENT B2 ;  /* 0x0000000000027941 */ /* 0x000fea0003800200 */
.L_x_150:
        /* <DEDUP_REMOVED lines=10> */
[----:B------:R-:W-:Y:S01]  /*9860*/  MOV R14, RZ ;  /* 0x000000ff000e7202 */ /* 0x000fe20000000f00 */
[----:B------:R-:W-:Y:S02]  /*9870*/  HFMA2 R0, -RZ, RZ, 1.875, 0 ;  /* 0x3f800000ff007431 */ /* 0x000fe400000001ff */
[----:B------:R-:W-:Y:S02]  /*9880*/  IMAD.MOV.U32 R17, RZ, RZ, RZ ;  /* 0x000000ffff117224 */ /* 0x000fe400078e00ff */
[----:B------:R-:W-:Y:S01]  /*9890*/  HFMA2 R70, -RZ, RZ, 0, 0 ;  /* 0x00000000ff467431 */ /* 0x000fe200000001ff */
[----:B------:R-:W-:Y:S01]  /*98a0*/  MOV R63, RZ ;  /* 0x000000ff003f7202 */ /* 0x000fe20000000f00 */
[----:B------:R-:W-:Y:S02]  /*98b0*/  HFMA2 R26, -RZ, RZ, 0, 0 ;  /* 0x00000000ff1a7431 */ /* 0x000fe400000001ff */
[----:B------:R-:W-:Y:S01]  /*98c0*/  IMAD.MOV.U32 R65, RZ, RZ, RZ ;  /* 0x000000ffff417224 */ /* 0x000fe200078e00ff */
[----:B------:R-:W-:-:S02]  /*98d0*/  CS2R R66, SRZ ;  /* 0x0000000000427805 */ /* 0x000fc4000001ff00 */
[----:B------:R-:W-:Y:S01]  /*98e0*/  MOV R4, RZ ;  /* 0x000000ff00047202 */ /* 0x000fe20000000f00 */
[----:B------:R-:W-:Y:S01]  /*98f0*/  IMAD.MOV.U32 R76, RZ, RZ, RZ ;  /* 0x000000ffff4c7224 */ /* 0x000fe200078e00ff */
[----:B------:R-:W-:Y:S01]  /*9900*/  CS2R R68, SRZ ;  /* 0x0000000000447805 */ /* 0x000fe2000001ff00 */
[----:B------:R-:W-:Y:S05]  /*9910*/  @!P0 BREAK.RELIABLE B2 ;  /* 0x0000000000028942 */ /* 0x000fea0003800100 */
[----:B------:R-:W-:Y:S01]  /*9920*/  MOV R30, RZ ;  /* 0x000000ff001e7202 */ /* 0x000fe20000000f00 */
[----:B------:R-:W-:Y:S01]  /*9930*/  IMAD.MOV.U32 R28, RZ, RZ, RZ ;  /* 0x000000ffff1c7224 */ /* 0x000fe200078e00ff */
[----:B------:R-:W-:Y:S06]  /*9940*/  @!P0 BRA `(.L_x_149) ;  /* 0x00000004004c8947 */ /* 0x000fec0003800000 */
[----:B------:R-:W-:-:S07]  /*9950*/  MOV R32, R107 ;  /* 0x0000006b00207202 */ /* 0x000fce0000000f00 */
.L_x_154:
[----:B------:R-:W-:Y:S05]  /*9960*/  BSYNC.RELIABLE B2 ;  /* 0x0000000000027941 */ /* 0x000fea0003800100 */
.L_x_153:
        /* <DEDUP_REMOVED lines=10> */
[----:B------:R-:W-:Y:S01]  /*9a10*/  VIADD R14, R0, 0xf3000000 ;  /* 0xf3000000000e7836 */ /* 0x000fe20000000000 */
[----:B------:R0:W1:Y:S04]  /*9a20*/  MUFU.RSQ R17, R0 ;  /* 0x0000000000117308 */ /* 0x0000680000001400 */
[----:B------:R-:W-:-:S13]  /*9a30*/  ISETP.GT.U32.AND P0, PT, R14, 0x727fffff, PT ;  /* 0x727fffff0e00780c */ /* 0x000fda0003f04070 */
[----:B01----:R-:W-:Y:S05]  /*9a40*/  @!P0 BRA `(.L_x_156) ;  /* 0x0000000000108947 */ /* 0x003fea0003800000 */
[----:B------:R-:W-:-:S07]  /*9a50*/  MOV R14, 0x9a70 ;  /* 0x00009a70000e7802 */ /* 0x000fce0000000f00 */
[----:B------:R-:W-:Y:S05]  /*9a60*/  CALL.REL.NOINC `($__internal_1_$__cuda_sm20_sqrt_rn_f32_slowpath) ;  /* 0x000002f400647944 */ /* 0x000fea0003c00000 */
[----:B------:R-:W-:Y:S01]  /*9a70*/  MOV R31, R107 ;  /* 0x0000006b001f7202 */ /* 0x000fe20000000f00 */
[----:B------:R-:W-:Y:S06]  /*9a80*/  BRA `(.L_x_157) ;  /* 0x0000000000107947 */ /* 0x000fec0003800000 */
.L_x_156:
[----:B------:R-:W-:Y:S01]  /*9a90*/  FMUL.FTZ R31, R0, R17 ;  /* 0x00000011001f7220 */ /* 0x000fe20000410000 */
[----:B------:R-:W-:-:S03]  /*9aa0*/  FMUL.FTZ R14, R17, 0.5 ;  /* 0x3f000000110e7820 */ /* 0x000fc60000410000 */
[----:B------:R-:W-:-:S04]  /*9ab0*/  FFMA R0, -R31, R31, R0 ;  /* 0x0000001f1f007223 */ /* 0x000fc80000000100 */
[----:B------:R-:W-:-:S07]  /*9ac0*/  FFMA R31, R0, R14, R31 ;  /* 0x0000000e001f7223 */ /* 0x000fce000000001f */
.L_x_157:
[----:B------:R-:W-:Y:S05]  /*9ad0*/  BSYNC.RECONVERGENT B2 ;  /* 0x0000000000027941 */ /* 0x000fea0003800200 */
.L_x_155:
        /* <DEDUP_REMOVED lines=13> */
.L_x_159:
[----:B------:R-:W-:Y:S05]  /*9bb0*/  BSYNC.RECONVERGENT B2 ;  /* 0x0000000000027941 */ /* 0x000fea0003800200 */
.L_x_158:
[----:B------:R-:W0:Y:S01]  /*9bc0*/  MUFU.RCP R4, R31 ;  /* 0x0000001f00047308 */ /* 0x000e220000001000 */
[----:B------:R-:W-:Y:S01]  /*9bd0*/  BSSY.RECONVERGENT B2, `(.L_x_160) ;  /* 0x000000e000027945 */ /* 0x000fe20003800200 */
[----:B------:R-:W-:-:S06]  /*9be0*/  MOV R70, R0 ;  /* 0x0000000000467202 */ /* 0x000fcc0000000f00 */
        /* <DEDUP_REMOVED lines=12> */
.L_x_161:
[----:B------:R-:W-:Y:S05]  /*9cb0*/  BSYNC.RECONVERGENT B2 ;  /* 0x0000000000027941 */ /* 0x000fea0003800200 */
.L_x_160:
        /* <DEDUP_REMOVED lines=14> */
.L_x_163:
[----:B------:R-:W-:Y:S05]  /*9da0*/  BSYNC.RECONVERGENT B2 ;  /* 0x0000000000027941 */ /* 0x000fea0003800200 */
.L_x_162:
        /* <DEDUP_REMOVED lines=13> */
.L_x_149:
[----:B------:R-:W-:Y:S05]  /*9e80*/  BSYNC.RECONVERGENT B1 ;  /* 0x0000000000017941 */ /* 0x000fea0003800200 */
.L_x_148:
        /* <DEDUP_REMOVED lines=30> */
[----:B------:R-:W-:Y:S02]  /*a070*/  MOV R14, RZ ;  /* 0x000000ff000e7202 */ /* 0x000fe40000000f00 */
[----:B------:R-:W-:Y:S02]  /*a080*/  CS2R R68, SRZ ;  /* 0x0000000000447805 */ /* 0x000fe4000001ff00 */
        /* <DEDUP_REMOVED lines=15> */
[----:B------:R-:W-:-:S02]  /*a180*/  MOV R4, 0x7f7fffff ;  /* 0x7f7fffff00047802 */ /* 0x000fc40000000f00 */
[----:B------:R-:W-:Y:S01]  /*a190*/  CS2R R30, SRZ ;  /* 0x00000000001e7805 */ /* 0x000fe2000001ff00 */
[----:B------:R-:W-:Y:S01]  /*a1a0*/  FFMA R77, -R75, R75, R0 ;  /* 0x0000004b4b4d7223 */ /* 0x000fe20000000100 */
[----:B------:R-:W-:Y:S01]  /*a1b0*/  IMAD.MOV.U32 R0, RZ, RZ, 0x3f800000 ;  /* 0x3f800000ff007424 */ /* 0x000fe200078e00ff */
[----:B------:R-:W-:-:S03]  /*a1c0*/  MOV R32, RZ ;  /* 0x000000ff00207202 */ /* 0x000fc60000000f00 */
[----:B------:R-:W-:-:S13]  /*a1d0*/  FSETP.GT.AND P0, PT, R77, R26, PT ;  /* 0x0000001a4d00720b */ /* 0x000fda0003f04000 */
[----:B------:R-:W-:Y:S05]  /*a1e0*/  @P0 BRA `(.L_x_165) ;  /* 0x0000000400e40947 */ /* 0x000fea0003800000 */
[----:B------:R-:W-:Y:S01]  /*a1f0*/  FADD R0, R26, -R77 ;  /* 0x8000004d1a007221 */ /* 0x000fe20000000000 */
[----:B------:R-:W-:Y:S03]  /*a200*/  BSSY.RECONVERGENT B2, `(.L_x_166) ;  /* 0x000000c000027945 */ /* 0x000fe60003800200 */
[----:B------:R1:W2:Y:S01]  /*a210*/  MUFU.RSQ R17, R0 ;  /* 0x0000000000117308 */ /* 0x0002a20000001400 */
[----:B------:R-:W-:-:S04]  /*a220*/  IADD3 R14, PT, PT, R0, -0xd000000, RZ ;  /* 0xf3000000000e7810 */ /* 0x000fc80007ffe0ff */
[----:B------:R-:W-:-:S13]  /*a230*/  ISETP.GT.U32.AND P0, PT, R14, 0x727fffff, PT ;  /* 0x727fffff0e00780c */ /* 0x000fda0003f04070 */
[----:B-12---:R-:W-:Y:S05]  /*a240*/  @!P0 BRA `(.L_x_167) ;  /* 0x00000000000c8947 */ /* 0x006fea0003800000 */
[----:B------:R-:W-:-:S07]  /*a250*/  MOV R14, 0xa270 ;  /* 0x0000a270000e7802 */ /* 0x000fce0000000f00 */
[----:B0-----:R-:W-:Y:S05]  /*a260*/  CALL.REL.NOINC `($__internal_1_$__cuda_sm20_sqrt_rn_f32_slowpath) ;  /* 0x000002ec00647944 */ /* 0x001fea0003c00000 */
[----:B------:R-:W-:Y:S05]  /*a270*/  BRA `(.L_x_168) ;  /* 0x0000000000107947 */ /* 0x000fea0003800000 */
.L_x_167:
[----:B------:R-:W-:Y:S01]  /*a280*/  FMUL.FTZ R107, R0, R17 ;  /* 0x00000011006b7220 */ /* 0x000fe20000410000 */
[----:B------:R-:W-:-:S03]  /*a290*/  FMUL.FTZ R14, R17, 0.5 ;  /* 0x3f000000110e7820 */ /* 0x000fc60000410000 */
[----:B------:R-:W-:-:S04]  /*a2a0*/  FFMA R0, -R107, R107, R0 ;  /* 0x0000006b6b007223 */ /* 0x000fc80000000100 */
[----:B------:R-:W-:-:S07]  /*a2b0*/  FFMA R107, R0, R14, R107 ;  /* 0x0000000e006b7223 */ /* 0x000fce000000006b */
.L_x_168:
[----:B------:R-:W-:Y:S05]  /*a2c0*/  BSYNC.RECONVERGENT B2 ;  /* 0x0000000000027941 */ /* 0x000fea0003800200 */
.L_x_166:
        /* <DEDUP_REMOVED lines=13> */
[----:B------:R-:W-:Y:S02]  /*a3a0*/  HFMA2 R76, -RZ, RZ, 0, 0 ;  /* 0x00000000ff4c7431 */ /* 0x000fe400000001ff */
[----:B------:R-:W-:Y:S01]  /*a3b0*/  IMAD.MOV.U32 R63, RZ, RZ, RZ ;  /* 0x000000ffff3f7224 */ /* 0x000fe200078e00ff */
[----:B------:R-:W-:-:S02]  /*a3c0*/  CS2R R66, SRZ ;  /* 0x0000000000427805 */ /* 0x000fc4000001ff00 */
[----:B------:R-:W-:Y:S01]  /*a3d0*/  MOV R0, 0x3f800000 ;  /* 0x3f80000000007802 */ /* 0x000fe20000000f00 */
[----:B------:R-:W-:Y:S01]  /*a3e0*/  IMAD.MOV.U32 R32, RZ, RZ, RZ ;  /* 0x000000ffff207224 */ /* 0x000fe200078e00ff */
[----:B------:R-:W-:Y:S02]  /*a3f0*/  CS2R R68, SRZ ;  /* 0x0000000000447805 */ /* 0x000fe4000001ff00 */
[----:B------:R-:W-:Y:S01]  /*a400*/  MOV R70, RZ ;  /* 0x000000ff00467202 */ /* 0x000fe20000000f00 */
[----:B------:R-:W-:Y:S01]  /*a410*/  IMAD.MOV.U32 R28, RZ, RZ, RZ ;  /* 0x000000ffff1c7224 */ /* 0x000fe200078e00ff */
[----:B------:R-:W-:Y:S05]  /*a420*/  @!P0 BREAK.RELIABLE B2 ;  /* 0x0000000000028942 */ /* 0x000fea0003800100 */
[----:B------:R-:W-:Y:S01]  /*a430*/  CS2R R30, SRZ ;  /* 0x00000000001e7805 */ /* 0x000fe2000001ff00 */
[----:B------:R-:W-:Y:S06]  /*a440*/  @!P0 BRA `(.L_x_165) ;  /* 0x00000004004c8947 */ /* 0x000fec0003800000 */
[----:B------:R-:W-:-:S07]  /*a450*/  MOV R26, R107 ;  /* 0x0000006b001a7202 */ /* 0x000fce0000000f00 */
.L_x_170:
[----:B------:R-:W-:Y:S05]  /*a460*/  BSYNC.RELIABLE B2 ;  /* 0x0000000000027941 */ /* 0x000fea0003800100 */
.L_x_169:
        /* <DEDUP_REMOVED lines=18> */
.L_x_172:
[----:B------:R-:W-:Y:S01]  /*a590*/  FMUL.FTZ R33, R0, R17 ;  /* 0x0000001100217220 */ /* 0x000fe20000410000 */
[----:B------:R-:W-:-:S03]  /*a5a0*/  FMUL.FTZ R14, R17, 0.5 ;  /* 0x3f000000110e7820 */ /* 0x000fc60000410000 */
[----:B------:R-:W-:-:S04]  /*a5b0*/  FFMA R0, -R33, R33, R0 ;  /* 0x0000002121007223 */ /* 0x000fc80000000100 */
[----:B------:R-:W-:-:S07]  /*a5c0*/  FFMA R33, R0, R14, R33 ;  /* 0x0000000e00217223 */ /* 0x000fce0000000021 */
.L_x_173:
[----:B------:R-:W-:Y:S05]  /*a5d0*/  BSYNC.RECONVERGENT B2 ;  /* 0x0000000000027941 */ /* 0x000fea0003800200 */
.L_x_171:
        /* <DEDUP_REMOVED lines=13> */
.L_x_175:
[----:B------:R-:W-:Y:S05]  /*a6b0*/  BSYNC.RECONVERGENT B2 ;  /* 0x0000000000027941 */ /* 0x000fea0003800200 */
.L_x_174:
        /* <DEDUP_REMOVED lines=15> */
.L_x_177:
[----:B------:R-:W-:Y:S05]  /*a7b0*/  BSYNC.RECONVERGENT B2 ;  /* 0x0000000000027941 */ /* 0x000fea0003800200 */
.L_x_176:
        /* <DEDUP_REMOVED lines=14> */
.L_x_179:
[----:B------:R-:W-:Y:S05]  /*a8a0*/  BSYNC.RECONVERGENT B2 ;  /* 0x0000000000027941 */ /* 0x000fea0003800200 */
.L_x_178:
        /* <DEDUP_REMOVED lines=13> */
.L_x_165:
[----:B------:R-:W-:Y:S05]  /*a980*/  BSYNC.RECONVERGENT B1 ;  /* 0x0000000000017941 */ /* 0x000fea0003800200 */
.L_x_164:
[----:B------:R-:W-:Y:S02]  /*a990*/  IADD3 R29, P0, PT, R29, 0x2, RZ ;  /* 0x000000021d1d7810 */ /* 0x000fe40007f1e0ff */
[----:B------:R-:W-:-:S03]  /*a9a0*/  FSETP.GEU.AND P1, PT, R4, R19, PT ;  /* 0x000000130400720b */ /* 0x000fc60003f2e000 */
[----:B------:R-:W-:Y:S01]  /*a9b0*/  IMAD.X R71, RZ, RZ, R71, P0 ;  /* 0x000000ffff477224 */ /* 0x000fe200000e0647 */
[----:B------:R-:W-:-:S04]  /*a9c0*/  ISETP.NE.U32.AND P0, PT, R29, R56, PT ;  /* 0x000000381d00720c */ /* 0x000fc80003f05070 */
[----:B------:R-:W-:-:S05]  /*a9d0*/  ISETP.NE.AND.EX P0, PT, R71, UR7, PT, P0 ;  /* 0x0000000747007c0c */ /* 0x000fca000bf05300 */
        /* <DEDUP_REMOVED lines=21> */
.L_x_147:
[----:B------:R-:W2:Y:S01]  /*ab30*/  LDCU UR6, c[0x0][0x39c] ;  /* 0x00007380ff0677ac */ /* 0x000ea20008000800 */
[----:B------:R-:W-:Y:S02]  /*ab40*/  MOV R5, R56 ;  /* 0x0000003800057202 */ /* 0x000fe40000000f00 */
[----:B--2---:R-:W-:-:S07]  /*ab50*/  MOV R0, UR6 ;  /* 0x0000000600007c02 */ /* 0x004fce0008000f00 */
.L_x_146:
[----:B------:R-:W-:Y:S01]  /*ab60*/  ISETP.NE.U32.AND P0, PT, R54, RZ, PT ;  /* 0x000000ff3600720c */ /* 0x000fe20003f05070 */
[----:B------:R-:W-:Y:S03]  /*ab70*/  BSSY.RECONVERGENT B0, `(.L_x_145) ;  /* 0x00000aa000007945 */ /* 0x000fe60003800200 */
[----:B------:R-:W-:-:S13]  /*ab80*/  ISETP.NE.AND.EX P0, PT, RZ, RZ, PT, P0 ;  /* 0x000000ffff00720c */ /* 0x000fda0003f05300 */
[----:B------:R-:W-:Y:S05]  /*ab90*/  @!P0 BRA `(.L_x_181) ;  /* 0x00000008009c8947 */ /* 0x000fea0003800000 */
[----:B01----:R-:W0:Y:S01]  /*aba0*/  LDC.64 R2, c[0x0][0x390] ;  /* 0x0000e400ff027b82 */ /* 0x003e220000000a00 */
[----:B------:R-:W-:Y:S02]  /*abb0*/  IMAD R17, R0, 0x44, RZ ;  /* 0x0000004400117824 */ /* 0x000fe400078e02ff */
[----:B0-----:R-:W-:-:S04]  /*abc0*/  IMAD.WIDE.U32 R2, R5, 0x44, R2 ;  /* 0x0000004405027825 */ /* 0x001fc800078e0002 */
[----:B------:R-:W-:-:S05]  /*abd0*/  IMAD.IADD R3, R3, 0x1, R17 ;  /* 0x0000000103037824 */ /* 0x000fca00078e0211 */
[----:B------:R-:W2:Y:S04]  /*abe0*/  LDG.E R74, desc[UR14][R2.64+0x34] ;  /* 0x0000340e024a7981 */ /* 0x000ea8000c1e1900 */
[----:B------:R-:W3:Y:S04]  /*abf0*/  LDG.E R73, desc[UR14][R2.64+0x30] ;  /* 0x0000300e02497981 */ /* 0x000ee8000c1e1900 */
[----:B------:R-:W4:Y:S04]  /*ac00*/  LDG.E R75, desc[UR14][R2.64+0x38] ;  /* 0x0000380e024b7981 */ /* 0x000f28000c1e1900 */
[----:B------:R-:W5:Y:S01]  /*ac10*/  LDG.E R0, desc[UR14][R2.64+0x40] ;  /* 0x0000400e02007981 */ /* 0x000f62000c1e1900 */
[----:B------:R-:W-:Y:S01]  /*ac20*/  BSSY.RECONVERGENT B1, `(.L_x_182) ;  /* 0x000008a000017945 */ /* 0x000fe20003800200 */
[----:B------:R-:W-:Y:S01]  /*ac30*/  HFMA2 R32, -RZ, RZ, 0, 0 ;  /* 0x00000000ff207431 */ /* 0x000fe200000001ff */
[----:B------:R-:W-:Y:S01]  /*ac40*/  MOV R18, RZ ;  /* 0x000000ff00127202 */ /* 0x000fe20000000f00 */
[----:B------:R-:W-:-:S02]  /*ac50*/  HFMA2 R65, -RZ, RZ, 0, 0 ;  /* 0x00000000ff417431 */ /* 0x000fc400000001ff */
[----:B------:R-:W-:Y:S02]  /*ac60*/  IMAD.MOV.U32 R31, RZ, RZ, RZ ;  /* 0x000000ffff1f7224 */ /* 0x000fe400078e00ff */
[----:B------:R-:W-:Y:S01]  /*ac70*/  HFMA2 R76, -RZ, RZ, 0, 0 ;  /* 0x00000000ff4c7431 */ /* 0x000fe200000001ff */
[----:B------:R-:W-:Y:S01]  /*ac80*/  MOV R33, 0x3f800000 ;  /* 0x3f80000000217802 */ /* 0x000fe20000000f00 */
[----:B------:R-:W-:Y:S01]  /*ac90*/  IMAD.MOV.U32 R63, RZ, RZ, RZ ;  /* 0x000000ffff3f7224 */ /* 0x000fe200078e00ff */
[----:B------:R-:W-:Y:S01]  /*aca0*/  MOV R66, RZ ;  /* 0x000000ff00427202 */ /* 0x000fe20000000f00 */
[----:B------:R-:W-:Y:S01]  /*acb0*/  IMAD.MOV.U32 R67, RZ, RZ, 0x3f800000 ;  /* 0x3f800000ff437424 */ /* 0x000fe200078e00ff */
[----:B------:R-:W-:Y:S02]  /*acc0*/  CS2R R68, SRZ ;  /* 0x0000000000447805 */ /* 0x000fe4000001ff00 */
[----:B------:R-:W-:Y:S01]  /*acd0*/  CS2R R70, SRZ ;  /* 0x0000000000467805 */ /* 0x000fe2000001ff00 */
[----:B------:R-:W-:Y:S01]  /*ace0*/  IMAD.MOV.U32 R26, RZ, RZ, RZ ;  /* 0x000000ffff1a7224 */ /* 0x000fe200078e00ff */
        /* <DEDUP_REMOVED lines=8> */
[----:B------:R-:W-:Y:S01]  /*ad70*/  CS2R R28, SRZ ;  /* 0x00000000001c7805 */ /* 0x000fe2000001ff00 */
[----:B-----5:R-:W-:Y:S01]  /*ad80*/  FMUL R0, R0, R0 ;  /* 0x0000000000007220 */ /* 0x020fe20000400000 */
[C---:B------:R-:W-:Y:S01]  /*ad90*/  FFMA R77, R5.reuse, R8, R14 ;  /* 0x00000008054d7223 */ /* 0x040fe2000000000e */
[----:B------:R-:W-:Y:S01]  /*ada0*/  FFMA R4, R5, R5, R4 ;  /* 0x0000000505047223 */ /* 0x000fe20000000004 */
[----:B------:R-:W-:-:S03]  /*adb0*/  HFMA2 R5, -RZ, RZ, 1.875, 0 ;  /* 0x3f800000ff057431 */ /* 0x000fc600000001ff */
[----:B------:R-:W-:Y:S01]  /*adc0*/  FFMA R17, -R77, R77, R4 ;  /* 0x0000004d4d117223 */ /* 0x000fe20000000104 */
[----:B------:R-:W-:-:S04]  /*add0*/  MOV R4, RZ ;  /* 0x000000ff00047202 */ /* 0x000fc80000000f00 */
        /* <DEDUP_REMOVED lines=11> */
.L_x_185:
[----:B------:R-:W-:Y:S01]  /*ae90*/  FMUL.FTZ R107, R0, R17 ;  /* 0x00000011006b7220 */ /* 0x000fe20000410000 */
[----:B------:R-:W-:-:S03]  /*aea0*/  FMUL.FTZ R14, R17, 0.5 ;  /* 0x3f000000110e7820 */ /* 0x000fc60000410000 */
[----:B------:R-:W-:-:S04]  /*aeb0*/  FFMA R0, -R107, R107, R0 ;  /* 0x0000006b6b007223 */ /* 0x000fc80000000100 */
[----:B------:R-:W-:-:S07]  /*aec0*/  FFMA R107, R0, R14, R107 ;  /* 0x0000000e006b7223 */ /* 0x000fce000000006b */
.L_x_186:
[----:B------:R-:W-:Y:S05]  /*aed0*/  BSYNC.RECONVERGENT B2 ;  /* 0x0000000000027941 */ /* 0x000fea0003800200 */
.L_x_184:
        /* <DEDUP_REMOVED lines=11> */
[----:B------:R-:W-:-:S07]  /*af90*/  IMAD.MOV.U32 R30, RZ, RZ, R0 ;  /* 0x000000ffff1e7224 */ /* 0x000fce00078e0000 */
.L_x_188:
[----:B------:R-:W-:Y:S05]  /*afa0*/  BSYNC.RELIABLE B2 ;  /* 0x0000000000027941 */ /* 0x000fea0003800100 */
.L_x_187:
        /* <DEDUP_REMOVED lines=16> */
[----:B------:R-:W-:Y:S01]  /*b0b0*/  MOV R31, R107 ;  /* 0x0000006b001f7202 */ /* 0x000fe20000000f00 */
[----:B------:R-:W-:Y:S06]  /*b0c0*/  BRA `(.L_x_191) ;  /* 0x0000000000107947 */ /* 0x000fec0003800000 */
.L_x_190:
[----:B------:R-:W-:Y:S01]  /*b0d0*/  FMUL.FTZ R31, R0, R17 ;  /* 0x00000011001f7220 */ /* 0x000fe20000410000 */
[----:B------:R-:W-:-:S03]  /*b0e0*/  FMUL.FTZ R14, R17, 0.5 ;  /* 0x3f000000110e7820 */ /* 0x000fc60000410000 */
[----:B------:R-:W-:-:S04]  /*b0f0*/  FFMA R0, -R31, R31, R0 ;  /* 0x0000001f1f007223 */ /* 0x000fc80000000100 */
[----:B------:R-:W-:-:S07]  /*b100*/  FFMA R31, R0, R14, R31 ;  /* 0x0000000e001f7223 */ /* 0x000fce000000001f */
.L_x_191:
[----:B------:R-:W-:Y:S05]  /*b110*/  BSYNC.RECONVERGENT B2 ;  /* 0x0000000000027941 */ /* 0x000fea0003800200 */
.L_x_189:
        /* <DEDUP_REMOVED lines=13> */
.L_x_193:
[----:B------:R-:W-:Y:S05]  /*b1f0*/  BSYNC.RECONVERGENT B2 ;  /* 0x0000000000027941 */ /* 0x000fea0003800200 */
.L_x_192:
        /* <DEDUP_REMOVED lines=15> */
.L_x_195:
[----:B------:R-:W-:Y:S05]  /*b2f0*/  BSYNC.RECONVERGENT B2 ;  /* 0x0000000000027941 */ /* 0x000fea0003800200 */
.L_x_194:
        /* <DEDUP_REMOVED lines=13> */
.L_x_197:
[----:B------:R-:W-:Y:S05]  /*b3d0*/  BSYNC.RECONVERGENT B2 ;  /* 0x0000000000027941 */ /* 0x000fea0003800200 */
.L_x_196:
        /* <DEDUP_REMOVED lines=13> */
[----:B------:R-:W-:-:S07]  /*b4b0*/  IMAD.MOV.U32 R72, RZ, RZ, R30 ;  /* 0x000000ffff487224 */ /* 0x000fce00078e001e */
.L_x_183:
[----:B------:R-:W-:Y:S05]  /*b4c0*/  BSYNC.RECONVERGENT B1 ;  /* 0x0000000000017941 */ /* 0x000fea0003800200 */
.L_x_182:
        /* <DEDUP_REMOVED lines=20> */
.L_x_181:
[----:B------:R-:W-:Y:S05]  /*b610*/  BSYNC.RECONVERGENT B0 ;  /* 0x0000000000007941 */ /* 0x000fea0003800200 */
.L_x_145:
[----:B------:R-:W2:Y:S02]  /*b620*/  LDCU.64 UR12, c[0x0][0x3b0] ;  /* 0x00007600ff0c77ac */ /* 0x000ea40008000a00 */
[----:B--2---:R-:W-:-:S04]  /*b630*/  UISETP.NE.U32.AND UP0, UPT, UR12, URZ, UPT ;  /* 0x000000ff0c00728c */ /* 0x004fc8000bf05070 */
[----:B------:R-:W-:-:S09]  /*b640*/  UISETP.NE.AND.EX UP0, UPT, UR13, URZ, UPT, UP0 ;  /* 0x000000ff0d00728c */ /* 0x000fd2000bf05300 */
[----:B------:R-:W-:Y:S05]  /*b650*/  BRA.U !UP0, `(.L_x_198) ;  /* 0x0000001108847547 */ /* 0x000fea000b800000 */
[----:B------:R-:W-:Y:S01]  /*b660*/  UISETP.NE.U32.AND UP0, UPT, UR17, URZ, UPT ;  /* 0x000000ff1100728c */ /* 0x000fe2000bf05070 */
[----:B------:R-:W-:Y:S02]  /*b670*/  HFMA2 R5, -RZ, RZ, 0, 0 ;  /* 0x00000000ff057431 */ /* 0x000fe400000001ff */
[----:B------:R-:W-:Y:S01]  /*b680*/  IMAD.MOV.U32 R0, RZ, RZ, RZ ;  /* 0x000000ffff007224 */ /* 0x000fe200078e00ff */
[----:B------:R-:W-:-:S09]  /*b690*/  UISETP.NE.AND.EX UP0, UPT, UR18, URZ, UPT, UP0 ;  /* 0x000000ff1200728c */ /* 0x000fd2000bf05300 */
[----:B------:R-:W-:Y:S05]  /*b6a0*/  BRA.U !UP0, `(.L_x_199) ;  /* 0x0000000908f07547 */ /* 0x000fea000b800000 */
[----:B------:R-:W-:-:S07]  /*b6b0*/  CS2R R4, SRZ ;  /* 0x0000000000047805 */ /* 0x000fce000001ff00 */
.L_x_208:
[----:B01----:R-:W0:Y:S01]  /*b6c0*/  LDC.64 R2, c[0x0][0x3a8] ;  /* 0x0000ea00ff027b82 */ /* 0x003e220000000a00 */
[----:B------:R-:W-:Y:S02]  /*b6d0*/  IMAD R17, R4, 0x50, RZ ;  /* 0x0000005004117824 */ /* 0x000fe400078e02ff */
[----:B0-----:R-:W-:-:S05]  /*b6e0*/  IMAD.WIDE.U32 R2, R5, 0x50, R2 ;  /* 0x0000005005027825 */ /* 0x001fca00078e0002 */
[----:B------:R-:W-:-:S05]  /*b6f0*/  IADD3 R3, PT, PT, R3, R17, RZ ;  /* 0x0000001103037210 */ /* 0x000fca0007ffe0ff */
[----:B------:R-:W2:Y:S04]  /*b700*/  LDG.E R77, desc[UR14][R2.64+0x44] ;  /* 0x0000440e024d7981 */ /* 0x000ea8000c1e1900 */
[----:B------:R-:W3:Y:S04]  /*b710*/  LDG.E R75, desc[UR14][R2.64+0x40] ;  /* 0x0000400e024b7981 */ /* 0x000ee8000c1e1900 */
[----:B------:R-:W4:Y:S01]  /*b720*/  LDG.E R76, desc[UR14][R2.64+0x48] ;  /* 0x0000480e024c7981 */ /* 0x000f22000c1e1900 */
[----:B------:R-:W-:Y:S01]  /*b730*/  BSSY.RECONVERGENT B0, `(.L_x_200) ;  /* 0x000003f000007945 */ /* 0x000fe20003800200 */
[----:B------:R-:W-:Y:S01]  /*b740*/  HFMA2 R30, -RZ, RZ, 1.875, 0 ;  /* 0x3f800000ff1e7431 */ /* 0x000fe200000001ff */
[----:B------:R-:W-:Y:S01]  /*b750*/  MOV R18, 0x3f800000 ;  /* 0x3f80000000127802 */ /* 0x000fe20000000f00 */
[----:B------:R-:W-:-:S02]  /*b760*/  HFMA2 R65, -RZ, RZ, 0, 0 ;  /* 0x00000000ff417431 */ /* 0x000fc400000001ff */
[----:B------:R-:W-:Y:S01]  /*b770*/  IMAD.MOV.U32 R26, RZ, RZ, RZ ;  /* 0x000000ffff1a7224 */ /* 0x000fe200078e00ff */
[----:B------:R-:W-:Y:S02]  /*b780*/  CS2R R28, SRZ ;  /* 0x00000000001c7805 */ /* 0x000fe4000001ff00 */
[----:B------:R-:W-:Y:S02]  /*b790*/  MOV R31, RZ ;  /* 0x000000ff001f7202 */ /* 0x000fe40000000f00 */
[----:B------:R-:W-:Y:S01]  /*b7a0*/  CS2R R32, SRZ ;  /* 0x0000000000207805 */ /* 0x000fe2000001ff00 */
[----:B------:R-:W-:Y:S01]  /*b7b0*/  IMAD.MOV.U32 R63, RZ, RZ, 0x3f800000 ;  /* 0x3f800000ff3f7424 */ /* 0x000fe200078e00ff */
[----:B------:R-:W-:Y:S02]  /*b7c0*/  CS2R R66, SRZ ;  /* 0x0000000000427805 */ /* 0x000fe4000001ff00 */
[----:B------:R-:W-:Y:S02]  /*b7d0*/  MOV R79, RZ ;  /* 0x000000ff004f7202 */ /* 0x000fe40000000f00 */
[----:B------:R-:W-:-:S02]  /*b7e0*/  CS2R R68, SRZ ;  /* 0x0000000000447805 */ /* 0x000fc4000001ff00 */
[----:B------:R-:W-:Y:S01]  /*b7f0*/  CS2R R70, SRZ ;  /* 0x0000000000467805 */ /* 0x000fe2000001ff00 */
[----:B------:R-:W-:Y:S01]  /*b800*/  IMAD.MOV.U32 R72, RZ, RZ, RZ ;  /* 0x000000ffff487224 */ /* 0x000fe200078e00ff */
[----:B------:R-:W-:Y:S01]  /*b810*/  MOV R74, 0x7f7fffff ;  /* 0x7f7fffff004a7802 */ /* 0x000fe20000000f00 */
[----:B--2---:R-:W-:-:S04]  /*b820*/  FMUL R0, R77, R6 ;  /* 0x000000064d007220 */ /* 0x004fc80000400000 */
[----:B---3--:R-:W-:-:S04]  /*b830*/  FFMA R17, R75, R7, R0 ;  /* 0x000000074b117223 */ /* 0x008fc80000000000 */
        /* <DEDUP_REMOVED lines=8> */
[----:B--2---:R-:W-:Y:S01]  /*b8c0*/  FADD R0, -R25, R0 ;  /* 0x0000000019007221 */ /* 0x004fe20000000100 */
[----:B---3--:R-:W-:-:S03]  /*b8d0*/  FADD R17, -R20, R17 ;  /* 0x0000001114117221 */ /* 0x008fc60000000100 */
[----:B------:R-:W-:Y:S01]  /*b8e0*/  FMUL R0, R77, R0 ;  /* 0x000000004d007220 */ /* 0x000fe20000400000 */
[----:B----4-:R-:W-:-:S03]  /*b8f0*/  FADD R14, -R27, R14 ;  /* 0x0000000e1b0e7221 */ /* 0x010fc60000000100 */
[----:B------:R-:W-:Y:S01]  /*b900*/  FFMA R17, R75, R17, R0 ;  /* 0x000000114b117223 */ /* 0x000fe20000000000 */
[----:B0-----:R-:W-:-:S03]  /*b910*/  FFMA R0, -R78, R73, 1 ;  /* 0x3f8000004e007423 */ /* 0x001fc60000000149 */
[----:B------:R-:W-:Y:S01]  /*b920*/  FFMA R17, R76, R14, R17 ;  /* 0x0000000e4c117223 */ /* 0x000fe20000000011 */
[----:B------:R-:W-:-:S03]  /*b930*/  FFMA R0, R73, R0, R73 ;  /* 0x0000000049007223 */ /* 0x000fc60000000049 */
[----:B------:R-:W0:Y:S01]  /*b940*/  FCHK P0, R17, R78 ;  /* 0x0000004e11007302 */ /* 0x000e220000000000 */
[----:B------:R-:W-:-:S04]  /*b950*/  FFMA R73, R17, R0, RZ ;  /* 0x0000000011497223 */ /* 0x000fc800000000ff */
[----:B------:R-:W-:-:S04]  /*b960*/  FFMA R14, -R78, R73, R17 ;  /* 0x000000494e0e7223 */ /* 0x000fc80000000111 */
[----:B------:R-:W-:Y:S01]  /*b970*/  FFMA R0, R0, R14, R73 ;  /* 0x0000000e00007223 */ /* 0x000fe20000000049 */
[----:B0-----:R-:W-:Y:S06]  /*b980*/  @!P0 BRA `(.L_x_203) ;  /* 0x00000000000c8947 */ /* 0x001fec0003800000 */
[----:B------:R-:W-:Y:S02]  /*b990*/  MOV R0, R78 ;  /* 0x0000004e00007202 */ /* 0x000fe40000000f00 */
[----:B------:R-:W-:-:S07]  /*b9a0*/  MOV R14, 0xb9c0 ;  /* 0x0000b9c0000e7802 */ /* 0x000fce0000000f00 */
[----:B------:R-:W-:Y:S05]  /*b9b0*/  CALL.REL.NOINC `($__internal_2_$__cuda_sm3x_div_rn_noftz_f32_slowpath) ;  /* 0x000002d400e87944 */ /* 0x000fea0003c00000 */
.L_x_203:
[----:B------:R-:W-:Y:S05]  /*b9c0*/  BSYNC.RECONVERGENT B1 ;  /* 0x0000000000017941 */ /* 0x000fea0003800200 */
.L_x_202:
        /* <DEDUP_REMOVED lines=15> */
[----:B------:R-:W-:Y:S01]  /*bac0*/  MOV R68, R77 ;  /* 0x0000004d00447202 */ /* 0x000fe20000000f00 */
[C---:B------:R-:W-:Y:S01]  /*bad0*/  FFMA R72, R0.reuse, R7, R20 ;  /* 0x0000000700487223 */ /* 0x040fe20000000014 */
[----:B------:R-:W-:Y:S01]  /*bae0*/  MOV R69, R75 ;  /* 0x0000004b00457202 */ /* 0x000fe20000000f00 */
[C---:B------:R-:W-:Y:S01]  /*baf0*/  FFMA R71, R0.reuse, R6, R25 ;  /* 0x0000000600477223 */ /* 0x040fe20000000019 */
[----:B------:R-:W-:Y:S01]  /*bb00*/  FFMA R70, R0, R8, R27 ;  /* 0x0000000800467223 */ /* 0x000fe2000000001b */
[----:B------:R-:W-:-:S07]  /*bb10*/  IMAD.MOV.U32 R74, RZ, RZ, R0 ;  /* 0x000000ffff4a7224 */ /* 0x000fce00078e0000 */
.L_x_201:
[----:B------:R-:W-:Y:S05]  /*bb20*/  BSYNC.RECONVERGENT B0 ;  /* 0x0000000000007941 */ /* 0x000fea0003800200 */
.L_x_200:
        /* <DEDUP_REMOVED lines=18> */
[----:B------:R-:W-:Y:S01]  /*bc50*/  HFMA2 R18, -RZ, RZ, 1.875, 0 ;  /* 0x3f800000ff127431 */ /* 0x000fe200000001ff */
[----:B------:R-:W-:Y:S01]  /*bc60*/  @!P0 MOV R35, R66 ;  /* 0x0000004200238202 */ /* 0x000fe20000000f00 */
[----:B------:R-:W-:Y:S01]  /*bc70*/  HFMA2 R31, -RZ, RZ, 0, 0 ;  /* 0x00000000ff1f7431 */ /* 0x000fe200000001ff */
[----:B------:R-:W-:Y:S01]  /*bc80*/  @!P0 MOV R13, R67 ;  /* 0x00000043000d8202 */ /* 0x000fe20000000f00 */
[----:B------:R-:W-:Y:S01]  /*bc90*/  HFMA2 R79, -RZ, RZ, 0, 0 ;  /* 0x00000000ff4f7431 */ /* 0x000fe200000001ff */
[----:B------:R-:W-:Y:S01]  /*bca0*/  @!P0 MOV R15, R68 ;  /* 0x00000044000f8202 */ /* 0x000fe20000000f00 */
[----:B------:R-:W-:Y:S01]  /*bcb0*/  IMAD.MOV.U32 R26, RZ, RZ, RZ ;  /* 0x000000ffff1a7224 */ /* 0x000fe200078e00ff */
[----:B------:R-:W-:-:S02]  /*bcc0*/  @!P0 MOV R9, R70 ;  /* 0x0000004600098202 */ /* 0x000fc40000000f00 */
[----:B------:R-:W-:Y:S02]  /*bcd0*/  CS2R R28, SRZ ;  /* 0x00000000001c7805 */ /* 0x000fe4000001ff00 */
[----:B------:R-:W-:Y:S02]  /*bce0*/  @!P0 MOV R10, R71 ;  /* 0x00000047000a8202 */ /* 0x000fe40000000f00 */
[----:B------:R-:W-:Y:S02]  /*bcf0*/  CS2R R32, SRZ ;  /* 0x0000000000207805 */ /* 0x000fe4000001ff00 */
[----:B------:R-:W-:Y:S01]  /*bd00*/  @!P0 MOV R19, R74 ;  /* 0x0000004a00138202 */ /* 0x000fe20000000f00 */
[----:B------:R-:W-:Y:S01]  /*bd10*/  IMAD.MOV.U32 R63, RZ, RZ, 0x3f800000 ;  /* 0x3f800000ff3f7424 */ /* 0x000fe200078e00ff */
[----:B------:R-:W-:Y:S02]  /*bd20*/  MOV R30, 0x3f800000 ;  /* 0x3f800000001e7802 */ /* 0x000fe40000000f00 */
[----:B------:R-:W-:-:S02]  /*bd30*/  CS2R R66, SRZ ;  /* 0x0000000000427805 */ /* 0x000fc4000001ff00 */
[----:B------:R-:W-:Y:S02]  /*bd40*/  MOV R65, RZ ;  /* 0x000000ff00417202 */ /* 0x000fe40000000f00 */
[----:B------:R-:W-:Y:S02]  /*bd50*/  CS2R R68, SRZ ;  /* 0x0000000000447805 */ /* 0x000fe4000001ff00 */
        /* <DEDUP_REMOVED lines=11> */
[----:B------:R-:W1:Y:S01]  /*be10*/  MUFU.RCP R73, R78 ;  /* 0x0000004e00497308 */ /* 0x000e620000001000 */
[----:B------:R-:W-:Y:S01]  /*be20*/  BSSY.RECONVERGENT B1, `(.L_x_206) ;  /* 0x0000011000017945 */ /* 0x000fe20003800200 */
[----:B--2---:R-:W-:Y:S01]  /*be30*/  FADD R0, -R25, R0 ;  /* 0x0000000019007221 */ /* 0x004fe20000000100 */
[----:B---3--:R-:W-:-:S03]  /*be40*/  FADD R17, -R20, R17 ;  /* 0x0000001114117221 */ /* 0x008fc60000000100 */
[----:B------:R-:W-:Y:S01]  /*be50*/  FMUL R0, R77, R0 ;  /* 0x000000004d007220 */ /* 0x000fe20000400000 */
[----:B----4-:R-:W-:-:S03]  /*be60*/  FADD R14, -R27, R14 ;  /* 0x0000000e1b0e7221 */ /* 0x010fc60000000100 */
[----:B------:R-:W-:Y:S01]  /*be70*/  FFMA R17, R75, R17, R0 ;  /* 0x000000114b117223 */ /* 0x000fe20000000000 */
[----:B-1----:R-:W-:-:S03]  /*be80*/  FFMA R0, -R78, R73, 1 ;  /* 0x3f8000004e007423 */ /* 0x002fc60000000149 */
[----:B------:R-:W-:Y:S01]  /*be90*/  FFMA R17, R76, R14, R17 ;  /* 0x0000000e4c117223 */ /* 0x000fe20000000011 */
[----:B------:R-:W-:-:S03]  /*bea0*/  FFMA R0, R73, R0, R73 ;  /* 0x0000000049007223 */ /* 0x000fc60000000049 */
[----:B------:R-:W1:Y:S01]  /*beb0*/  FCHK P0, R17, R78 ;  /* 0x0000004e11007302 */ /* 0x000e620000000000 */
[----:B------:R-:W-:-:S04]  /*bec0*/  FFMA R73, R17, R0, RZ ;  /* 0x0000000011497223 */ /* 0x000fc800000000ff */
[----:B------:R-:W-:-:S04]  /*bed0*/  FFMA R14, -R78, R73, R17 ;  /* 0x000000494e0e7223 */ /* 0x000fc80000000111 */
[----:B------:R-:W-:Y:S01]  /*bee0*/  FFMA R0, R0, R14, R73 ;  /* 0x0000000e00007223 */ /* 0x000fe20000000049 */
[----:B-1----:R-:W-:Y:S06]  /*bef0*/  @!P0 BRA `(.L_x_207) ;  /* 0x00000000000c8947 */ /* 0x002fec0003800000 */
[----:B------:R-:W-:Y:S02]  /*bf00*/  MOV R0, R78 ;  /* 0x0000004e00007202 */ /* 0x000fe40000000f00 */
[----:B------:R-:W-:-:S07]  /*bf10*/  MOV R14, 0xbf30 ;  /* 0x0000bf30000e7802 */ /* 0x000fce0000000f00 */
[----:B0-----:R-:W-:Y:S05]  /*bf20*/  CALL.REL.NOINC `($__internal_2_$__cuda_sm3x_div_rn_noftz_f32_slowpath) ;  /* 0x000002d0008c7944 */ /* 0x001fea0003c00000 */
.L_x_207:
[----:B------:R-:W-:Y:S05]  /*bf30*/  BSYNC.RECONVERGENT B1 ;  /* 0x0000000000017941 */ /* 0x000fea0003800200 */
.L_x_206:
        /* <DEDUP_REMOVED lines=21> */
.L_x_205:
[----:B------:R-:W-:Y:S05]  /*c090*/  BSYNC.RECONVERGENT B0 ;  /* 0x0000000000007941 */ /* 0x000fea0003800200 */
.L_x_204:
[----:B01----:R-:W0:Y:S01]  /*c0a0*/  LDC R3, c[0x0][0x3b4] ;  /* 0x0000ed00ff037b82 */ /* 0x003e220000000800 */
[----:B------:R-:W-:Y:S02]  /*c0b0*/  IADD3 R5, P0, PT, R5, 0x2, RZ ;  /* 0x0000000205057810 */ /* 0x000fe40007f1e0ff */
[----:B------:R-:W-:Y:S02]  /*c0c0*/  FSETP.GEU.AND P1, PT, R74, R19, PT ;  /* 0x000000134a00720b */ /* 0x000fe40003f2e000 */
[----:B------:R-:W-:Y:S02]  /*c0d0*/  IADD3.X R4, PT, PT, RZ, R4, RZ, P0, !PT ;  /* 0x00000004ff047210 */ /* 0x000fe400007fe4ff */
[----:B------:R-:W-:-:S09]  /*c0e0*/  ISETP.NE.U32.AND P0, PT, R5, UR9, PT ;  /* 0x0000000905007c0c */ /* 0x000fd2000bf05070 */
        /* <DEDUP_REMOVED lines=8> */
[----:B0-----:R-:W-:Y:S01]  /*c170*/  ISETP.NE.AND.EX P0, PT, R4, R3, PT, P0 ;  /* 0x000000030400720c */ /* 0x001fe20003f05300 */
        /* <DEDUP_REMOVED lines=9> */
[----:B------:R-:W-:-:S02]  /*c210*/  @!P1 MOV R11, R72 ;  /* 0x00000048000b9202 */ /* 0x000fc40000000f00 */
[----:B------:R-:W-:Y:S01]  /*c220*/  @!P1 MOV R19, R74 ;  /* 0x0000004a00139202 */ /* 0x000fe20000000f00 */
[----:B------:R-:W-:Y:S06]  /*c230*/  @P0 BRA `(.L_x_208) ;  /* 0xfffffff400200947 */ /* 0x000fec000383ffff */
[----:B------:R-:W0:Y:S01]  /*c240*/  LDCU UR6, c[0x0][0x3b4] ;  /* 0x00007680ff0677ac */ /* 0x000e220008000800 */
[----:B------:R-:W-:Y:S01]  /*c250*/  IMAD.U32 R5, RZ, RZ, UR9 ;  /* 0x00000009ff057e24 */ /* 0x000fe2000f8e00ff */
[----:B0-----:R-:W-:-:S07]  /*c260*/  MOV R0, UR6 ;  /* 0x0000000600007c02 */ /* 0x001fce0008000f00 */
.L_x_199:
[----:B------:R-:W-:-:S04]  /*c270*/  UISETP.NE.U32.AND UP0, UPT, UR10, URZ, UPT ;  /* 0x000000ff0a00728c */ /* 0x000fc8000bf05070 */
[----:B------:R-:W-:-:S09]  /*c280*/  UISETP.NE.AND.EX UP0, UPT, URZ, URZ, UPT, UP0 ;  /* 0x000000ffff00728c */ /* 0x000fd2000bf05300 */
[----:B------:R-:W-:Y:S05]  /*c290*/  BRA.U !UP0, `(.L_x_198) ;  /* 0x0000000508747547 */ /* 0x000fea000b800000 */
        /* <DEDUP_REMOVED lines=8> */
[----:B------:R-:W-:-:S02]  /*c320*/  HFMA2 R5, -RZ, RZ, 0, 0 ;  /* 0x00000000ff057431 */ /* 0x000fc400000001ff */
[----:B------:R-:W-:Y:S02]  /*c330*/  IMAD.MOV.U32 R4, RZ, RZ, 0x3f800000 ;  /* 0x3f800000ff047424 */ /* 0x000fe400078e00ff */
[----:B------:R-:W-:Y:S01]  /*c340*/  HFMA2 R28, -RZ, RZ, 1.875, 0 ;  /* 0x3f800000ff1c7431 */ /* 0x000fe200000001ff */
[----:B------:R-:W-:Y:S01]  /*c350*/  MOV R18, RZ ;  /* 0x000000ff00127202 */ /* 0x000fe20000000f00 */
[----:B------:R-:W-:Y:S02]  /*c360*/  HFMA2 R33, -RZ, RZ, 0, 0 ;  /* 0x00000000ff217431 */ /* 0x000fe400000001ff */
[----:B------:R-:W-:Y:S02]  /*c370*/  IMAD.MOV.U32 R26, RZ, RZ, RZ ;  /* 0x000000ffff1a7224 */ /* 0x000fe400078e00ff */
[----:B------:R-:W-:Y:S01]  /*c380*/  HFMA2 R65, -RZ, RZ, 0, 0 ;  /* 0x00000000ff417431 */ /* 0x000fe200000001ff */
[----:B------:R-:W-:Y:S02]  /*c390*/  MOV R29, RZ ;  /* 0x000000ff001d7202 */ /* 0x000fe40000000f00 */
[----:B------:R-:W-:Y:S01]  /*c3a0*/  CS2R R30, SRZ ;  /* 0x00000000001e7805 */ /* 0x000fe2000001ff00 */
[----:B------:R-:W-:Y:S01]  /*c3b0*/  IMAD.MOV.U32 R32, RZ, RZ, 0x3f800000 ;  /* 0x3f800000ff207424 */ /* 0x000fe200078e00ff */
[----:B------:R-:W-:Y:S01]  /*c3c0*/  MOV R63, RZ ;  /* 0x000000ff003f7202 */ /* 0x000fe20000000f00 */
[----:B------:R-:W-:Y:S01]  /*c3d0*/  IMAD.MOV.U32 R77, RZ, RZ, RZ ;  /* 0x000000ffff4d7224 */ /* 0x000fe200078e00ff */
[----:B------:R-:W-:-:S02]  /*c3e0*/  CS2R R66, SRZ ;  /* 0x0000000000427805 */ /* 0x000fc4000001ff00 */
[----:B------:R-:W-:Y:S02]  /*c3f0*/  CS2R R68, SRZ ;  /* 0x0000000000447805 */ /* 0x000fe4000001ff00 */
[----:B------:R-:W-:Y:S01]  /*c400*/  MOV R70, RZ ;  /* 0x000000ff00467202 */ /* 0x000fe20000000f00 */
[----:B------:R-:W-:Y:S02]  /*c410*/  IMAD.MOV.U32 R72, RZ, RZ, 0x7f7fffff ;  /* 0x7f7fffffff487424 */ /* 0x000fe400078e00ff */
        /* <DEDUP_REMOVED lines=26> */
.L_x_212:
[----:B------:R-:W-:Y:S05]  /*c5c0*/  BSYNC.RECONVERGENT B1 ;  /* 0x0000000000017941 */ /* 0x000fea0003800200 */
.L_x_211:
        /* <DEDUP_REMOVED lines=21> */
.L_x_210:
[----:B------:R-:W-:Y:S05]  /*c720*/  BSYNC.RECONVERGENT B0 ;  /* 0x0000000000007941 */ /* 0x000fea0003800200 */
.L_x_209:
[----:B------:R-:W-:-:S13]  /*c730*/  FSETP.GEU.AND P0, PT, R72, R19, PT ;  /* 0x000000134800720b */ /* 0x000fda0003f0e000 */
[----:B-----5:R-:W-:Y:S01]  /*c740*/  @!P0 IMAD.MOV.U32 R22, RZ, RZ, R4 ;  /* 0x000000ffff168224 */ /* 0x020fe200078e0004 */
        /* <DEDUP_REMOVED lines=17> */
[----:B------:R-:W-:-:S07]  /*c860*/  @!P0 MOV R11, R70 ;  /* 0x00000046000b8202 */ /* 0x000fce0000000f00 */
.L_x_198:
[----:B------:R-:W2:Y:S02]  /*c870*/  LDCU.64 UR12, c[0x0][0x3c8] ;  /* 0x00007900ff0c77ac */ /* 0x000ea40008000a00 */
[----:B--2---:R-:W-:-:S04]  /*c880*/  UISETP.NE.U32.AND UP0, UPT, UR12, URZ, UPT ;  /* 0x000000ff0c00728c */ /* 0x004fc8000bf05070 */
[----:B------:R-:W-:-:S09]  /*c890*/  UISETP.NE.AND.EX UP0, UPT, UR13, URZ, UPT, UP0 ;  /* 0x000000ff0d00728c */ /* 0x000fd2000bf05300 */
[----:B------:R-:W-:Y:S05]  /*c8a0*/  BRA.U !UP0, `(.L_x_213) ;  /* 0x0000000908087547 */ /* 0x000fea000b800000 */
[----:B------:R-:W-:Y:S01]  /*c8b0*/  HFMA2 R69, -RZ, RZ, 0, 0 ;  /* 0x00000000ff457431 */ /* 0x000fe200000001ff */
[----:B------:R-:W-:-:S07]  /*c8c0*/  MOV R70, RZ ;  /* 0x000000ff00467202 */ /* 0x000fce0000000f00 */
.L_x_219:
[----:B01----:R-:W0:Y:S01]  /*c8d0*/  LDC.64 R2, c[0x0][0x3c0] ;  /* 0x0000f000ff027b82 */ /* 0x003e220000000a00 */
[----:B------:R-:W-:Y:S01]  /*c8e0*/  IMAD R5, R70, 0x60, RZ ;  /* 0x0000006046057824 */ /* 0x000fe200078e02ff */
[----:B------:R-:W1:Y:S01]  /*c8f0*/  LDCU.64 UR12, c[0x0][0x3c8] ;  /* 0x00007900ff0c77ac */ /* 0x000e620008000a00 */
[----:B0-----:R-:W-:-:S04]  /*c900*/  IMAD.WIDE.U32 R2, R69, 0x60, R2 ;  /* 0x0000006045027825 */ /* 0x001fc800078e0002 */
[----:B------:R-:W-:-:S05]  /*c910*/  IMAD.IADD R3, R3, 0x1, R5 ;  /* 0x0000000103037824 */ /* 0x000fca00078e0205 */
[----:B------:R-:W2:Y:S04]  /*c920*/  LDG.E R74, desc[UR14][R2.64+0x38] ;  /* 0x0000380e024a7981 */ /* 0x000ea8000c1e1900 */
[----:B------:R-:W2:Y:S04]  /*c930*/  LDG.E R18, desc[UR14][R2.64+0x58] ;  /* 0x0000580e02127981 */ /* 0x000ea8000c1e1900 */
[----:B------:R-:W3:Y:S04]  /*c940*/  LDG.E R71, desc[UR14][R2.64+0x30] ;  /* 0x0000300e02477981 */ /* 0x000ee8000c1e1900 */
[----:B------:R-:W4:Y:S04]  /*c950*/  LDG.E R72, desc[UR14][R2.64+0x34] ;  /* 0x0000340e02487981 */ /* 0x000f28000c1e1900 */
[----:B------:R-:W3:Y:S04]  /*c960*/  LDG.E R14, desc[UR14][R2.64+0x50] ;  /* 0x0000500e020e7981 */ /* 0x000ee8000c1e1900 */
[----:B------:R-:W4:Y:S04]  /*c970*/  LDG.E R17, desc[UR14][R2.64+0x54] ;  /* 0x0000540e02117981 */ /* 0x000f28000c1e1900 */
[----:B------:R-:W5:Y:S04]  /*c980*/  LDG.E R4, desc[UR14][R2.64+0x44] ;  /* 0x0000440e02047981 */ /* 0x000f68000c1e1900 */
[----:B------:R-:W5:Y:S04]  /*c990*/  LDG.E R0, desc[UR14][R2.64+0x40] ;  /* 0x0000400e02007981 */ /* 0x000f68000c1e1900 */
[----:B------:R-:W5:Y:S01]  /*c9a0*/  LDG.E R5, desc[UR14][R2.64+0x48] ;  /* 0x0000480e02057981 */ /* 0x000f62000c1e1900 */
[----:B------:R-:W-:-:S04]  /*c9b0*/  IADD3 R69, P0, PT, R69, 0x1, RZ ;  /* 0x0000000145457810 */ /* 0x000fc80007f1e0ff */
[----:B------:R-:W-:Y:S02]  /*c9c0*/  IADD3.X R70, PT, PT, RZ, R70, RZ, P0, !PT ;  /* 0x00000046ff467210 */ /* 0x000fe400007fe4ff */
[----:B-1----:R-:W-:Y:S01]  /*c9d0*/  ISETP.NE.U32.AND P3, PT, R69, UR12, PT ;  /* 0x0000000c45007c0c */ /* 0x002fe2000bf65070 */
[----:B------:R-:W-:Y:S03]  /*c9e0*/  BSSY.RECONVERGENT B1, `(.L_x_214) ;  /* 0x000005a000017945 */ /* 0x000fe60003800200 */
[----:B------:R-:W-:Y:S01]  /*c9f0*/  ISETP.NE.AND.EX P3, PT, R70, UR13, PT, P3 ;  /* 0x0000000d46007c0c */ /* 0x000fe2000bf65330 */
[----:B------:R-:W-:Y:S01]  /*ca00*/  IMAD.MOV.U32 R26, RZ, RZ, RZ ;  /* 0x000000ffff1a7224 */ /* 0x000fe200078e00ff */
[----:B------:R-:W-:Y:S01]  /*ca10*/  MOV R80, RZ ;  /* 0x000000ff00507202 */ /* 0x000fe20000000f00 */
[----:B------:R-:W-:Y:S01]  /*ca20*/  IMAD.MOV.U32 R31, RZ, RZ, RZ ;  /* 0x000000ffff1f7224 */ /* 0x000fe200078e00ff */
[----:B------:R-:W-:-:S02]  /*ca30*/  MOV R30, 0x3f800000 ;  /* 0x3f800000001e7802 */ /* 0x000fc40000000f00 */
[----:B------:R-:W-:Y:S02]  /*ca40*/  CS2R R32, SRZ ;  /* 0x0000000000207805 */ /* 0x000fe4000001ff00 */
[----:B------:R-:W-:Y:S02]  /*ca50*/  MOV R63, 0x3f800000 ;  /* 0x3f800000003f7802 */ /* 0x000fe40000000f00 */
[----:B------:R-:W-:Y:S02]  /*ca60*/  CS2R R66, SRZ ;  /* 0x0000000000427805 */ /* 0x000fe4000001ff00 */
[----:B------:R-:W-:Y:S01]  /*ca70*/  MOV R65, RZ ;  /* 0x000000ff00417202 */ /* 0x000fe20000000f00 */
[----:B------:R-:W-:Y:S02]  /*ca80*/  IMAD.MOV.U32 R68, RZ, RZ, 0x3f800000 ;  /* 0x3f800000ff447424 */ /* 0x000fe400078e00ff */
[----:B--2---:R-:W-:-:S04]  /*ca90*/  FADD R76, -R74, R18 ;  /* 0x000000124a4c7221 */ /* 0x004fc80000000100 */
[----:B------:R-:W-:Y:S01]  /*caa0*/  FMUL R29, R76, R7 ;  /* 0x000000074c1d7220 */ /* 0x000fe20000400000 */
[----:B---3--:R-:W-:Y:S01]  /*cab0*/  FADD R79, -R71, R14 ;  /* 0x0000000e474f7221 */ /* 0x008fe20000000100 */
[----:B----4-:R-:W-:-:S03]  /*cac0*/  FADD R81, -R72, R17 ;  /* 0x0000001148517221 */ /* 0x010fc60000000100 */
[-C--:B------:R-:W-:Y:S01]  /*cad0*/  FFMA R78, R79, R8.reuse, -R29 ;  /* 0x000000084f4e7223 */ /* 0x080fe2000000081d */
[----:B-----5:R-:W-:Y:S01]  /*cae0*/  FADD R75, R4, -R72 ;  /* 0x80000048044b7221 */ /* 0x020fe20000000000 */
[----:B------:R-:W-:Y:S01]  /*caf0*/  FMUL R17, R81, R8 ;  /* 0x0000000851117220 */ /* 0x000fe20000400000 */
[----:B------:R-:W-:Y:S01]  /*cb00*/  FADD R73, R0, -R71 ;  /* 0x8000004700497221 */ /* 0x000fe20000000000 */
[-C--:B------:R-:W-:Y:S02]  /*cb10*/  FMUL R0, R79, R6.reuse ;  /* 0x000000064f007220 */ /* 0x080fe40000400000 */
[----:B------:R-:W-:Y:S01]  /*cb20*/  FFMA R83, R76, R6, -R17 ;  /* 0x000000064c537223 */ /* 0x000fe20000000811 */
[----:B------:R-:W-:Y:S01]  /*cb30*/  FMUL R4, R75, R78 ;  /* 0x0000004e4b047220 */ /* 0x000fe20000400000 */
[----:B------:R-:W-:Y:S01]  /*cb40*/  FADD R77, R5, -R74 ;  /* 0x8000004a054d7221 */ /* 0x000fe20000000000 */
[----:B------:R-:W-:Y:S02]  /*cb50*/  FFMA R85, R81, R7, -R0 ;  /* 0x0000000751557223 */ /* 0x000fe40000000800 */
[----:B------:R-:W-:-:S04]  /*cb60*/  FFMA R4, R73, R83, R4 ;  /* 0x0000005349047223 */ /* 0x000fc80000000004 */
[----:B------:R-:W-:-:S05]  /*cb70*/  FFMA R95, R77, R85, R4 ;  /* 0x000000554d5f7223 */ /* 0x000fca0000000004 */
[----:B------:R-:W-:Y:S02]  /*cb80*/  FSETP.GEU.AND P0, PT, |R95|, 9.9999997473787516356e-05, PT ;  /* 0x38d1b7175f00780b */ /* 0x000fe40003f0e200 */
[----:B------:R-:W-:Y:S02]  /*cb90*/  CS2R R28, SRZ ;  /* 0x00000000001c7805 */ /* 0x000fe4000001ff00 */
[----:B------:R-:W-:Y:S02]  /*cba0*/  MOV R18, 0x7f7fffff ;  /* 0x7f7fffff00127802 */ /* 0x000fe40000000f00 */
[----:B------:R-:W-:-:S07]  /*cbb0*/  CS2R R4, SRZ ;  /* 0x0000000000047805 */ /* 0x000fce000001ff00 */
        /* <DEDUP_REMOVED lines=9> */
.L_x_217:
[----:B------:R-:W0:Y:S02]  /*cc50*/  MUFU.RCP R97, R95 ;  /* 0x0000005f00617308 */ /* 0x000e240000001000 */
[----:B0-----:R-:W-:-:S04]  /*cc60*/  FFMA R0, R95, R97, -1 ;  /* 0xbf8000005f007423 */ /* 0x001fc80000000061 */
[----:B------:R-:W-:-:S04]  /*cc70*/  FADD.FTZ R0, -R0, -RZ ;  /* 0x800000ff00007221 */ /* 0x000fc80000010100 */
[----:B------:R-:W-:-:S07]  /*cc80*/  FFMA R97, R97, R0, R97 ;  /* 0x0000000061617223 */ /* 0x000fce0000000061 */
.L_x_218:
[----:B------:R-:W-:Y:S05]  /*cc90*/  BSYNC.RECONVERGENT B2 ;  /* 0x0000000000027941 */ /* 0x000fea0003800200 */
.L_x_216:
[----:B------:R-:W-:Y:S01]  /*cca0*/  FADD R17, R25, -R72 ;  /* 0x8000004819117221 */ /* 0x000fe20000000000 */
[----:B------:R-:W-:Y:S01]  /*ccb0*/  FADD R72, R20, -R71 ;  /* 0x8000004714487221 */ /* 0x000fe20000000000 */
[----:B------:R-:W-:Y:S02]  /*ccc0*/  FADD R74, R27, -R74 ;  /* 0x8000004a1b4a7221 */ /* 0x000fe40000000000 */
[----:B------:R-:W-:-:S04]  /*ccd0*/  FMUL R0, R78, R17 ;  /* 0x000000114e007220 */ /* 0x000fc80000400000 */
        /* <DEDUP_REMOVED lines=8> */
[----:B------:R-:W-:Y:S01]  /*cd60*/  FFMA R74, R73, R74, -R14 ;  /* 0x0000004a494a7223 */ /* 0x000fe2000000080e */
[-C--:B------:R-:W-:Y:S01]  /*cd70*/  FFMA R77, R77, R17.reuse, -R0 ;  /* 0x000000114d4d7223 */ /* 0x080fe20000000800 */
[----:B------:R-:W-:Y:S02]  /*cd80*/  FMUL R14, R73, R17 ;  /* 0x00000011490e7220 */ /* 0x000fe40000400000 */
[----:B------:R-:W-:Y:S02]  /*cd90*/  FMUL R0, R74, R6 ;  /* 0x000000064a007220 */ /* 0x000fe40000400000 */
[----:B------:R-:W-:Y:S02]  /*cda0*/  FFMA R72, R75, R72, -R14 ;  /* 0x000000484b487223 */ /* 0x000fe4000000080e */
        /* <DEDUP_REMOVED lines=28> */
[----:B------:R-:W-:-:S07]  /*cf70*/  MOV R18, R97 ;  /* 0x0000006100127202 */ /* 0x000fce0000000f00 */
.L_x_215:
[----:B------:R-:W-:Y:S05]  /*cf80*/  BSYNC.RECONVERGENT B1 ;  /* 0x0000000000017941 */ /* 0x000fea0003800200 */
.L_x_214:
        /* <DEDUP_REMOVED lines=18> */
[----:B------:R-:W-:Y:S01]  /*d0b0*/  @!P0 MOV R15, RZ ;  /* 0x000000ff000f8202 */ /* 0x000fe20000000f00 */
[----:B------:R-:W-:Y:S06]  /*d0c0*/  @P3 BRA `(.L_x_219) ;  /* 0xfffffff800003947 */ /* 0x000fec000383ffff */
.L_x_213:
[----:B------:R-:W-:Y:S01]  /*d0d0*/  FSETP.NEU.AND P0, PT, R19, 3.40282346638528859812e+38, PT ;  /* 0x7f7fffff1300780b */ /* 0x000fe20003f0d000 */
[----:B------:R-:W-:Y:S01]  /*d0e0*/  BSSY.RECONVERGENT B8, `(.L_x_220) ;  /* 0x0002b91000087945 */ /* 0x000fe20003800200 */
[----:B------:R-:W-:Y:S02]  /*d0f0*/  HFMA2 R0, -RZ, RZ, 0, 0 ;  /* 0x00000000ff007431 */ /* 0x000fe400000001ff */
[----:B------:R-:W-:Y:S01]  /*d100*/  IMAD.MOV.U32 R5, RZ, RZ, 0x3f800000 ;  /* 0x3f800000ff057424 */ /* 0x000fe200078e00ff */
[----:B01----:R-:W-:-:S08]  /*d110*/  CS2R R2, SRZ ;  /* 0x0000000000027805 */ /* 0x003fd0000001ff00 */
[----:B------:R-:W-:Y:S05]  /*d120*/  @!P0 BRA `(.L_x_221) ;  /* 0x000002b800308947 */ /* 0x000fea0003800000 */
[----:B------:R-:W2:Y:S04]  /*d130*/  LDL.64 R32, [R1+0x20] ;  /* 0x0000200001207983 */ /* 0x000ea80000100a00 */
[----:B------:R-:W3:Y:S04]  /*d140*/  LDL.64 R2, [R1+0x30] ;  /* 0x0000300001027983 */ /* 0x000ee80000100a00 */
[----:B------:R-:W4:Y:S01]  /*d150*/  LDL.64 R26, [R1+0x28] ;  /* 0x00002800011a7983 */ /* 0x000f220000100a00 */
[----:B------:R-:W-:Y:S01]  /*d160*/  IMAD.MOV.U32 R25, RZ, RZ, 0x2f800000 ;  /* 0x2f800000ff197424 */ /* 0x000fe200078e00ff */
[----:B------:R-:W-:Y:S01]  /*d170*/  BSSY.RECONVERGENT B0, `(.L_x_222) ;  /* 0x0000170000007945 */ /* 0x000fe20003800200 */
[----:B------:R-:W-:Y:S01]  /*d180*/  FMUL R20, R12, 9.9999997473787516356e-05 ;  /* 0x38d1b7170c147820 */ /* 0x000fe20000400000 */
[----:B------:R-:W-:Y:S01]  /*d190*/  FMUL R19, R15, 9.9999997473787516356e-05 ;  /* 0x38d1b7170f137820 */ /* 0x000fe20000400000 */
[----:B------:R-:W-:Y:S01]  /*d1a0*/  FMUL R18, R13, 9.9999997473787516356e-05 ;  /* 0x38d1b7170d127820 */ /* 0x000fe20000400000 */
[----:B--2---:R-:W-:Y:S01]  /*d1b0*/  SHF.R.U32.HI R0, RZ, 0x2, R33 ;  /* 0x00000002ff007819 */ /* 0x004fe20000011621 */
[----:B------:R-:W-:-:S03]  /*d1c0*/  VIADD R28, R32, 0x587c5 ;  /* 0x000587c5201c7836 */ /* 0x000fc60000000000 */
[----:B------:R-:W-:Y:S02]  /*d1d0*/  LOP3.LUT R0, R0, R33, RZ, 0x3c, !PT ;  /* 0x0000002100007212 */ /* 0x000fe400078e3cff */
[----:B---3--:R-:W-:Y:S02]  /*d1e0*/  SHF.L.U32 R5, R3, 0x4, RZ ;  /* 0x0000000403057819 */ /* 0x008fe400000006ff */
[C---:B------:R-:W-:Y:S01]  /*d1f0*/  SHF.L.U32 R4, R0.reuse, 0x1, RZ ;  /* 0x0000000100047819 */ /* 0x040fe200000006ff */
[----:B----4-:R-:W-:Y:S01]  /*d200*/  IMAD.MOV.U32 R30, RZ, RZ, R27 ;  /* 0x000000ffff1e7224 */ /* 0x010fe200078e001b */
[----:B------:R-:W-:Y:S02]  /*d210*/  MOV R31, R2 ;  /* 0x00000002001f7202 */ /* 0x000fe40000000f00 */
[----:B------:R-:W-:Y:S02]  /*d220*/  LOP3.LUT R0, R0, R4, R5, 0x96, !PT ;  /* 0x0000000400007212 */ /* 0x000fe400078e9605 */
[-C--:B------:R-:W-:Y:S01]  /*d230*/  MOV R4, R3.reuse ;  /* 0x0000000300047202 */ /* 0x080fe20000000f00 */
[----:B------:R0:W-:Y:S01]  /*d240*/  STL.64 [R1+0x28], R30 ;  /* 0x0000281e01007387 */ /* 0x0001e20000100a00 */
[----:B------:R-:W-:-:S02]  /*d250*/  LOP3.LUT R5, R0, R3, RZ, 0x3c, !PT ;  /* 0x0000000300057212 */ /* 0x000fc400078e3cff */
[----:B------:R-:W-:Y:S02]  /*d260*/  MOV R29, R26 ;  /* 0x0000001a001d7202 */ /* 0x000fe40000000f00 */
[----:B------:R-:W-:Y:S01]  /*d270*/  IADD3 R0, PT, PT, R5, R28, RZ ;  /* 0x0000001c05007210 */ /* 0x000fe20007ffe0ff */
[----:B------:R0:W-:Y:S03]  /*d280*/  STL.64 [R1+0x30], R4 ;  /* 0x0000300401007387 */ /* 0x0001e60000100a00 */
[----:B------:R-:W-:Y:S01]  /*d290*/  I2FP.F32.U32 R0, R0 ;  /* 0x0000000000007245 */ /* 0x000fe20000201000 */
[----:B------:R0:W-:Y:S04]  /*d2a0*/  STL.64 [R1+0x20], R28 ;  /* 0x0000201c01007387 */ /* 0x0001e80000100a00 */
[----:B------:R-:W-:Y:S01]  /*d2b0*/  FFMA R17, R0, R25, 1.1641532182693481445e-10 ;  /* 0x2f00000000117423 */ /* 0x000fe20000000019 */
[----:B------:R-:W-:-:S04]  /*d2c0*/  MOV R0, 0x3f800000 ;  /* 0x3f80000000007802 */ /* 0x000fc80000000f00 */
[----:B------:R-:W-:-:S13]  /*d2d0*/  FSETP.GT.AND P0, PT, R24, R17, PT ;  /* 0x000000111800720b */ /* 0x000fda0003f04000 */
[----:B0-----:R-:W-:Y:S05]  /*d2e0*/  @!P0 BRA `(.L_x_223) ;  /* 0x0000000400c08947 */ /* 0x001fea0003800000 */
[----:B------:R-:W-:Y:S01]  /*d2f0*/  SHF.R.U32.HI R17, RZ, 0x2, R26 ;  /* 0x00000002ff117819 */ /* 0x000fe2000001161a */
[----:B------:R-:W-:Y:S01]  /*d300*/  BSSY.RECONVERGENT B1, `(.L_x_224) ;  /* 0x0000033000017945 */ /* 0x000fe20003800200 */
[----:B------:R-:W-:Y:S02]  /*d310*/  SHF.L.U32 R4, R5, 0x4, RZ ;  /* 0x0000000405047819 */ /* 0x000fe400000006ff */
[----:B------:R-:W-:Y:S02]  /*d320*/  LOP3.LUT R17, R17, R26, RZ, 0x3c, !PT ;  /* 0x0000001a11117212 */ /* 0x000fe400078e3cff */
[----:B------:R-:W-:Y:S02]  /*d330*/  SHF.R.U32.HI R22, RZ, 0x2, R27 ;  /* 0x00000002ff167819 */ /* 0x000fe4000001161b */
[----:B------:R-:W-:Y:S01]  /*d340*/  SHF.R.U32.HI R23, RZ, 0x2, R2 ;  /* 0x00000002ff177819 */ /* 0x000fe20000011602 */
[----:B------:R-:W-:Y:S01]  /*d350*/  IMAD.SHL.U32 R14, R17, 0x2, RZ ;  /* 0x00000002110e7824 */ /* 0x000fe200078e00ff */
[----:B------:R-:W-:-:S02]  /*d360*/  LOP3.LUT R22, R22, R27, RZ, 0x3c, !PT ;  /* 0x0000001b16167212 */ /* 0x000fc400078e3cff */
[----:B------:R-:W-:Y:S02]  /*d370*/  LOP3.LUT R23, R23, R2, RZ, 0x3c, !PT ;  /* 0x0000000217177212 */ /* 0x000fe400078e3cff */
[----:B------:R-:W-:Y:S02]  /*d380*/  LOP3.LUT R4, R17, R14, R4, 0x96, !PT ;  /* 0x0000000e11047212 */ /* 0x000fe400078e9604 */
[----:B------:R-:W-:Y:S02]  /*d390*/  IADD3 R24, PT, PT, R32, 0x161f14, RZ ;  /* 0x00161f1420187810 */ /* 0x000fe40007ffe0ff */
[----:B------:R-:W-:Y:S02]  /*d3a0*/  LOP3.LUT R27, R4, R5, RZ, 0x3c, !PT ;  /* 0x00000005041b7212 */ /* 0x000fe400078e3cff */
[----:B------:R-:W-:Y:S02]  /*d3b0*/  SHF.L.U32 R4, R22, 0x1, RZ ;  /* 0x0000000116047819 */ /* 0x000fe400000006ff */
[----:B------:R-:W-:-:S02]  /*d3c0*/  SHF.L.U32 R17, R27, 0x4, RZ ;  /* 0x000000041b117819 */ /* 0x000fc400000006ff */
[----:B------:R-:W-:Y:S02]  /*d3d0*/  MOV R26, R5 ;  /* 0x00000005001a7202 */ /* 0x000fe40000000f00 */
[----:B------:R-:W-:Y:S01]  /*d3e0*/  LOP3.LUT R22, R22, R4, R17, 0x96, !PT ;  /* 0x0000000416167212 */ /* 0x000fe200078e9611 */
[----:B------:R-:W-:Y:S02]  /*d3f0*/  IMAD.SHL.U32 R4, R23, 0x2, RZ ;  /* 0x0000000217047824 */ /* 0x000fe400078e00ff */
        /* <DEDUP_REMOVED lines=8> */
[----:B------:R-:W-:Y:S01]  /*d480*/  IMAD.IADD R4, R23, 0x1, R24 ;  /* 0x0000000117047824 */ /* 0x000fe200078e0218 */
[----:B------:R-:W-:Y:S01]  /*d490*/  I2FP.F32.U32 R32, R32 ;  /* 0x0000002000207245 */ /* 0x000fe20000201000 */
[----:B------:R0:W-:Y:S02]  /*d4a0*/  STL.64 [R1+0x30], R22 ;  /* 0x0000301601007387 */ /* 0x0001e40000100a00 */
[-C--:B------:R-:W-:Y:S01]  /*d4b0*/  FFMA R29, R2, R25.reuse, 1.1641532182693481445e-10 ;  /* 0x2f000000021d7423 */ /* 0x080fe20000000019 */
[----:B------:R-:W-:Y:S01]  /*d4c0*/  I2FP.F32.U32 R2, R4 ;  /* 0x0000000400027245 */ /* 0x000fe20000201000 */
[----:B------:R-:W-:-:S02]  /*d4d0*/  FFMA R17, R32, R25, 1.1641532182693481445e-10 ;  /* 0x2f00000020117423 */ /* 0x000fc40000000019 */
[--C-:B------:R-:W-:Y:S02]  /*d4e0*/  FFMA R4, R29, 2, -R0.reuse ;  /* 0x400000001d047823 */ /* 0x100fe40000000800 */
[----:B------:R-:W-:Y:S01]  /*d4f0*/  FFMA R29, R2, R25, 1.1641532182693481445e-10 ;  /* 0x2f000000021d7423 */ /* 0x000fe20000000019 */
[--C-:B------:R-:W-:Y:S01]  /*d500*/  FFMA R2, R17, 2, -R0.reuse ;  /* 0x4000000011027823 */ /* 0x100fe20000000800 */
[----:B------:R-:W-:Y:S01]  /*d510*/  FMUL R17, R4, R4 ;  /* 0x0000000404117220 */ /* 0x000fe20000400000 */
[----:B------:R-:W-:Y:S01]  /*d520*/  MOV R25, R3 ;  /* 0x0000000300197202 */ /* 0x000fe20000000f00 */
[----:B------:R-:W-:Y:S02]  /*d530*/  FFMA R3, R29, 2, -R0 ;  /* 0x400000001d037823 */ /* 0x000fe40000000800 */
[----:B------:R-:W-:Y:S02]  /*d540*/  FFMA R0, R2, R2, R17 ;  /* 0x0000000202007223 */ /* 0x000fe40000000011 */
[----:B------:R0:W-:Y:S02]  /*d550*/  STL.64 [R1+0x20], R24 ;  /* 0x0000201801007387 */ /* 0x0001e40000100a00 */
        /* <DEDUP_REMOVED lines=9> */
.L_x_225:
[----:B------:R-:W-:Y:S01]  /*d5f0*/  FMUL.FTZ R17, R0, R5 ;  /* 0x0000000500117220 */ /* 0x000fe20000410000 */
[----:B------:R-:W-:-:S03]  /*d600*/  FMUL.FTZ R5, R5, 0.5 ;  /* 0x3f00000005057820 */ /* 0x000fc60000410000 */
[----:B------:R-:W-:-:S04]  /*d610*/  FFMA R0, -R17, R17, R0 ;  /* 0x0000001111007223 */ /* 0x000fc80000000100 */
[----:B------:R-:W-:-:S07]  /*d620*/  FFMA R5, R0, R5, R17 ;  /* 0x0000000500057223 */ /* 0x000fce0000000011 */
.L_x_226:
[----:B------:R-:W-:Y:S05]  /*d630*/  BSYNC.RECONVERGENT B1 ;  /* 0x0000000000017941 */ /* 0x000fea0003800200 */
.L_x_224:
        /* <DEDUP_REMOVED lines=14> */
.L_x_228:
[----:B------:R-:W-:Y:S05]  /*d720*/  BSYNC.RECONVERGENT B1 ;  /* 0x0000000000017941 */ /* 0x000fea0003800200 */
.L_x_227:
        /* <DEDUP_REMOVED lines=14> */
.L_x_230:
[----:B------:R-:W-:Y:S05]  /*d810*/  BSYNC.RECONVERGENT B1 ;  /* 0x0000000000017941 */ /* 0x000fea0003800200 */
.L_x_229:
        /* <DEDUP_REMOVED lines=13> */
.L_x_232:
[----:B------:R-:W-:Y:S05]  /*d8f0*/  BSYNC.RECONVERGENT B1 ;  /* 0x0000000000017941 */ /* 0x000fea0003800200 */
.L_x_231:
[----:B------:R-:W-:Y:S01]  /*d900*/  FMUL R4, R12, R7 ;  /* 0x000000070c047220 */ /* 0x000fe20000400000 */
[-C--:B------:R-:W-:Y:S01]  /*d910*/  FMUL R22, R22, R21.reuse ;  /* 0x0000001516167220 */ /* 0x080fe20000400000 */
[-C--:B------:R-:W-:Y:S01]  /*d920*/  FMUL R2, R2, R21.reuse ;  /* 0x0000001502027220 */ /* 0x080fe20000400000 */
[----:B------:R-:W-:Y:S01]  /*d930*/  FMUL R0, R0, R21 ;  /* 0x0000001500007220 */ /* 0x000fe20000400000 */
[----:B------:R-:W-:Y:S01]  /*d940*/  FFMA R4, R15, R6, R4 ;  /* 0x000000060f047223 */ /* 0x000fe20000000004 */
[----:B------:R-:W-:-:S03]  /*d950*/  FADD R21, -R21, 1 ;  /* 0x3f80000015157421 */ /* 0x000fc60000000100 */
        /* <DEDUP_REMOVED lines=9> */
.L_x_223:
[----:B------:R-:W-:-:S05]  /*d9f0*/  FADD R24, R24, R23 ;  /* 0x0000001718187221 */ /* 0x000fca0000000000 */
[----:B------:R-:W-:-:S13]  /*da00*/  FSETP.GT.AND P0, PT, R24, R17, PT ;  /* 0x000000111800720b */ /* 0x000fda0003f04000 */
[----:B------:R-:W-:Y:S05]  /*da10*/  @!P0 BRA `(.L_x_234) ;  /* 0x00000008000c8947 */ /* 0x000fea0003800000 */
[----:B------:R-:W-:Y:S01]  /*da20*/  FMUL R0, R12, R7 ;  /* 0x000000070c007220 */ /* 0x000fe20000400000 */
[----:B------:R-:W0:Y:S01]  /*da30*/  MUFU.RCP R3, R22 ;  /* 0x0000001600037308 */ /* 0x000e220000001000 */
[----:B------:R-:W-:Y:S02]  /*da40*/  BSSY.RECONVERGENT B1, `(.L_x_235) ;  /* 0x000001b000017945 */ /* 0x000fe40003800200 */
[----:B------:R-:W-:-:S04]  /*da50*/  FFMA R0, R15, R6, R0 ;  /* 0x000000060f007223 */ /* 0x000fc80000000000 */
[----:B------:R-:W-:-:S05]  /*da60*/  FFMA R20, R13, R8, R0 ;  /* 0x000000080d147223 */ /* 0x000fca0000000000 */
[C---:B------:R-:W-:Y:S02]  /*da70*/  FSETP.GTU.AND P0, PT, R20.reuse, -1, PT ;  /* 0xbf8000001400780b */ /* 0x040fe40003f0c000 */
[----:B------:R-:W-:-:S04]  /*da80*/  FMNMX.NAN R0, R20, 1, PT ;  /* 0x3f80000014007809 */ /* 0x000fc80003820000 */
[----:B------:R-:W-:Y:S01]  /*da90*/  FSEL R2, R0, -1, P0 ;  /* 0xbf80000000027808 */ /* 0x000fe20000000000 */
[----:B0-----:R-:W-:-:S03]  /*daa0*/  FFMA R0, R3, -R22, 1 ;  /* 0x3f80000003007423 */ /* 0x001fc60000000816 */
[----:B------:R-:W-:Y:S01]  /*dab0*/  FSETP.GEU.AND P1, PT, R2, RZ, PT ;  /* 0x000000ff0200720b */ /* 0x000fe20003f2e000 */
[----:B------:R-:W-:-:S12]  /*dac0*/  FFMA R0, R3, R0, R3 ;  /* 0x0000000003007223 */ /* 0x000fd80000000003 */
[----:B------:R-:W-:Y:S01]  /*dad0*/  @!P1 MOV R17, 0x3f800000 ;  /* 0x3f80000000119802 */ /* 0x000fe20000000f00 */
[----:B------:R-:W-:Y:S01]  /*dae0*/  @!P1 IMAD.MOV.U32 R3, RZ, RZ, R12 ;  /* 0x000000ffff039224 */ /* 0x000fe200078e000c */
[-C--:B------:R-:W-:Y:S01]  /*daf0*/  @P1 MOV R17, R22.reuse ;  /* 0x0000001600111202 */ /* 0x080fe20000000f00 */
[----:B------:R-:W-:Y:S01]  /*db00*/  @!P1 FADD R2, -R2, -RZ ;  /* 0x800000ff02029221 */ /* 0x000fe20000000100 */
[----:B------:R-:W-:Y:S01]  /*db10*/  @!P1 MOV R4, R15 ;  /* 0x0000000f00049202 */ /* 0x000fe20000000f00 */
[----:B------:R-:W-:Y:S01]  /*db20*/  @P1 FADD R3, -R12, -RZ ;  /* 0x800000ff0c031221 */ /* 0x000fe20000000100 */
[----:B------:R-:W0:Y:S01]  /*db30*/  FCHK P0, R17, R22 ;  /* 0x0000001611007302 */ /* 0x000e220000000000 */
[----:B------:R-:W-:Y:S01]  /*db40*/  FFMA R19, R0, R17, RZ ;  /* 0x0000001100137223 */ /* 0x000fe200000000ff */
[----:B------:R-:W-:Y:S01]  /*db50*/  @!P1 MOV R5, R13 ;  /* 0x0000000d00059202 */ /* 0x000fe20000000f00 */
[----:B------:R-:W-:Y:S01]  /*db60*/  @P1 FADD R4, -R15, -RZ ;  /* 0x800000ff0f041221 */ /* 0x000fe20000000100 */
[----:B------:R-:W-:Y:S01]  /*db70*/  @P1 FADD R5, -R13, -RZ ;  /* 0x800000ff0d051221 */ /* 0x000fe20000000100 */
[----:B------:R-:W-:-:S04]  /*db80*/  FFMA R14, R19, -R22, R17 ;  /* 0x80000016130e7223 */ /* 0x000fc80000000011 */
[----:B------:R-:W-:Y:S01]  /*db90*/  FFMA R19, R0, R14, R19 ;  /* 0x0000000e00137223 */ /* 0x000fe20000000013 */
[----:B0-----:R-:W-:Y:S06]  /*dba0*/  @!P0 BRA `(.L_x_236) ;  /* 0x0000000000108947 */ /* 0x001fec0003800000 */
[----:B------:R-:W-:Y:S01]  /*dbb0*/  IMAD.MOV.U32 R0, RZ, RZ, R22 ;  /* 0x000000ffff007224 */ /* 0x000fe200078e0016 */
[----:B------:R-:W-:-:S07]  /*dbc0*/  MOV R14, 0xdbe0 ;  /* 0x0000dbe0000e7802 */ /* 0x000fce0000000f00 */
[----:B------:R-:W-:Y:S05]  /*dbd0*/  CALL.REL.NOINC `($__internal_2_$__cuda_sm3x_div_rn_noftz_f32_slowpath) ;  /* 0x000002b400607944 */ /* 0x000fea0003c00000 */
[----:B------:R-:W-:-:S07]  /*dbe0*/  MOV R19, R0 ;  /* 0x0000000000137202 */ /* 0x000fce0000000f00 */
.L_x_236:
[----:B------:R-:W-:Y:S05]  /*dbf0*/  BSYNC.RECONVERGENT B1 ;  /* 0x0000000000017941 */ /* 0x000fea0003800200 */
.L_x_235:
[----:B------:R-:W-:Y:S01]  /*dc00*/  FMUL R0, R19, R19 ;  /* 0x0000001313007220 */ /* 0x000fe20000400000 */
[----:B------:R-:W-:Y:S01]  /*dc10*/  FFMA R17, -R2, R2, 1 ;  /* 0x3f80000002117423 */ /* 0x000fe20000000102 */
[----:B------:R-:W-:Y:S01]  /*dc20*/  BSSY.RECONVERGENT B1, `(.L_x_237) ;  /* 0x000001c000017945 */ /* 0x000fe20003800200 */
[----:B------:R-:W-:Y:S02]  /*dc30*/  HFMA2 R21, -RZ, RZ, 0, 0 ;  /* 0x00000000ff157431 */ /* 0x000fe400000001ff */
[----:B------:R-:W-:Y:S02]  /*dc40*/  IMAD.MOV.U32 R25, RZ, RZ, RZ ;  /* 0x000000ffff197224 */ /* 0x000fe400078e00ff */
[----:B------:R-:W-:Y:S01]  /*dc50*/  FFMA R0, -R0, R17, 1 ;  /* 0x3f80000000007423 */ /* 0x000fe20000000111 */
[----:B------:R-:W-:-:S04]  /*dc60*/  MOV R27, RZ ;  /* 0x000000ff001b7202 */ /* 0x000fc80000000f00 */
[----:B------:R-:W-:-:S13]  /*dc70*/  FSETP.GEU.AND P0, PT, R0, RZ, PT ;  /* 0x000000ff0000720b */ /* 0x000fda0003f0e000 */
[----:B------:R-:W-:Y:S05]  /*dc80*/  @!P0 BRA `(.L_x_238) ;  /* 0x0000000000548947 */ /* 0x000fea0003800000 */
[----:B------:R-:W-:Y:S01]  /*dc90*/  IADD3 R14, PT, PT, R0, -0xd000000, RZ ;  /* 0xf3000000000e7810 */ /* 0x000fe20007ffe0ff */
[----:B------:R0:W1:Y:S01]  /*dca0*/  MUFU.RSQ R17, R0 ;  /* 0x0000000000117308 */ /* 0x0000620000001400 */
[----:B------:R-:W-:Y:S01]  /*dcb0*/  BSSY.RECONVERGENT B2, `(.L_x_239) ;  /* 0x000000b000027945 */ /* 0x000fe20003800200 */
[----:B------:R-:W-:Y:S01]  /*dcc0*/  FMUL R18, R19, R2 ;  /* 0x0000000213127220 */ /* 0x000fe20000400000 */
[----:B------:R-:W-:-:S13]  /*dcd0*/  ISETP.GT.U32.AND P0, PT, R14, 0x727fffff, PT ;  /* 0x727fffff0e00780c */ /* 0x000fda0003f04070 */
[----:B0-----:R-:W-:Y:S05]  /*dce0*/  @!P0 BRA `(.L_x_240) ;  /* 0x00000000000c8947 */ /* 0x001fea0003800000 */
[----:B------:R-:W-:-:S07]  /*dcf0*/  MOV R14, 0xdd10 ;  /* 0x0000dd10000e7802 */ /* 0x000fce0000000f00 */
[----:B-1----:R-:W-:Y:S05]  /*dd00*/  CALL.REL.NOINC `($__internal_1_$__cuda_sm20_sqrt_rn_f32_slowpath) ;  /* 0x000002b000bc7944 */ /* 0x002fea0003c00000 */
[----:B------:R-:W-:Y:S05]  /*dd10*/  BRA `(.L_x_241) ;  /* 0x0000000000107947 */ /* 0x000fea0003800000 */
.L_x_240:
[----:B-1----:R-:W-:Y:S01]  /*dd20*/  FMUL.FTZ R107, R0, R17 ;  /* 0x00000011006b7220 */ /* 0x002fe20000410000 */
[----:B------:R-:W-:-:S03]  /*dd30*/  FMUL.FTZ R2, R17, 0.5 ;  /* 0x3f00000011027820 */ /* 0x000fc60000410000 */
[----:B------:R-:W-:-:S04]  /*dd40*/  FFMA R0, -R107, R107, R0 ;  /* 0x0000006b6b007223 */ /* 0x000fc80000000100 */
[----:B------:R-:W-:-:S07]  /*dd50*/  FFMA R107, R0, R2, R107 ;  /* 0x00000002006b7223 */ /* 0x000fce000000006b */
.L_x_241:
[----:B------:R-:W-:Y:S05]  /*dd60*/  BSYNC.RECONVERGENT B2 ;  /* 0x0000000000027941 */ /* 0x000fea0003800200 */
.L_x_239:
[----:B------:R-:W-:-:S04]  /*dd70*/  FADD R0, R18, -R107 ;  /* 0x8000006b12007221 */ /* 0x000fc80000000000 */
[C---:B------:R-:W-:Y:S01]  /*dd80*/  FMUL R2, R0.reuse, R3 ;  /* 0x0000000300027220 */ /* 0x040fe20000400000 */
[C---:B------:R-:W-:Y:S01]  /*dd90*/  FMUL R25, R0.reuse, R4 ;  /* 0x0000000400197220 */ /* 0x040fe20000400000 */
[----:B------:R-:W-:Y:S02]  /*dda0*/  FMUL R27, R0, R5 ;  /* 0x00000005001b7220 */ /* 0x000fe40000400000 */
[C---:B------:R-:W-:Y:S01]  /*ddb0*/  FFMA R21, R19.reuse, R7, R2 ;  /* 0x0000000713157223 */ /* 0x040fe20000000002 */
[C---:B------:R-:W-:Y:S01]  /*ddc0*/  FFMA R25, R19.reuse, R6, R25 ;  /* 0x0000000613197223 */ /* 0x040fe20000000019 */
[----:B------:R-:W-:-:S07]  /*ddd0*/  FFMA R27, R19, R8, R27 ;  /* 0x00000008131b7223 */ /* 0x000fce000000001b */
.L_x_238:
[----:B------:R-:W-:Y:S05]  /*dde0*/  BSYNC.RECONVERGENT B1 ;  /* 0x0000000000017941 */ /* 0x000fea0003800200 */
.L_x_237:
        /* <DEDUP_REMOVED lines=14> */
.L_x_243:
[----:B------:R-:W-:Y:S01]  /*ded0*/  FMUL.FTZ R2, R3, R0 ;  /* 0x0000000003027220 */ /* 0x000fe20000410000 */
[----:B------:R-:W-:-:S03]  /*dee0*/  FMUL.FTZ R0, R0, 0.5 ;  /* 0x3f00000000007820 */ /* 0x000fc60000410000 */
[----:B------:R-:W-:-:S04]  /*def0*/  FFMA R3, -R2, R2, R3 ;  /* 0x0000000202037223 */ /* 0x000fc80000000103 */
[----:B------:R-:W-:-:S07]  /*df00*/  FFMA R2, R3, R0, R2 ;  /* 0x0000000003027223 */ /* 0x000fce0000000002 */
.L_x_244:
[----:B------:R-:W-:Y:S05]  /*df10*/  BSYNC.RECONVERGENT B1 ;  /* 0x0000000000017941 */ /* 0x000fea0003800200 */
.L_x_242:
        /* <DEDUP_REMOVED lines=14> */
.L_x_246:
[----:B------:R-:W-:Y:S05]  /*e000*/  BSYNC.RECONVERGENT B1 ;  /* 0x0000000000017941 */ /* 0x000fea0003800200 */
.L_x_245:
        /* <DEDUP_REMOVED lines=14> */
.L_x_248:
[----:B------:R-:W-:Y:S05]  /*e0f0*/  BSYNC.RECONVERGENT B1 ;  /* 0x0000000000017941 */ /* 0x000fea0003800200 */
.L_x_247:
        /* <DEDUP_REMOVED lines=13> */
.L_x_250:
[----:B------:R-:W-:Y:S05]  /*e1d0*/  BSYNC.RECONVERGENT B1 ;  /* 0x0000000000017941 */ /* 0x000fea0003800200 */
.L_x_249:
[----:B------:R-:W-:Y:S02]  /*e1e0*/  HFMA2 R18, -RZ, RZ, 0.60205078125, -0.443115234375 ;  /* 0x38d1b717ff127431 */ /* 0x000fe400000001ff */
[----:B------:R-:W-:-:S03]  /*e1f0*/  IMAD.MOV.U32 R21, RZ, RZ, R0 ;  /* 0x000000ffff157224 */ /* 0x000fc600078e0000 */
[----:B------:R-:W-:-:S05]  /*e200*/  FSEL R18, -R18, 9.9999997473787516356e-05, !P3 ;  /* 0x38d1b71712127808 */ /* 0x000fca0005800100 */
[C---:B------:R-:W-:Y:S01]  /*e210*/  FMUL R20, R18.reuse, R12 ;  /* 0x0000000c12147220 */ /* 0x040fe20000400000 */
[C---:B------:R-:W-:Y:S01]  /*e220*/  FMUL R19, R18.reuse, R15 ;  /* 0x0000000f12137220 */ /* 0x040fe20000400000 */
[----:B------:R-:W-:Y:S01]  /*e230*/  FMUL R18, R18, R13 ;  /* 0x0000000d12127220 */ /* 0x000fe20000400000 */
[----:B------:R-:W-:Y:S06]  /*e240*/  BRA `(.L_x_233) ;  /* 0x0000000400887947 */ /* 0x000fec0003800000 */
.L_x_234:
[----:B------:R-:W-:Y:S01]  /*e250*/  SHF.R.U32.HI R7, RZ, 0x2, R26 ;  /* 0x00000002ff077819 */ /* 0x000fe2000001161a */
[----:B------:R-:W-:Y:S01]  /*e260*/  BSSY.RECONVERGENT B1, `(.L_x_251) ;  /* 0x0000033000017945 */ /* 0x000fe20003800200 */
[----:B------:R-:W-:Y:S02]  /*e270*/  SHF.L.U32 R4, R5, 0x4, RZ ;  /* 0x0000000405047819 */ /* 0x000fe400000006ff */
        /* <DEDUP_REMOVED lines=9> */
[----:B------:R-:W-:Y:S02]  /*e310*/  SHF.L.U32 R7, R15, 0x4, RZ ;  /* 0x000000040f077819 */ /* 0x000fe400000006ff */
[----:B------:R-:W-:-:S02]  /*e320*/  IADD3 R12, PT, PT, R32, 0x161f14, RZ ;  /* 0x00161f14200c7810 */ /* 0x000fc40007ffe0ff */
[----:B------:R-:W-:Y:S02]  /*e330*/  LOP3.LUT R4, R8, R4, R7, 0x96, !PT ;  /* 0x0000000408047212 */ /* 0x000fe400078e9607 */
[----:B------:R-:W-:Y:S02]  /*e340*/  MOV R14, R5 ;  /* 0x00000005000e7202 */ /* 0x000fe40000000f00 */
[----:B------:R-:W-:Y:S02]  /*e350*/  LOP3.LUT R6, R4, R15, RZ, 0x3c, !PT ;  /* 0x0000000f04067212 */ /* 0x000fe400078e3cff */
[----:B------:R-:W-:Y:S01]  /*e360*/  SHF.L.U32 R4, R13, 0x1, RZ ;  /* 0x000000010d047819 */ /* 0x000fe200000006ff */
[----:B------:R0:W-:Y:S02]  /*e370*/  STL.64 [R1+0x28], R14 ;  /* 0x0000280e01007387 */ /* 0x0001e40000100a00 */
        /* <DEDUP_REMOVED lines=13> */
[----:B------:R-:W-:Y:S01]  /*e450*/  FFMA R25, R2, R25, 1.1641532182693481445e-10 ;  /* 0x2f00000002197423 */ /* 0x000fe20000000019 */
[----:B------:R-:W-:Y:S02]  /*e460*/  IMAD.MOV.U32 R13, RZ, RZ, R3 ;  /* 0x000000ffff0d7224 */ /* 0x000fe400078e0003 */
[--C-:B------:R-:W-:Y:S01]  /*e470*/  FFMA R2, R17, 2, -R0.reuse ;  /* 0x4000000011027823 */ /* 0x100fe20000000800 */
[----:B------:R-:W-:Y:S01]  /*e480*/  FMUL R17, R4, R4 ;  /* 0x0000000404117220 */ /* 0x000fe20000400000 */
[----:B------:R-:W-:Y:S01]  /*e490*/  FFMA R3, R25, 2, -R0 ;  /* 0x4000000019037823 */ /* 0x000fe20000000800 */
[----:B------:R0:W-:Y:S02]  /*e4a0*/  STL.64 [R1+0x20], R12 ;  /* 0x0000200c01007387 */ /* 0x0001e40000100a00 */
        /* <DEDUP_REMOVED lines=10> */
.L_x_252:
[----:B------:R-:W-:Y:S01]  /*e550*/  FMUL.FTZ R7, R0, R5 ;  /* 0x0000000500077220 */ /* 0x000fe20000410000 */
[----:B------:R-:W-:-:S03]  /*e560*/  FMUL.FTZ R5, R5, 0.5 ;  /* 0x3f00000005057820 */ /* 0x000fc60000410000 */
[----:B------:R-:W-:-:S04]  /*e570*/  FFMA R0, -R7, R7, R0 ;  /* 0x0000000707007223 */ /* 0x000fc80000000100 */
[----:B------:R-:W-:-:S07]  /*e580*/  FFMA R5, R0, R5, R7 ;  /* 0x0000000500057223 */ /* 0x000fce0000000007 */
.L_x_253:
[----:B------:R-:W-:Y:S05]  /*e590*/  BSYNC.RECONVERGENT B1 ;  /* 0x0000000000017941 */ /* 0x000fea0003800200 */
.L_x_251:
        /* <DEDUP_REMOVED lines=13> */
.L_x_255:
[----:B------:R-:W-:Y:S05]  /*e670*/  BSYNC.RECONVERGENT B1 ;  /* 0x0000000000017941 */ /* 0x000fea0003800200 */
.L_x_254:
        /* <DEDUP_REMOVED lines=15> */
.L_x_257:
[----:B------:R-:W-:Y:S05]  /*e770*/  BSYNC.RECONVERGENT B1 ;  /* 0x0000000000017941 */ /* 0x000fea0003800200 */
.L_x_256:
        /* <DEDUP_REMOVED lines=13> */
.L_x_259:
[----:B------:R-:W-:Y:S05]  /*e850*/  BSYNC.RECONVERGENT B1 ;  /* 0x0000000000017941 */ /* 0x000fea0003800200 */
.L_x_258:
[----:B------:R-:W-:-:S07]  /*e860*/  IMAD.MOV.U32 R21, RZ, RZ, R0 ;  /* 0x000000ffff157224 */ /* 0x000fce00078e0000 */
.L_x_233:
[----:B------:R-:W-:Y:S05]  /*e870*/  BSYNC.RECONVERGENT B0 ;  /* 0x0000000000007941 */ /* 0x000fea0003800200 */
.L_x_222:
[----:B------:R-:W0:Y:S01]  /*e880*/  LDCU.64 UR12, c[0x0][0x398] ;  /* 0x00007300ff0c77ac */ /* 0x000e220008000a00 */
[----:B------:R-:W-:Y:S01]  /*e890*/  FADD R19, R19, R10 ;  /* 0x0000000a13137221 */ /* 0x000fe20000000000 */
[----:B------:R-:W-:Y:S02]  /*e8a0*/  HFMA2 R33, -RZ, RZ, 1.875, 0 ;  /* 0x3f800000ff217431 */ /* 0x000fe400000001ff */
[----:B------:R-:W-:Y:S01]  /*e8b0*/  FADD R20, R20, R11 ;  /* 0x0000000b14147221 */ /* 0x000fe20000000000 */
[----:B------:R-:W-:Y:S02]  /*e8c0*/  HFMA2 R27, -RZ, RZ, 0, 0 ;  /* 0x00000000ff1b7431 */ /* 0x000fe400000001ff */
[----:B------:R-:W-:Y:S01]  /*e8d0*/  FADD R18, R18, R9 ;  /* 0x0000000912127221 */ /* 0x000fe20000000000 */
[----:B------:R-:W-:Y:S01]  /*e8e0*/  HFMA2 R10, -RZ, RZ, 1.875, 0 ;  /* 0x3f800000ff0a7431 */ /* 0x000fe200000001ff */
[----:B------:R-:W-:Y:S02]  /*e8f0*/  CS2R R4, SRZ ;  /* 0x0000000000047805 */ /* 0x000fe4000001ff00 */
[----:B------:R-:W-:-:S02]  /*e900*/  MOV R15, 0x7f7fffff ;  /* 0x7f7fffff000f7802 */ /* 0x000fc40000000f00 */
[----:B------:R-:W-:Y:S02]  /*e910*/  CS2R R6, SRZ ;  /* 0x0000000000067805 */ /* 0x000fe4000001ff00 */
[----:B------:R-:W-:Y:S01]  /*e920*/  CS2R R8, SRZ ;  /* 0x0000000000087805 */ /* 0x000fe2000001ff00 */
[----:B------:R-:W-:Y:S01]  /*e930*/  IMAD.MOV.U32 R32, RZ, RZ, RZ ;  /* 0x000000ffff207224 */ /* 0x000fe200078e00ff */
[----:B------:R-:W-:Y:S02]  /*e940*/  CS2R R30, SRZ ;  /* 0x00000000001e7805 */ /* 0x000fe4000001ff00 */
[----:B------:R-:W-:Y:S02]  /*e950*/  CS2R R28, SRZ ;  /* 0x00000000001c7805 */ /* 0x000fe4000001ff00 */
[----:B------:R-:W-:Y:S02]  /*e960*/  MOV R26, 0x3f800000 ;  /* 0x3f800000001a7802 */ /* 0x000fe40000000f00 */
[----:B------:R-:W-:Y:S01]  /*e970*/  CS2R R12, SRZ ;  /* 0x00000000000c7805 */ /* 0x000fe2000001ff00 */
[----:B------:R-:W-:Y:S01]  /*e980*/  IMAD.MOV.U32 R11, RZ, RZ, RZ ;  /* 0x000000ffff0b7224 */ /* 0x000fe200078e00ff */
[----:B0-----:R-:W-:-:S04]  /*e990*/  UISETP.NE.U32.AND UP0, UPT, UR12, URZ, UPT ;  /* 0x000000ff0c00728c */ /* 0x001fc8000bf05070 */
[----:B------:R-:W-:-:S09]  /*e9a0*/  UISETP.NE.AND.EX UP0, UPT, UR13, URZ, UPT, UP0 ;  /* 0x000000ff0d00728c */ /* 0x000fd2000bf05300 */
[----:B------:R-:W-:Y:S05]  /*e9b0*/  BRA.U !UP0, `(.L_x_260) ;  /* 0x0000002108d47547 */ /* 0x000fea000b800000 */
[----:B------:R-:W-:Y:S01]  /*e9c0*/  UISETP.NE.U32.AND UP0, UPT, UR16, URZ, UPT ;  /* 0x000000ff1000728c */ /* 0x000fe2000bf05070 */
[----:B------:R-:W-:Y:S01]  /*e9d0*/  MOV R15, 0x7f7fffff ;  /* 0x7f7fffff000f7802 */ /* 0x000fe20000000f00 */
[----:B------:R-:W-:Y:S01]  /*e9e0*/  IMAD.MOV.U32 R11, RZ, RZ, RZ ;  /* 0x000000ffff0b7224 */ /* 0x000fe200078e00ff */
[----:B------:R-:W-:Y:S01]  /*e9f0*/  MOV R10, 0x3f800000 ;  /* 0x3f800000000a7802 */ /* 0x000fe20000000f00 */
[----:B------:R-:W-:Y:S01]  /*ea00*/  UISETP.NE.AND.EX UP0, UPT, UR8, URZ, UPT, UP0 ;  /* 0x000000ff0800728c */ /* 0x000fe2000bf05300 */
[----:B------:R-:W-:Y:S01]  /*ea10*/  MOV R17, RZ ;  /* 0x000000ff00117202 */ /* 0x000fe20000000f00 */
[----:B------:R-:W-:Y:S01]  /*ea20*/  IMAD.MOV.U32 R0, RZ, RZ, RZ ;  /* 0x000000ffff007224 */ /* 0x000fe200078e00ff */
[----:B------:R-:W-:Y:S02]  /*ea30*/  CS2R R12, SRZ ;  /* 0x00000000000c7805 */ /* 0x000fe4000001ff00 */
[----:B------:R-:W-:Y:S02]  /*ea40*/  MOV R26, 0x3f800000 ;  /* 0x3f800000001a7802 */ /* 0x000fe40000000f00 */
[----:B------:R-:W-:-:S02]  /*ea50*/  CS2R R28, SRZ ;  /* 0x00000000001c7805 */ /* 0x000fc4000001ff00 */
[----:B------:R-:W-:Y:S01]  /*ea60*/  MOV R27, RZ ;  /* 0x000000ff001b7202 */ /* 0x000fe20000000f00 */
[----:B------:R-:W-:Y:S01]  /*ea70*/  IMAD.MOV.U32 R33, RZ, RZ, 0x3f800000 ;  /* 0x3f800000ff217424 */ /* 0x000fe200078e00ff */
[----:B------:R-:W-:Y:S02]  /*ea80*/  CS2R R30, SRZ ;  /* 0x00000000001e7805 */ /* 0x000fe4000001ff00 */
[----:B------:R-:W-:Y:S02]  /*ea90*/  MOV R32, RZ ;  /* 0x000000ff00207202 */ /* 0x000fe40000000f00 */
[----:B------:R-:W-:Y:S02]  /*eaa0*/  CS2R R8, SRZ ;  /* 0x0000000000087805 */ /* 0x000fe4000001ff00 */
[----:B------:R-:W-:Y:S02]  /*eab0*/  CS2R R6, SRZ ;  /* 0x0000000000067805 */ /* 0x000fe4000001ff00 */
[----:B------:R-:W-:Y:S01]  /*eac0*/  CS2R R4, SRZ ;  /* 0x0000000000047805 */ /* 0x000fe2000001ff00 */
[----:B------:R-:W-:Y:S06]  /*ead0*/  BRA.U !UP0, `(.L_x_261) ;  /* 0x0000001508dc7547 */ /* 0x000fec000b800000 */
[----:B------:R-:W-:Y:S01]  /*eae0*/  HFMA2 R10, -RZ, RZ, 1.875, 0 ;  /* 0x3f800000ff0a7431 */ /* 0x000fe200000001ff */
[----:B------:R-:W-:Y:S01]  /*eaf0*/  BSSY.RECONVERGENT B0, `(.L_x_262) ;  /* 0x0000172000007945 */ /* 0x000fe20003800200 */
[----:B------:R-:W-:Y:S01]  /*eb00*/  MOV R15, 0x7f7fffff ;  /* 0x7f7fffff000f7802 */ /* 0x000fe20000000f00 */
[----:B------:R-:W-:Y:S01]  /*eb10*/  IMAD.MOV.U32 R11, RZ, RZ, RZ ;  /* 0x000000ffff0b7224 */ /* 0x000fe200078e00ff */
[----:B------:R-:W-:Y:S01]  /*eb20*/  MOV R65, RZ ;  /* 0x000000ff00417202 */ /* 0x000fe20000000f00 */
[----:B------:R-:W-:-:S07]  /*eb30*/  IMAD.MOV.U32 R73, RZ, RZ, RZ ;  /* 0x000000ffff497224 */ /* 0x000fce00078e00ff */
.L_x_295:
        /* <DEDUP_REMOVED lines=9> */
[----:B------:R-:W-:Y:S01]  /*ebd0*/  CS2R R66, SRZ ;  /* 0x0000000000427805 */ /* 0x000fe2000001ff00 */
[----:B------:R-:W-:Y:S01]  /*ebe0*/  IMAD.MOV.U32 R72, RZ, RZ, 0x7f7fffff ;  /* 0x7f7fffffff487424 */ /* 0x000fe200078e00ff */
[----:B------:R-:W-:Y:S01]  /*ebf0*/  CS2R R68, SRZ ;  /* 0x0000000000447805 */ /* 0x000fe2000001ff00 */
[----:B------:R-:W-:Y:S01]  /*ec00*/  IMAD.MOV.U32 R84, RZ, RZ, RZ ;  /* 0x000000ffff547224 */ /* 0x000fe200078e00ff */
[----:B------:R-:W-:Y:S01]  /*ec10*/  MOV R71, RZ ;  /* 0x000000ff00477202 */ /* 0x000fe20000000f00 */
[----:B------:R-:W-:Y:S01]  /*ec20*/  IMAD.MOV.U32 R63, RZ, RZ, RZ ;  /* 0x000000ffff3f7224 */ /* 0x000fe200078e00ff */
[----:B------:R-:W-:Y:S01]  /*ec30*/  MOV R74, RZ ;  /* 0x000000ff004a7202 */ /* 0x000fe20000000f00 */
[----:B------:R-:W-:Y:S01]  /*ec40*/  IMAD.MOV.U32 R75, RZ, RZ, 0x3f800000 ;  /* 0x3f800000ff4b7424 */ /* 0x000fe200078e00ff */
[----:B------:R-:W-:-:S02]  /*ec50*/  CS2R R76, SRZ ;  /* 0x00000000004c7805 */ /* 0x000fc4000001ff00 */
[----:B------:R-:W-:Y:S02]  /*ec60*/  MOV R78, RZ ;  /* 0x000000ff004e7202 */ /* 0x000fe40000000f00 */
[----:B------:R-:W-:Y:S01]  /*ec70*/  MOV R79, 0x3f800000 ;  /* 0x3f800000004f7802 */ /* 0x000fe20000000f00 */
[----:B--2---:R-:W-:-:S04]  /*ec80*/  FADD R17, -R19, R80 ;  /* 0x0000005013117221 */ /* 0x004fc80000000100 */
[C---:B------:R-:W-:Y:S01]  /*ec90*/  FMUL R25, R17.reuse, R22 ;  /* 0x0000001611197220 */ /* 0x040fe20000400000 */
[----:B---3--:R-:W-:Y:S01]  /*eca0*/  FADD R14, -R20, R81 ;  /* 0x00000051140e7221 */ /* 0x008fe20000000100 */
[----:B------:R-:W-:Y:S01]  /*ecb0*/  FMUL R17, R17, R17 ;  /* 0x0000001111117220 */ /* 0x000fe20000400000 */
[----:B----4-:R-:W-:Y:S02]  /*ecc0*/  FADD R24, -R18, R83 ;  /* 0x0000005312187221 */ /* 0x010fe40000000100 */
[C---:B------:R-:W-:Y:S01]  /*ecd0*/  FFMA R25, R14.reuse, R23, R25 ;  /* 0x000000170e197223 */ /* 0x040fe20000000019 */
[----:B------:R-:W-:Y:S01]  /*ece0*/  FFMA R17, R14, R14, R17 ;  /* 0x0000000e0e117223 */ /* 0x000fe20000000011 */
[----:B------:R-:W-:Y:S01]  /*ecf0*/  MOV R14, RZ ;  /* 0x000000ff000e7202 */ /* 0x000fe20000000f00 */
[----:B-----5:R-:W-:Y:S01]  /*ed00*/  FMUL R70, R0, R0 ;  /* 0x0000000000467220 */ /* 0x020fe20000400000 */
[C---:B------:R-:W-:Y:S01]  /*ed10*/  FFMA R82, R24.reuse, R21, R25 ;  /* 0x0000001518527223 */ /* 0x040fe20000000019 */
[----:B------:R-:W-:Y:S01]  /*ed20*/  FFMA R17, R24, R24, R17 ;  /* 0x0000001818117223 */ /* 0x000fe20000000011 */
[----:B------:R-:W-:-:S02]  /*ed30*/  MOV R24, 0x3f800000 ;  /* 0x3f80000000187802 */ /* 0x000fc40000000f00 */
[----:B------:R-:W-:Y:S01]  /*ed40*/  MOV R25, RZ ;  /* 0x000000ff00197202 */ /* 0x000fe20000000f00 */
[----:B------:R-:W-:Y:S01]  /*ed50*/  FFMA R85, -R82, R82, R17 ;  /* 0x0000005252557223 */ /* 0x000fe20000000111 */
[----:B------:R-:W-:Y:S02]  /*ed60*/  MOV R0, RZ ;  /* 0x000000ff00007202 */ /* 0x000fe40000000f00 */
[----:B------:R-:W-:Y:S02]  /*ed70*/  MOV R17, RZ ;  /* 0x000000ff00117202 */ /* 0x000fe40000000f00 */
        /* <DEDUP_REMOVED lines=11> */
.L_x_266:
[----:B------:R-:W-:Y:S01]  /*ee30*/  FMUL.FTZ R107, R0, R17 ;  /* 0x00000011006b7220 */ /* 0x000fe20000410000 */
[----:B------:R-:W-:-:S03]  /*ee40*/  FMUL.FTZ R14, R17, 0.5 ;  /* 0x3f000000110e7820 */ /* 0x000fc60000410000 */
[----:B------:R-:W-:-:S04]  /*ee50*/  FFMA R0, -R107, R107, R0 ;  /* 0x0000006b6b007223 */ /* 0x000fc80000000100 */
[----:B------:R-:W-:-:S07]  /*ee60*/  FFMA R107, R0, R14, R107 ;  /* 0x0000000e006b7223 */ /* 0x000fce000000006b */
.L_x_267:
[----:B------:R-:W-:Y:S05]  /*ee70*/  BSYNC.RECONVERGENT B2 ;  /* 0x0000000000027941 */ /* 0x000fea0003800200 */
.L_x_265:
        /* <DEDUP_REMOVED lines=9> */
[----:B------:R-:W-:Y:S01]  /*ef10*/  HFMA2 R67, -RZ, RZ, 0, 0 ;  /* 0x00000000ff437431 */ /* 0x000fe200000001ff */
[----:B------:R-:W-:Y:S01]  /*ef20*/  CS2R R68, SRZ ;  /* 0x0000000000447805 */ /* 0x000fe2000001ff00 */
[----:B------:R-:W-:Y:S01]  /*ef30*/  HFMA2 R84, -RZ, RZ, 0, 0 ;  /* 0x00000000ff547431 */ /* 0x000fe200000001ff */
[----:B------:R-:W-:Y:S01]  /*ef40*/  MOV R25, RZ ;  /* 0x000000ff00197202 */ /* 0x000fe20000000f00 */
[----:B------:R-:W-:Y:S02]  /*ef50*/  HFMA2 R63, -RZ, RZ, 0, 0 ;  /* 0x00000000ff3f7431 */ /* 0x000fe400000001ff */
[----:B------:R-:W-:Y:S02]  /*ef60*/  IMAD.MOV.U32 R14, RZ, RZ, RZ ;  /* 0x000000ffff0e7224 */ /* 0x000fe400078e00ff */
[----:B------:R-:W-:Y:S01]  /*ef70*/  HFMA2 R75, -RZ, RZ, 1.875, 0 ;  /* 0x3f800000ff4b7431 */ /* 0x000fe200000001ff */
[----:B------:R-:W-:Y:S01]  /*ef80*/  MOV R0, RZ ;  /* 0x000000ff00007202 */ /* 0x000fe20000000f00 */
[----:B------:R-:W-:Y:S01]  /*ef90*/  IMAD.MOV.U32 R17, RZ, RZ, RZ ;  /* 0x000000ffff117224 */ /* 0x000fe200078e00ff */
[----:B------:R-:W-:Y:S01]  /*efa0*/  MOV R71, RZ ;  /* 0x000000ff00477202 */ /* 0x000fe20000000f00 */
[----:B------:R-:W-:Y:S01]  /*efb0*/  IMAD.MOV.U32 R74, RZ, RZ, RZ ;  /* 0x000000ffff4a7224 */ /* 0x000fe200078e00ff */
[----:B------:R-:W-:Y:S01]  /*efc0*/  CS2R R76, SRZ ;  /* 0x00000000004c7805 */ /* 0x000fe2000001ff00 */
[----:B------:R-:W-:Y:S05]  /*efd0*/  @!P0 BREAK.RELIABLE B2 ;  /* 0x0000000000028942 */ /* 0x000fea0003800100 */
[----:B------:R-:W-:Y:S01]  /*efe0*/  MOV R78, RZ ;  /* 0x000000ff004e7202 */ /* 0x000fe20000000f00 */
[----:B------:R-:W-:Y:S01]  /*eff0*/  IMAD.MOV.U32 R79, RZ, RZ, 0x3f800000 ;  /* 0x3f800000ff4f7424 */ /* 0x000fe200078e00ff */
[----:B------:R-:W-:Y:S06]  /*f000*/  @!P0 BRA `(.L_x_264) ;  /* 0x0000000400508947 */ /* 0x000fec0003800000 */
[----:B------:R-:W-:-:S07]  /*f010*/  MOV R70, R107 ;  /* 0x0000006b00467202 */ /* 0x000fce0000000f00 */
.L_x_269:
[----:B------:R-:W-:Y:S05]  /*f020*/  BSYNC.RELIABLE B2 ;  /* 0x0000000000027941 */ /* 0x000fea0003800100 */
.L_x_268:
        /* <DEDUP_REMOVED lines=14> */
[----:B------:R-:W-:Y:S01]  /*f110*/  IMAD.MOV.U32 R0, RZ, RZ, R17 ;  /* 0x000000ffff007224 */ /* 0x000fe200078e0011 */
[----:B------:R-:W-:-:S07]  /*f120*/  MOV R14, 0xf140 ;  /* 0x0000f140000e7802 */ /* 0x000fce0000000f00 */
[----:B------:R-:W-:Y:S05]  /*f130*/  CALL.REL.NOINC `($__internal_1_$__cuda_sm20_sqrt_rn_f32_slowpath) ;  /* 0x0000029c00b07944 */ /* 0x000fea0003c00000 */
[----:B------:R-:W-:Y:S01]  /*f140*/  MOV R72, R107 ;  /* 0x0000006b00487202 */ /* 0x000fe20000000f00 */
[----:B------:R-:W-:Y:S06]  /*f150*/  BRA `(.L_x_272) ;  /* 0x0000000000107947 */ /* 0x000fec0003800000 */
.L_x_271:
[----:B------:R-:W-:Y:S01]  /*f160*/  FMUL.FTZ R72, R17, R0 ;  /* 0x0000000011487220 */ /* 0x000fe20000410000 */
[----:B------:R-:W-:-:S03]  /*f170*/  FMUL.FTZ R0, R0, 0.5 ;  /* 0x3f00000000007820 */ /* 0x000fc60000410000 */
[----:B------:R-:W-:-:S04]  /*f180*/  FFMA R17, -R72, R72, R17 ;  /* 0x0000004848117223 */ /* 0x000fc80000000111 */
[----:B------:R-:W-:-:S07]  /*f190*/  FFMA R72, R17, R0, R72 ;  /* 0x0000000011487223 */ /* 0x000fce0000000048 */
.L_x_272:
[----:B------:R-:W-:Y:S05]  /*f1a0*/  BSYNC.RECONVERGENT B2 ;  /* 0x0000000000027941 */ /* 0x000fea0003800200 */
.L_x_270:
        /* <DEDUP_REMOVED lines=14> */
.L_x_274:
[----:B------:R-:W-:Y:S05]  /*f290*/  BSYNC.RECONVERGENT B2 ;  /* 0x0000000000027941 */ /* 0x000fea0003800200 */
.L_x_273:
        /* <DEDUP_REMOVED lines=13> */
.L_x_276:
[----:B------:R-:W-:Y:S05]  /*f370*/  BSYNC.RECONVERGENT B2 ;  /* 0x0000000000027941 */ /* 0x000fea0003800200 */
.L_x_275:
        /* <DEDUP_REMOVED lines=15> */
.L_x_278:
[----:B------:R-:W-:Y:S05]  /*f470*/  BSYNC.RECONVERGENT B2 ;  /* 0x0000000000027941 */ /* 0x000fea0003800200 */
.L_x_277:
        /* <DEDUP_REMOVED lines=13> */
.L_x_264:
[----:B------:R-:W-:Y:S05]  /*f550*/  BSYNC.RECONVERGENT B1 ;  /* 0x0000000000017941 */ /* 0x000fea0003800200 */
.L_x_263:
[----:B------:R-:W2:Y:S04]  /*f560*/  LDG.E R80, desc[UR14][R2.64+0x78] ;  /* 0x0000780e02507981 */ /* 0x000ea8000c1e1900 */
[----:B------:R-:W3:Y:S04]  /*f570*/  LDG.E R81, desc[UR14][R2.64+0x74] ;  /* 0x0000740e02517981 */ /* 0x000ee8000c1e1900 */
[----:B------:R-:W4:Y:S04]  /*f580*/  LDG.E R83, desc[UR14][R2.64+0x7c] ;  /* 0x00007c0e02537981 */ /* 0x000f28000c1e1900 */
[----:B------:R-:W4:Y:S01]  /*f590*/  LDG.E R70, desc[UR14][R2.64+0x84] ;  /* 0x0000840e02467981 */ /* 0x000f22000c1e1900 */
[----:B------:R-:W-:Y:S01]  /*f5a0*/  FSETP.GEU.AND P0, PT, R72, R15, PT ;  /* 0x0000000f4800720b */ /* 0x000fe20003f0e000 */
[----:B------:R-:W-:-:S12]  /*f5b0*/  BSSY.RECONVERGENT B1, `(.L_x_279) ;  /* 0x00000ab000017945 */ /* 0x000fd80003800200 */
        /* <DEDUP_REMOVED lines=16> */
[----:B------:R-:W-:Y:S01]  /*f6c0*/  HFMA2 R79, -RZ, RZ, 1.875, 0 ;  /* 0x3f800000ff4f7431 */ /* 0x000fe200000001ff */
[----:B------:R-:W-:Y:S01]  /*f6d0*/  @!P0 MOV R27, R74 ;  /* 0x0000004a001b8202 */ /* 0x000fe20000000f00 */
[----:B------:R-:W-:Y:S01]  /*f6e0*/  HFMA2 R74, -RZ, RZ, 0, 0 ;  /* 0x00000000ff4a7431 */ /* 0x000fe200000001ff */
[----:B------:R-:W-:-:S02]  /*f6f0*/  @!P0 MOV R26, R75 ;  /* 0x0000004b001a8202 */ /* 0x000fc40000000f00 */
[----:B------:R-:W-:Y:S02]  /*f700*/  CS2R R66, SRZ ;  /* 0x0000000000427805 */ /* 0x000fe4000001ff00 */
[----:B------:R-:W-:Y:S02]  /*f710*/  @!P0 MOV R12, R77 ;  /* 0x0000004d000c8202 */ /* 0x000fe40000000f00 */
[----:B------:R-:W-:Y:S02]  /*f720*/  CS2R R68, SRZ ;  /* 0x0000000000447805 */ /* 0x000fe4000001ff00 */
[----:B------:R-:W-:Y:S01]  /*f730*/  @!P0 MOV R11, R78 ;  /* 0x0000004e000b8202 */ /* 0x000fe20000000f00 */
[----:B------:R-:W-:Y:S01]  /*f740*/  IMAD.MOV.U32 R71, RZ, RZ, RZ ;  /* 0x000000ffff477224 */ /* 0x000fe200078e00ff */
[----:B------:R-:W-:Y:S02]  /*f750*/  MOV R72, 0x7f7fffff ;  /* 0x7f7fffff00487802 */ /* 0x000fe40000000f00 */
[----:B------:R-:W-:-:S02]  /*f760*/  CS2R R76, SRZ ;  /* 0x00000000004c7805 */ /* 0x000fc4000001ff00 */
[----:B------:R-:W-:Y:S01]  /*f770*/  MOV R84, RZ ;  /* 0x000000ff00547202 */ /* 0x000fe20000000f00 */
[----:B------:R-:W-:Y:S01]  /*f780*/  IMAD.MOV.U32 R78, RZ, RZ, RZ ;  /* 0x000000ffff4e7224 */ /* 0x000fe200078e00ff */
        /* <DEDUP_REMOVED lines=13> */
[----:B------:R-:W-:-:S02]  /*f860*/  IMAD.MOV.U32 R25, RZ, RZ, RZ ;  /* 0x000000ffff197224 */ /* 0x000fc400078e00ff */
[----:B------:R-:W-:Y:S02]  /*f870*/  IMAD.MOV.U32 R14, RZ, RZ, RZ ;  /* 0x000000ffff0e7224 */ /* 0x000fe400078e00ff */
[----:B------:R-:W-:Y:S01]  /*f880*/  FFMA R85, -R82, R82, R17 ;  /* 0x0000005252557223 */ /* 0x000fe20000000111 */
[----:B------:R-:W-:-:S04]  /*f890*/  HFMA2 R17, -RZ, RZ, 0, 0 ;  /* 0x00000000ff117431 */ /* 0x000fc800000001ff */
        /* <DEDUP_REMOVED lines=11> */
.L_x_282:
[----:B------:R-:W-:Y:S01]  /*f950*/  FMUL.FTZ R107, R0, R17 ;  /* 0x00000011006b7220 */ /* 0x000fe20000410000 */
[----:B------:R-:W-:-:S03]  /*f960*/  FMUL.FTZ R14, R17, 0.5 ;  /* 0x3f000000110e7820 */ /* 0x000fc60000410000 */
[----:B------:R-:W-:-:S04]  /*f970*/  FFMA R0, -R107, R107, R0 ;  /* 0x0000006b6b007223 */ /* 0x000fc80000000100 */
[----:B------:R-:W-:-:S07]  /*f980*/  FFMA R107, R0, R14, R107 ;  /* 0x0000000e006b7223 */ /* 0x000fce000000006b */
.L_x_283:
[----:B------:R-:W-:Y:S05]  /*f990*/  BSYNC.RECONVERGENT B2 ;  /* 0x0000000000027941 */ /* 0x000fea0003800200 */
.L_x_281:
        /* <DEDUP_REMOVED lines=12> */
[----:B------:R-:W-:Y:S01]  /*fa60*/  CS2R R68, SRZ ;  /* 0x0000000000447805 */ /* 0x000fe2000001ff00 */
[----:B------:R-:W-:Y:S01]  /*fa70*/  HFMA2 R74, -RZ, RZ, 0, 0 ;  /* 0x00000000ff4a7431 */ /* 0x000fe200000001ff */
[----:B------:R-:W-:Y:S01]  /*fa80*/  MOV R25, RZ ;  /* 0x000000ff00197202 */ /* 0x000fe20000000f00 */
[----:B------:R-:W-:Y:S02]  /*fa90*/  HFMA2 R79, -RZ, RZ, 1.875, 0 ;  /* 0x3f800000ff4f7431 */ /* 0x000fe400000001ff */
[----:B------:R-:W-:Y:S01]  /*faa0*/  IMAD.MOV.U32 R84, RZ, RZ, RZ ;  /* 0x000000ffff547224 */ /* 0x000fe200078e00ff */
[----:B------:R-:W-:Y:S01]  /*fab0*/  MOV R14, RZ ;  /* 0x000000ff000e7202 */ /* 0x000fe20000000f00 */
[----:B------:R-:W-:Y:S01]  /*fac0*/  IMAD.MOV.U32 R63, RZ, RZ, RZ ;  /* 0x000000ffff3f7224 */ /* 0x000fe200078e00ff */
[----:B------:R-:W-:Y:S01]  /*fad0*/  MOV R71, RZ ;  /* 0x000000ff00477202 */ /* 0x000fe20000000f00 */
[----:B------:R-:W-:Y:S01]  /*fae0*/  IMAD.MOV.U32 R75, RZ, RZ, 0x3f800000 ;  /* 0x3f800000ff4b7424 */ /* 0x000fe200078e00ff */
[----:B------:R-:W-:Y:S05]  /*faf0*/  @!P0 BREAK.RELIABLE B2 ;  /* 0x0000000000028942 */ /* 0x000fea0003800100 */
[----:B------:R-:W-:-:S02]  /*fb00*/  CS2R R76, SRZ ;  /* 0x00000000004c7805 */ /* 0x000fc4000001ff00 */
[----:B------:R-:W-:Y:S01]  /*fb10*/  MOV R78, RZ ;  /* 0x000000ff004e7202 */ /* 0x000fe20000000f00 */
[----:B------:R-:W-:Y:S06]  /*fb20*/  @!P0 BRA `(.L_x_280) ;  /* 0x00000004004c8947 */ /* 0x000fec0003800000 */
[----:B------:R-:W-:-:S07]  /*fb30*/  IMAD.MOV.U32 R70, RZ, RZ, R107 ;  /* 0x000000ffff467224 */ /* 0x000fce00078e006b */
.L_x_285:
[----:B------:R-:W-:Y:S05]  /*fb40*/  BSYNC.RELIABLE B2 ;  /* 0x0000000000027941 */ /* 0x000fea0003800100 */
.L_x_284:
        /* <DEDUP_REMOVED lines=14> */
[----:B------:R-:W-:Y:S02]  /*fc30*/  MOV R0, R17 ;  /* 0x0000001100007202 */ /* 0x000fe40000000f00 */
[----:B------:R-:W-:-:S07]  /*fc40*/  MOV R14, 0xfc60 ;  /* 0x0000fc60000e7802 */ /* 0x000fce0000000f00 */
[----:B0-----:R-:W-:Y:S05]  /*fc50*/  CALL.REL.NOINC `($__internal_1_$__cuda_sm20_sqrt_rn_f32_slowpath) ;  /* 0x0000029000e87944 */ /* 0x001fea0003c00000 */
[----:B------:R-:W-:Y:S01]  /*fc60*/  IMAD.MOV.U32 R72, RZ, RZ, R107 ;  /* 0x000000ffff487224 */ /* 0x000fe200078e006b */
[----:B------:R-:W-:Y:S06]  /*fc70*/  BRA `(.L_x_288) ;  /* 0x0000000000107947 */ /* 0x000fec0003800000 */
.L_x_287:
[----:B------:R-:W-:Y:S01]  /*fc80*/  FMUL.FTZ R72, R17, R0 ;  /* 0x0000000011487220 */ /* 0x000fe20000410000 */
[----:B------:R-:W-:-:S03]  /*fc90*/  FMUL.FTZ R0, R0, 0.5 ;  /* 0x3f00000000007820 */ /* 0x000fc60000410000 */
[----:B------:R-:W-:-:S04]  /*fca0*/  FFMA R17, -R72, R72, R17 ;  /* 0x0000004848117223 */ /* 0x000fc80000000111 */
[----:B------:R-:W-:-:S07]  /*fcb0*/  FFMA R72, R17, R0, R72 ;  /* 0x0000000011487223 */ /* 0x000fce0000000048 */
.L_x_288:
[----:B------:R-:W-:Y:S05]  /*fcc0*/  BSYNC.RECONVERGENT B2 ;  /* 0x0000000000027941 */ /* 0x000fea0003800200 */
.L_x_286:
        /* <DEDUP_REMOVED lines=14> */
.L_x_290:
[----:B------:R-:W-:Y:S05]  /*fdb0*/  BSYNC.RECONVERGENT B2 ;  /* 0x0000000000027941 */ /* 0x000fea0003800200 */
.L_x_289:
        /* <DEDUP_REMOVED lines=13> */
.L_x_292:
[----:B------:R-:W-:Y:S05]  /*fe90*/  BSYNC.RECONVERGENT B2 ;  /* 0x0000000000027941 */ /* 0x000fea0003800200 */
.L_x_291:
        /* <DEDUP_REMOVED lines=14> */
.L_x_294:
[----:B------:R-:W-:Y:S05]  /*ff80*/  BSYNC.RECONVERGENT B2 ;  /* 0x0000000000027941 */ /* 0x000fea0003800200 */
.L_x_293:
        /* <DEDUP_REMOVED lines=12> */
[----:B------:R-:W-:-:S07]  /*10050*/  IMAD.MOV.U32 R72, RZ, RZ, R70 ;  /* 0x000000ffff487224 */ /* 0x000fce00078e0046 */
.L_x_280:
[----:B------:R-:W-:Y:S05]  /*10060*/  BSYNC.RECONVERGENT B1 ;  /* 0x0000000000017941 */ /* 0x000fea0003800200 */
.L_x_279:
[----:B------:R-:W2:Y:S01]  /*10070*/  LDCU UR6, c[0x0][0x39c] ;  /* 0x00007380ff0677ac */ /* 0x000ea20008000800 */
[----:B------:R-:W-:Y:S02]  /*10080*/  IADD3 R65, P0, PT, R65, 0x2, RZ ;  /* 0x0000000241417810 */ /* 0x000fe40007f1e0ff */
[----:B------:R-:W-:Y:S02]  /*10090*/  FSETP.GEU.AND P1, PT, R72, R15, PT ;  /* 0x0000000f4800720b */ /* 0x000fe40003f2e000 */
[----:B------:R-:W-:Y:S02]  /*100a0*/  IADD3.X R73, PT, PT, RZ, R73, RZ, P0, !PT ;  /* 0x00000049ff497210 */ /* 0x000fe400007fe4ff */
[----:B------:R-:W-:-:S09]  /*100b0*/  ISETP.NE.U32.AND P0, PT, R65, R56, PT ;  /* 0x000000384100720c */ /* 0x000fd20003f05070 */
[----:B------:R-:W-:Y:S01]  /*100c0*/  @!P1 MOV R15, R72 ;  /* 0x00000048000f9202 */ /* 0x000fe20000000f00 */
[----:B------:R-:W-:Y:S01]  /*100d0*/  @!P1 IMAD.MOV.U32 R6, RZ, RZ, R67 ;  /* 0x000000ffff069224 */ /* 0x000fe200078e0043 */
[----:B--2---:R-:W-:Y:S01]  /*100e0*/  ISETP.NE.AND.EX P0, PT, R73, UR6, PT, P0 ;  /* 0x0000000649007c0c */ /* 0x004fe2000bf05300 */
[----:B------:R-:W-:Y:S01]  /*100f0*/  @!P1 IMAD.MOV.U32 R8, RZ, RZ, R25 ;  /* 0x000000ffff089224 */ /* 0x000fe200078e0019 */
[----:B------:R-:W-:Y:S01]  /*10100*/  @!P1 MOV R4, R66 ;  /* 0x0000004200049202 */ /* 0x000fe20000000f00 */
[----:B-----5:R-:W-:Y:S01]  /*10110*/  @!P1 IMAD.MOV.U32 R31, RZ, RZ, R14 ;  /* 0x000000ffff1f9224 */ /* 0x020fe200078e000e */
        /* <DEDUP_REMOVED lines=15> */
[----:B------:R-:W-:Y:S05]  /*10210*/  BSYNC.RECONVERGENT B0 ;  /* 0x0000000000007941 */ /* 0x000fea0003800200 */
.L_x_262:
[----:B------:R-:W2:Y:S01]  /*10220*/  LDCU UR6, c[0x0][0x39c] ;  /* 0x00007380ff0677ac */ /* 0x000ea20008000800 */
[----:B------:R-:W-:Y:S01]  /*10230*/  IMAD.MOV.U32 R17, RZ, RZ, R56 ;  /* 0x000000ffff117224 */ /* 0x000fe200078e0038 */
[----:B--2---:R-:W-:-:S07]  /*10240*/  MOV R0, UR6 ;  /* 0x0000000600007c02 */ /* 0x004fce0008000f00 */
.L_x_261:
[----:B------:R-:W-:Y:S01]  /*10250*/  ISETP.NE.U32.AND P0, PT, R54, RZ, PT ;  /* 0x000000ff3600720c */ /* 0x000fe20003f05070 */
[----:B------:R-:W-:Y:S03]  /*10260*/  BSSY.RECONVERGENT B0, `(.L_x_260) ;  /* 0x00000aa000007945 */ /* 0x000fe60003800200 */
[----:B------:R-:W-:-:S13]  /*10270*/  ISETP.NE.AND.EX P0, PT, RZ, RZ, PT, P0 ;  /* 0x000000ffff00720c */ /* 0x000fda0003f05300 */
[----:B------:R-:W-:Y:S05]  /*10280*/  @!P0 BRA `(.L_x_296) ;  /* 0x00000008009c8947 */ /* 0x000fea0003800000 */
        /* <DEDUP_REMOVED lines=9> */
[----:B------:R-:W-:-:S02]  /*10320*/  HFMA2 R65, -RZ, RZ, 0, 0 ;  /* 0x00000000ff417431 */ /* 0x000fc400000001ff */
[----:B------:R-:W-:Y:S02]  /*10330*/  IMAD.MOV.U32 R70, RZ, RZ, 0x7f7fffff ;  /* 0x7f7fffffff467424 */ /* 0x000fe400078e00ff */
[----:B------:R-:W-:Y:S01]  /*10340*/  HFMA2 R69, -RZ, RZ, 0, 0 ;  /* 0x00000000ff457431 */ /* 0x000fe200000001ff */
[----:B------:R-:W-:Y:S01]  /*10350*/  CS2R R66, SRZ ;  /* 0x0000000000427805 */ /* 0x000fe2000001ff00 */
[----:B------:R-:W-:Y:S01]  /*10360*/  HFMA2 R73, -RZ, RZ, 0, 0 ;  /* 0x00000000ff497431 */ /* 0x000fe200000001ff */
[----:B------:R-:W-:Y:S01]  /*10370*/  MOV R63, RZ ;  /* 0x000000ff003f7202 */ /* 0x000fe20000000f00 */
[----:B------:R-:W-:Y:S02]  /*10380*/  HFMA2 R80, -RZ, RZ, 1.875, 0 ;  /* 0x3f800000ff507431 */ /* 0x000fe400000001ff */
[----:B------:R-:W-:Y:S01]  /*10390*/  IMAD.MOV.U32 R84, RZ, RZ, RZ ;  /* 0x000000ffff547224 */ /* 0x000fe200078e00ff */
[----:B------:R-:W-:Y:S01]  /*103a0*/  MOV R71, RZ ;  /* 0x000000ff00477202 */ /* 0x000fe20000000f00 */
[----:B------:R-:W-:Y:S01]  /*103b0*/  IMAD.MOV.U32 R72, RZ, RZ, 0x3f800000 ;  /* 0x3f800000ff487424 */ /* 0x000fe200078e00ff */
[----:B------:R-:W-:-:S02]  /*103c0*/  CS2R R74, SRZ ;  /* 0x00000000004a7805 */ /* 0x000fc4000001ff00 */
[----:B------:R-:W-:Y:S01]  /*103d0*/  MOV R76, 0x3f800000 ;  /* 0x3f800000004c7802 */ /* 0x000fe20000000f00 */
[----:B------:R-:W-:Y:S01]  /*103e0*/  IMAD.MOV.U32 R77, RZ, RZ, RZ ;  /* 0x000000ffff4d7224 */ /* 0x000fe200078e00ff */
[----:B------:R-:W-:Y:S01]  /*103f0*/  CS2R R78, SRZ ;  /* 0x00000000004e7805 */ /* 0x000fe2000001ff00 */
[----:B--2---:R-:W-:-:S04]  /*10400*/  FADD R17, -R19, R82 ;  /* 0x0000005213117221 */ /* 0x004fc80000000100 */
[C---:B------:R-:W-:Y:S01]  /*10410*/  FMUL R25, R17.reuse, R22 ;  /* 0x0000001611197220 */ /* 0x040fe20000400000 */
[----:B---3--:R-:W-:Y:S01]  /*10420*/  FADD R14, -R20, R81 ;  /* 0x00000051140e7221 */ /* 0x008fe20000000100 */
[----:B------:R-:W-:Y:S01]  /*10430*/  FMUL R17, R17, R17 ;  /* 0x0000001111117220 */ /* 0x000fe20000400000 */
[----:B----4-:R-:W-:Y:S02]  /*10440*/  FADD R24, -R18, R83 ;  /* 0x0000005312187221 */ /* 0x010fe40000000100 */
[C---:B------:R-:W-:Y:S01]  /*10450*/  FFMA R25, R14.reuse, R23, R25 ;  /* 0x000000170e197223 */ /* 0x040fe20000000019 */
[----:B------:R-:W-:Y:S01]  /*10460*/  FFMA R17, R14, R14, R17 ;  /* 0x0000000e0e117223 */ /* 0x000fe20000000011 */
[----:B-----5:R-:W-:Y:S02]  /*10470*/  FMUL R0, R0, R0 ;  /* 0x0000000000007220 */ /* 0x020fe40000400000 */
[C---:B------:R-:W-:Y:S01]  /*10480*/  FFMA R68, R24.reuse, R21, R25 ;  /* 0x0000001518447223 */ /* 0x040fe20000000019 */
[----:B------:R-:W-:Y:S01]  /*10490*/  FFMA R17, R24, R24, R17 ;  /* 0x0000001818117223 */ /* 0x000fe20000000011 */
[----:B------:R-:W-:-:S03]  /*104a0*/  CS2R R24, SRZ ;  /* 0x0000000000187805 */ /* 0x000fc6000001ff00 */
[----:B------:R-:W-:-:S05]  /*104b0*/  FFMA R17, -R68, R68, R17 ;  /* 0x0000004444117223 */ /* 0x000fca0000000111 */
        /* <DEDUP_REMOVED lines=11> */
.L_x_300:
[----:B------:R-:W-:Y:S01]  /*10570*/  FMUL.FTZ R107, R0, R17 ;  /* 0x00000011006b7220 */ /* 0x000fe20000410000 */
[----:B------:R-:W-:-:S03]  /*10580*/  FMUL.FTZ R14, R17, 0.5 ;  /* 0x3f000000110e7820 */ /* 0x000fc60000410000 */
[----:B------:R-:W-:-:S04]  /*10590*/  FFMA R0, -R107, R107, R0 ;  /* 0x0000006b6b007223 */ /* 0x000fc80000000100 */
[----:B------:R-:W-:-:S07]  /*105a0*/  FFMA R107, R0, R14, R107 ;  /* 0x0000000e006b7223 */ /* 0x000fce000000006b */
.L_x_301:
[----:B------:R-:W-:Y:S05]  /*105b0*/  BSYNC.RECONVERGENT B2 ;  /* 0x0000000000027941 */ /* 0x000fea0003800200 */
.L_x_299:
        /* <DEDUP_REMOVED lines=12> */
.L_x_303:
[----:B------:R-:W-:Y:S05]  /*10680*/  BSYNC.RELIABLE B2 ;  /* 0x0000000000027941 */ /* 0x000fea0003800100 */
.L_x_302:
        /* <DEDUP_REMOVED lines=14> */
[----:B------:R-:W-:Y:S02]  /*10770*/  MOV R0, R17 ;  /* 0x0000001100007202 */ /* 0x000fe40000000f00 */
[----:B------:R-:W-:-:S07]  /*10780*/  MOV R14, 0x107a0 ;  /* 0x000107a0000e7802 */ /* 0x000fce0000000f00 */
[----:B------:R-:W-:Y:S05]  /*10790*/  CALL.REL.NOINC `($__internal_1_$__cuda_sm20_sqrt_rn_f32_slowpath) ;  /* 0x0000028800187944 */ /* 0x000fea0003c00000 */
[----:B------:R-:W-:Y:S01]  /*107a0*/  IMAD.MOV.U32 R70, RZ, RZ, R107 ;  /* 0x000000ffff467224 */ /* 0x000fe200078e006b */
[----:B------:R-:W-:Y:S06]  /*107b0*/  BRA `(.L_x_306) ;  /* 0x0000000000107947 */ /* 0x000fec0003800000 */
.L_x_305:
[----:B------:R-:W-:Y:S01]  /*107c0*/  FMUL.FTZ R70, R17, R0 ;  /* 0x0000000011467220 */ /* 0x000fe20000410000 */
[----:B------:R-:W-:-:S03]  /*107d0*/  FMUL.FTZ R0, R0, 0.5 ;  /* 0x3f00000000007820 */ /* 0x000fc60000410000 */
[----:B------:R-:W-:-:S04]  /*107e0*/  FFMA R17, -R70, R70, R17 ;  /* 0x0000004646117223 */ /* 0x000fc80000000111 */
[----:B------:R-:W-:-:S07]  /*107f0*/  FFMA R70, R17, R0, R70 ;  /* 0x0000000011467223 */ /* 0x000fce0000000046 */
.L_x_306:
[----:B------:R-:W-:Y:S05]  /*10800*/  BSYNC.RECONVERGENT B2 ;  /* 0x0000000000027941 */ /* 0x000fea0003800200 */
.L_x_304:
        /* <DEDUP_REMOVED lines=13> */
.L_x_308:
[----:B------:R-:W-:Y:S05]  /*108e0*/  BSYNC.RECONVERGENT B2 ;  /* 0x0000000000027941 */ /* 0x000fea0003800200 */
.L_x_307:
        /* <DEDUP_REMOVED lines=14> */
.L_x_310:
[----:B------:R-:W-:Y:S05]  /*109d0*/  BSYNC.RECONVERGENT B2 ;  /* 0x0000000000027941 */ /* 0x000fea0003800200 */
.L_x_309:
        /* <DEDUP_REMOVED lines=14> */
.L_x_312:
[----:B------:R-:W-:Y:S05]  /*10ac0*/  BSYNC.RECONVERGENT B2 ;  /* 0x0000000000027941 */ /* 0x000fea0003800200 */
.L_x_311:
        /* <DEDUP_REMOVED lines=14> */
.L_x_298:
[----:B------:R-:W-:Y:S05]  /*10bb0*/  BSYNC.RECONVERGENT B1 ;  /* 0x0000000000017941 */ /* 0x000fea0003800200 */
.L_x_297:
[----:B------:R-:W-:-:S13]  /*10bc0*/  FSETP.GEU.AND P0, PT, R70, R15, PT ;  /* 0x0000000f4600720b */ /* 0x000fda0003f0e000 */
[----:B------:R-:W-:Y:S01]  /*10bd0*/  @!P0 MOV R15, R70 ;  /* 0x00000046000f8202 */ /* 0x000fe20000000f00 */
[----:B------:R-:W-:Y:S01]  /*10be0*/  @!P0 IMAD.MOV.U32 R4, RZ, RZ, R65 ;  /* 0x000000ffff048224 */ /* 0x000fe200078e0041 */
[----:B------:R-:W-:Y:S01]  /*10bf0*/  @!P0 MOV R6, R66 ;  /* 0x0000004200068202 */ /* 0x000fe20000000f00 */
        /* <DEDUP_REMOVED lines=16> */
.L_x_296:
[----:B------:R-:W-:Y:S05]  /*10d00*/  BSYNC.RECONVERGENT B0 ;  /* 0x0000000000007941 */ /* 0x000fea0003800200 */
.L_x_260:
        /* <DEDUP_REMOVED lines=10> */
.L_x_323:
        /* <DEDUP_REMOVED lines=12> */
[----:B------:R-:W-:Y:S02]  /*10e70*/  HFMA2 R81, -RZ, RZ, 1.875, 0 ;  /* 0x3f800000ff517431 */ /* 0x000fe400000001ff */
[----:B------:R-:W-:Y:S01]  /*10e80*/  IMAD.MOV.U32 R69, RZ, RZ, RZ ;  /* 0x000000ffff457224 */ /* 0x000fe200078e00ff */
[----:B------:R-:W-:Y:S02]  /*10e90*/  MOV R71, RZ ;  /* 0x000000ff00477202 */ /* 0x000fe40000000f00 */
[----:B------:R-:W-:Y:S02]  /*10ea0*/  CS2R R72, SRZ ;  /* 0x0000000000487805 */ /* 0x000fe4000001ff00 */
[----:B------:R-:W-:Y:S01]  /*10eb0*/  CS2R R74, SRZ ;  /* 0x00000000004a7805 */ /* 0x000fe2000001ff00 */
[----:B------:R-:W-:Y:S01]  /*10ec0*/  IMAD.MOV.U32 R77, RZ, RZ, 0x3f800000 ;  /* 0x3f800000ff4d7424 */ /* 0x000fe200078e00ff */
[----:B------:R-:W-:-:S02]  /*10ed0*/  CS2R R78, SRZ ;  /* 0x00000000004e7805 */ /* 0x000fc4000001ff00 */
[----:B------:R-:W-:Y:S02]  /*10ee0*/  MOV R80, RZ ;  /* 0x000000ff00507202 */ /* 0x000fe40000000f00 */
        /* <DEDUP_REMOVED lines=29> */
.L_x_318:
[----:B------:R-:W-:Y:S05]  /*110c0*/  BSYNC.RECONVERGENT B1 ;  /* 0x0000000000017941 */ /* 0x000fea0003800200 */
.L_x_317:
        /* <DEDUP_REMOVED lines=21> */
.L_x_316:
[----:B------:R-:W-:Y:S05]  /*11220*/  BSYNC.RECONVERGENT B0 ;  /* 0x0000000000007941 */ /* 0x000fea0003800200 */
.L_x_315:
[----:B------:R-:W2:Y:S04]  /*11230*/  LDG.E R63, desc[UR14][R2.64+0x94] ;  /* 0x0000940e023f7981 */ /* 0x000ea8000c1e1900 */
[----:B------:R-:W3:Y:S04]  /*11240*/  LDG.E R66, desc[UR14][R2.64+0x90] ;  /* 0x0000900e02427981 */ /* 0x000ee8000c1e1900 */
[----:B------:R-:W4:Y:S01]  /*11250*/  LDG.E R68, desc[UR14][R2.64+0x98] ;  /* 0x0000980e02447981 */ /* 0x000f22000c1e1900 */
[----:B------:R-:W-:Y:S01]  /*11260*/  FSETP.GEU.AND P0, PT, R70, R15, PT ;  /* 0x0000000f4600720b */ /* 0x000fe20003f0e000 */
[----:B------:R-:W-:Y:S01]  /*11270*/  BSSY.RECONVERGENT B0, `(.L_x_319) ;  /* 0x0000053000007945 */ /* 0x000fe20003800200 */
[----:B------:R-:W-:-:S11]  /*11280*/  HFMA2 R88, -RZ, RZ, 0, 0 ;  /* 0x00000000ff587431 */ /* 0x000fd600000001ff */
        /* <DEDUP_REMOVED lines=15> */
[----:B------:R-:W-:Y:S01]  /*11380*/  IMAD.MOV.U32 R65, RZ, RZ, RZ ;  /* 0x000000ffff417224 */ /* 0x000fe200078e00ff */
[----:B------:R-:W-:Y:S01]  /*11390*/  @!P0 MOV R28, R79 ;  /* 0x0000004f001c8202 */ /* 0x000fe20000000f00 */
[----:B------:R-:W-:Y:S01]  /*113a0*/  IMAD.MOV.U32 R71, RZ, RZ, RZ ;  /* 0x000000ffff477224 */ /* 0x000fe200078e00ff */
[----:B------:R-:W-:Y:S01]  /*113b0*/  @!P0 MOV R27, R80 ;  /* 0x00000050001b8202 */ /* 0x000fe20000000f00 */
[----:B------:R-:W-:Y:S01]  /*113c0*/  HFMA2 R80, -RZ, RZ, 1.875, 0 ;  /* 0x3f800000ff507431 */ /* 0x000fe200000001ff */
        /* <DEDUP_REMOVED lines=8> */
[----:B------:R-:W-:Y:S02]  /*11450*/  MOV R69, RZ ;  /* 0x000000ff00457202 */ /* 0x000fe40000000f00 */
[----:B------:R-:W-:Y:S02]  /*11460*/  CS2R R82, SRZ ;  /* 0x0000000000527805 */ /* 0x000fe4000001ff00 */
[----:B------:R-:W-:Y:S01]  /*11470*/  MOV R76, 0x3f800000 ;  /* 0x3f800000004c7802 */ /* 0x000fe20000000f00 */
[----:B------:R-:W-:Y:S01]  /*11480*/  IMAD.MOV.U32 R84, RZ, RZ, 0x3f800000 ;  /* 0x3f800000ff547424 */ /* 0x000fe200078e00ff */
[----:B------:R-:W-:Y:S01]  /*11490*/  MOV R81, RZ ;  /* 0x000000ff00517202 */ /* 0x000fe20000000f00 */
        /* <DEDUP_REMOVED lines=26> */
.L_x_322:
[----:B------:R-:W-:Y:S05]  /*11640*/  BSYNC.RECONVERGENT B1 ;  /* 0x0000000000017941 */ /* 0x000fea0003800200 */
.L_x_321:
        /* <DEDUP_REMOVED lines=21> */
.L_x_320:
[----:B------:R-:W-:Y:S05]  /*117a0*/  BSYNC.RECONVERGENT B0 ;  /* 0x0000000000007941 */ /* 0x000fea0003800200 */
.L_x_319:
[----:B01----:R-:W0:Y:S01]  /*117b0*/  LDC R3, c[0x0][0x3b4] ;  /* 0x0000ed00ff037b82 */ /* 0x003e220000000800 */
[----:B------:R-:W-:Y:S02]  /*117c0*/  IADD3 R25, P0, PT, R25, 0x2, RZ ;  /* 0x0000000219197810 */ /* 0x000fe40007f1e0ff */
[----:B------:R-:W-:Y:S02]  /*117d0*/  FSETP.GEU.AND P1, PT, R70, R15, PT ;  /* 0x0000000f4600720b */ /* 0x000fe40003f2e000 */
[----:B------:R-:W-:Y:S02]  /*117e0*/  IADD3.X R24, PT, PT, RZ, R24, RZ, P0, !PT ;  /* 0x00000018ff187210 */ /* 0x000fe400007fe4ff */
[----:B------:R-:W-:-:S09]  /*117f0*/  ISETP.NE.U32.AND P0, PT, R25, UR9, PT ;  /* 0x0000000919007c0c */ /* 0x000fd2000bf05070 */
[----:B------:R-:W-:Y:S01]  /*11800*/  @!P1 IMAD.MOV.U32 R15, RZ, RZ, R70 ;  /* 0x000000ffff0f9224 */ /* 0x000fe200078e0046 */
        /* <DEDUP_REMOVED lines=20> */
[----:B------:R-:W0:Y:S01]  /*11950*/  LDCU UR6, c[0x0][0x3b4] ;  /* 0x00007680ff0677ac */ /* 0x000e220008000800 */
[----:B------:R-:W-:Y:S01]  /*11960*/  MOV R17, UR9 ;  /* 0x0000000900117c02 */ /* 0x000fe20008000f00 */
[----:B0-----:R-:W-:-:S07]  /*11970*/  IMAD.U32 R0, RZ, RZ, UR6 ;  /* 0x00000006ff007e24 */ /* 0x001fce000f8e00ff */
.L_x_314:
        /* <DEDUP_REMOVED lines=11> */
[----:B------:R-:W-:Y:S01]  /*11a30*/  HFMA2 R63, -RZ, RZ, 0, 0 ;  /* 0x00000000ff3f7431 */ /* 0x000fe200000001ff */
[----:B------:R-:W-:Y:S01]  /*11a40*/  MOV R24, 0x7f7fffff ;  /* 0x7f7fffff00187802 */ /* 0x000fe20000000f00 */
[----:B------:R-:W-:-:S02]  /*11a50*/  HFMA2 R73, -RZ, RZ, 0, 0 ;  /* 0x00000000ff497431 */ /* 0x000fc400000001ff */
[----:B------:R-:W-:Y:S02]  /*11a60*/  IMAD.MOV.U32 R25, RZ, RZ, RZ ;  /* 0x000000ffff197224 */ /* 0x000fe400078e00ff */
[----:B------:R-:W-:Y:S01]  /*11a70*/  HFMA2 R80, -RZ, RZ, 1.875, 0 ;  /* 0x3f800000ff507431 */ /* 0x000fe200000001ff */
[----:B------:R-:W-:Y:S02]  /*11a80*/  MOV R65, RZ ;  /* 0x000000ff00417202 */ /* 0x000fe40000000f00 */
[----:B------:R-:W-:Y:S02]  /*11a90*/  CS2R R66, SRZ ;  /* 0x0000000000427805 */ /* 0x000fe4000001ff00 */
[----:B------:R-:W-:Y:S02]  /*11aa0*/  CS2R R68, SRZ ;  /* 0x0000000000447805 */ /* 0x000fe4000001ff00 */
[----:B------:R-:W-:Y:S01]  /*11ab0*/  CS2R R70, SRZ ;  /* 0x0000000000467805 */ /* 0x000fe2000001ff00 */
[----:B------:R-:W-:Y:S01]  /*11ac0*/  IMAD.MOV.U32 R72, RZ, RZ, 0x3f800000 ;  /* 0x3f800000ff487424 */ /* 0x000fe200078e00ff */
[----:B------:R-:W-:-:S02]  /*11ad0*/  CS2R R74, SRZ ;  /* 0x00000000004a7805 */ /* 0x000fc4000001ff00 */
[----:B------:R-:W-:Y:S01]  /*11ae0*/  MOV R76, 0x3f800000 ;  /* 0x3f800000004c7802 */ /* 0x000fe20000000f00 */
[----:B------:R-:W-:Y:S01]  /*11af0*/  IMAD.MOV.U32 R77, RZ, RZ, RZ ;  /* 0x000000ffff4d7224 */ /* 0x000fe200078e00ff */
[----:B------:R-:W-:Y:S01]  /*11b00*/  CS2R R78, SRZ ;  /* 0x00000000004e7805 */ /* 0x000fe2000001ff00 */
        /* <DEDUP_REMOVED lines=26> */
.L_x_327:
[----:B------:R-:W-:Y:S05]  /*11cb0*/  BSYNC.RECONVERGENT B1 ;  /* 0x0000000000017941 */ /* 0x000fea0003800200 */
.L_x_326:
        /* <DEDUP_REMOVED lines=21> */
.L_x_325:
[----:B------:R-:W-:Y:S05]  /*11e10*/  BSYNC.RECONVERGENT B0 ;  /* 0x0000000000007941 */ /* 0x000fea0003800200 */
.L_x_324:
        /* <DEDUP_REMOVED lines=20> */
.L_x_313:
[----:B------:R-:W2:Y:S02]  /*11f60*/  LDCU.64 UR12, c[0x0][0x3c8] ;  /* 0x00007900ff0c77ac */ /* 0x000ea40008000a00 */
[----:B--2---:R-:W-:-:S04]  /*11f70*/  UISETP.NE.U32.AND UP0, UPT, UR12, URZ, UPT ;  /* 0x000000ff0c00728c */ /* 0x004fc8000bf05070 */
[----:B------:R-:W-:-:S09]  /*11f80*/  UISETP.NE.AND.EX UP0, UPT, UR13, URZ, UPT, UP0 ;  /* 0x000000ff0d00728c */ /* 0x000fd2000bf05300 */
[----:B------:R-:W-:Y:S05]  /*11f90*/  BRA.U !UP0, `(.L_x_328) ;  /* 0x0000000908087547 */ /* 0x000fea000b800000 */
[----:B------:R-:W-:-:S07]  /*11fa0*/  CS2R R24, SRZ ;  /* 0x0000000000187805 */ /* 0x000fce000001ff00 */
.L_x_334:
[----:B01----:R-:W0:Y:S01]  /*11fb0*/  LDC.64 R2, c[0x0][0x3c0] ;  /* 0x0000f000ff027b82 */ /* 0x003e220000000a00 */
[----:B------:R-:W-:Y:S01]  /*11fc0*/  IMAD R17, R24, 0x60, RZ ;  /* 0x0000006018117824 */ /* 0x000fe200078e02ff */
[----:B------:R-:W1:Y:S01]  /*11fd0*/  LDCU.64 UR12, c[0x0][0x3c8] ;  /* 0x00007900ff0c77ac */ /* 0x000e620008000a00 */
[----:B0-----:R-:W-:-:S05]  /*11fe0*/  IMAD.WIDE.U32 R2, R25, 0x60, R2 ;  /* 0x0000006019027825 */ /* 0x001fca00078e0002 */
[----:B------:R-:W-:-:S05]  /*11ff0*/  IADD3 R3, PT, PT, R3, R17, RZ ;  /* 0x0000001103037210 */ /* 0x000fca0007ffe0ff */
        /* <DEDUP_REMOVED lines=9> */
[----:B------:R-:W-:-:S05]  /*12090*/  IADD3 R25, P0, PT, R25, 0x1, RZ ;  /* 0x0000000119197810 */ /* 0x000fca0007f1e0ff */
[----:B------:R-:W-:Y:S01]  /*120a0*/  IMAD.X R24, RZ, RZ, R24, P0 ;  /* 0x000000ffff187224 */ /* 0x000fe200000e0618 */
[----:B-1----:R-:W-:Y:S01]  /*120b0*/  ISETP.NE.U32.AND P3, PT, R25, UR12, PT ;  /* 0x0000000c19007c0c */ /* 0x002fe2000bf65070 */
[----:B------:R-:W-:Y:S01]  /*120c0*/  BSSY.RECONVERGENT B1, `(.L_x_329) ;  /* 0x000005b000017945 */ /* 0x000fe20003800200 */
[----:B------:R-:W-:Y:S02]  /*120d0*/  HFMA2 R69, -RZ, RZ, 0, 0 ;  /* 0x00000000ff457431 */ /* 0x000fe400000001ff */
[----:B------:R-:W-:Y:S01]  /*120e0*/  ISETP.NE.AND.EX P3, PT, R24, UR13, PT, P3 ;  /* 0x0000000d18007c0c */ /* 0x000fe2000bf65330 */
[----:B------:R-:W-:Y:S01]  /*120f0*/  HFMA2 R74, -RZ, RZ, 1.875, 0 ;  /* 0x3f800000ff4a7431 */ /* 0x000fe200000001ff */
[----:B------:R-:W-:Y:S01]  /*12100*/  MOV R68, 0x7f7fffff ;  /* 0x7f7fffff00447802 */ /* 0x000fe20000000f00 */
[----:B------:R-:W-:Y:S01]  /*12110*/  IMAD.MOV.U32 R70, RZ, RZ, 0x3f800000 ;  /* 0x3f800000ff467424 */ /* 0x000fe200078e00ff */
[----:B------:R-:W-:Y:S02]  /*12120*/  MOV R86, RZ ;  /* 0x000000ff00567202 */ /* 0x000fe40000000f00 */
[----:B------:R-:W-:-:S02]  /*12130*/  CS2R R72, SRZ ;  /* 0x0000000000487805 */ /* 0x000fc4000001ff00 */
[----:B------:R-:W-:Y:S01]  /*12140*/  MOV R71, RZ ;  /* 0x000000ff00477202 */ /* 0x000fe20000000f00 */
[----:B------:R-:W-:Y:S01]  /*12150*/  IMAD.MOV.U32 R75, RZ, RZ, RZ ;  /* 0x000000ffff4b7224 */ /* 0x000fe200078e00ff */
[----:B------:R-:W-:Y:S02]  /*12160*/  CS2R R76, SRZ ;  /* 0x00000000004c7805 */ /* 0x000fe4000001ff00 */
[----:B------:R-:W-:Y:S01]  /*12170*/  MOV R78, 0x3f800000 ;  /* 0x3f800000004e7802 */ /* 0x000fe20000000f00 */
        /* <DEDUP_REMOVED lines=15> */
[----:B------:R-:W-:Y:S01]  /*12270*/  FSETP.GEU.AND P0, PT, |R95|, 9.9999997473787516356e-05, PT ;  /* 0x38d1b7175f00780b */ /* 0x000fe20003f0e200 */
[----:B------:R-:W-:Y:S02]  /*12280*/  HFMA2 R65, -RZ, RZ, 0, 0 ;  /* 0x00000000ff417431 */ /* 0x000fe400000001ff */
[----:B------:R-:W-:Y:S01]  /*12290*/  IMAD.MOV.U32 R63, RZ, RZ, RZ ;  /* 0x000000ffff3f7224 */ /* 0x000fe200078e00ff */
[----:B------:R-:W-:-:S09]  /*122a0*/  CS2R R66, SRZ ;  /* 0x0000000000427805 */ /* 0x000fd2000001ff00 */
        /* <DEDUP_REMOVED lines=9> */
.L_x_332:
[----:B------:R-:W0:Y:S02]  /*12340*/  MUFU.RCP R97, R95 ;  /* 0x0000005f00617308 */ /* 0x000e240000001000 */
[----:B0-----:R-:W-:-:S04]  /*12350*/  FFMA R0, R95, R97, -1 ;  /* 0xbf8000005f007423 */ /* 0x001fc80000000061 */
[----:B------:R-:W-:-:S04]  /*12360*/  FADD.FTZ R0, -R0, -RZ ;  /* 0x800000ff00007221 */ /* 0x000fc80000010100 */
[----:B------:R-:W-:-:S07]  /*12370*/  FFMA R97, R97, R0, R97 ;  /* 0x0000000061617223 */ /* 0x000fce0000000061 */
.L_x_333:
[----:B------:R-:W-:Y:S05]  /*12380*/  BSYNC.RECONVERGENT B2 ;  /* 0x0000000000027941 */ /* 0x000fea0003800200 */
.L_x_331:
        /* <DEDUP_REMOVED lines=46> */
.L_x_330:
[----:B------:R-:W-:Y:S05]  /*12670*/  BSYNC.RECONVERGENT B1 ;  /* 0x0000000000017941 */ /* 0x000fea0003800200 */
.L_x_329:
[----:B------:R-:W-:-:S13]  /*12680*/  FSETP.GEU.AND P0, PT, R68, R15, PT ;  /* 0x0000000f4400720b */ /* 0x000fda0003f0e000 */
        /* <DEDUP_REMOVED lines=18> */
[----:B------:R-:W-:Y:S06]  /*127b0*/  @P3 BRA `(.L_x_334) ;  /* 0xfffffff400fc3947 */ /* 0x000fec000383ffff */
.L_x_328:
        /* <DEDUP_REMOVED lines=9> */
[----:B------:R-:W-:Y:S01]  /*12850*/  MOV R17, 0x2f800000 ;  /* 0x2f80000000117802 */ /* 0x000fe20000000f00 */
[----:B------:R-:W-:Y:S01]  /*12860*/  BSSY.RECONVERGENT B0, `(.L_x_337) ;  /* 0x000016f000007945 */ /* 0x000fe20003800200 */
[----:B------:R-:W-:Y:S01]  /*12870*/  MOV R14, 0x3f800000 ;  /* 0x3f800000000e7802 */ /* 0x000fe20000000f00 */
[----:B------:R-:W-:Y:S01]  /*12880*/  FMUL R15, R8, 9.9999997473787516356e-05 ;  /* 0x38d1b717080f7820 */ /* 0x000fe20000400000 */
[----:B--2---:R-:W-:-:S02]  /*12890*/  SHF.R.U32.HI R0, RZ, 0x2, R73 ;  /* 0x00000002ff007819 */ /* 0x004fc40000011649 */
[----:B------:R-:W-:Y:S02]  /*128a0*/  IADD3 R68, PT, PT, R72, 0x587c5, RZ ;  /* 0x000587c548447810 */ /* 0x000fe40007ffe0ff */
[----:B------:R-:W-:Y:S01]  /*128b0*/  LOP3.LUT R0, R0, R73, RZ, 0x3c, !PT ;  /* 0x0000004900007212 */ /* 0x000fe200078e3cff */
[----:B---3--:R-:W-:Y:S01]  /*128c0*/  IMAD.MOV.U32 R71, RZ, RZ, R18 ;  /* 0x000000ffff477224 */ /* 0x008fe200078e0012 */
[----:B------:R-:W-:Y:S02]  /*128d0*/  SHF.L.U32 R3, R19, 0x4, RZ ;  /* 0x0000000413037819 */ /* 0x000fe400000006ff */
[----:B------:R-:W-:Y:S01]  /*128e0*/  MOV R24, R19 ;  /* 0x0000001300187202 */ /* 0x000fe20000000f00 */
[----:B------:R-:W-:Y:S01]  /*128f0*/  IMAD.SHL.U32 R2, R0, 0x2, RZ ;  /* 0x0000000200027824 */ /* 0x000fe200078e00ff */
[----:B----4-:R-:W-:Y:S02]  /*12900*/  MOV R70, R67 ;  /* 0x0000004300467202 */ /* 0x010fe40000000f00 */
        /* <DEDUP_REMOVED lines=15> */
[----:B------:R-:W-:Y:S01]  /*12a00*/  SHF.R.U32.HI R12, RZ, 0x2, R67 ;  /* 0x00000002ff0c7819 */ /* 0x000fe20000011643 */
[----:B------:R-:W-:Y:S01]  /*12a10*/  IMAD.MOV.U32 R68, RZ, RZ, R25 ;  /* 0x000000ffff447224 */ /* 0x000fe200078e0019 */
[----:B------:R-:W-:Y:S01]  /*12a20*/  LOP3.LUT R13, R13, R66, RZ, 0x3c, !PT ;  /* 0x000000420d0d7212 */ /* 0x000fe200078e3cff */
[----:B------:R-:W-:Y:S01]  /*12a30*/  VIADD R66, R72, 0x161f14 ;  /* 0x00161f1448427836 */ /* 0x000fe20000000000 */
[----:B------:R-:W-:Y:S01]  /*12a40*/  LOP3.LUT R12, R12, R67, RZ, 0x3c, !PT ;  /* 0x000000430c0c7212 */ /* 0x000fe200078e3cff */
[----:B------:R-:W-:Y:S01]  /*12a50*/  BSSY.RECONVERGENT B1, `(.L_x_339) ;  /* 0x000002d000017945 */ /* 0x000fe20003800200 */
[----:B------:R-:W-:Y:S02]  /*12a60*/  SHF.L.U32 R10, R13, 0x1, RZ ;  /* 0x000000010d0a7819 */ /* 0x000fe400000006ff */
[----:B------:R-:W-:-:S02]  /*12a70*/  SHF.R.U32.HI R63, RZ, 0x2, R18 ;  /* 0x00000002ff3f7819 */ /* 0x000fc40000011612 */
[----:B------:R-:W-:Y:S02]  /*12a80*/  LOP3.LUT R0, R13, R10, R0, 0x96, !PT ;  /* 0x0000000a0d007212 */ /* 0x000fe400078e9600 */
[----:B------:R-:W-:Y:S02]  /*12a90*/  LOP3.LUT R63, R63, R18, RZ, 0x3c, !PT ;  /* 0x000000123f3f7212 */ /* 0x000fe400078e3cff */
[----:B------:R-:W-:Y:S02]  /*12aa0*/  LOP3.LUT R69, R0, R25, RZ, 0x3c, !PT ;  /* 0x0000001900457212 */ /* 0x000fe400078e3cff */
[C---:B------:R-:W-:Y:S02]  /*12ab0*/  SHF.L.U32 R0, R12.reuse, 0x1, RZ ;  /* 0x000000010c007819 */ /* 0x040fe400000006ff */
[----:B------:R-:W-:Y:S01]  /*12ac0*/  SHF.L.U32 R10, R63, 0x1, RZ ;  /* 0x000000013f0a7819 */ /* 0x000fe200000006ff */
[----:B------:R-:W-:Y:S01]  /*12ad0*/  IMAD.SHL.U32 R13, R69, 0x10, RZ ;  /* 0x00000010450d7824 */ /* 0x000fe200078e00ff */
[----:B------:R-:W-:Y:S01]  /*12ae0*/  MOV R67, R19 ;  /* 0x0000001300437202 */ /* 0x000fe20000000f00 */
[----:B------:R0:W-:Y:S03]  /*12af0*/  STL.64 [R1+0x28], R68 ;  /* 0x0000284401007387 */ /* 0x0001e60000100a00 */
[----:B------:R-:W-:Y:S01]  /*12b00*/  LOP3.LUT R12, R12, R0, R13, 0x96, !PT ;  /* 0x000000000c0c7212 */ /* 0x000fe200078e960d */
[----:B------:R0:W-:Y:S03]  /*12b10*/  STL.64 [R1+0x20], R66 ;  /* 0x0000204201007387 */ /* 0x0001e60000100a00 */
        /* <DEDUP_REMOVED lines=28> */
.L_x_340:
[----:B------:R-:W-:Y:S01]  /*12ce0*/  FMUL.FTZ R13, R0, R17 ;  /* 0x00000011000d7220 */ /* 0x000fe20000410000 */
[----:B------:R-:W-:-:S03]  /*12cf0*/  FMUL.FTZ R17, R17, 0.5 ;  /* 0x3f00000011117820 */ /* 0x000fc60000410000 */
[----:B------:R-:W-:-:S04]  /*12d00*/  FFMA R0, -R13, R13, R0 ;  /* 0x0000000d0d007223 */ /* 0x000fc80000000100 */
[----:B------:R-:W-:-:S07]  /*12d10*/  FFMA R13, R0, R17, R13 ;  /* 0x00000011000d7223 */ /* 0x000fce000000000d */
.L_x_341:
[----:B------:R-:W-:Y:S05]  /*12d20*/  BSYNC.RECONVERGENT B1 ;  /* 0x0000000000017941 */ /* 0x000fea0003800200 */
.L_x_339:
        /* <DEDUP_REMOVED lines=14> */
.L_x_343:
[----:B------:R-:W-:Y:S05]  /*12e10*/  BSYNC.RECONVERGENT B1 ;  /* 0x0000000000017941 */ /* 0x000fea0003800200 */
.L_x_342:
        /* <DEDUP_REMOVED lines=14> */
.L_x_345:
[----:B------:R-:W-:Y:S05]  /*12f00*/  BSYNC.RECONVERGENT B1 ;  /* 0x0000000000017941 */ /* 0x000fea0003800200 */
.L_x_344:
        /* <DEDUP_REMOVED lines=13> */
.L_x_347:
[----:B------:R-:W-:Y:S05]  /*12fe0*/  BSYNC.RECONVERGENT B1 ;  /* 0x0000000000017941 */ /* 0x000fea0003800200 */
.L_x_346:
        /* <DEDUP_REMOVED lines=15> */
.L_x_338:
        /* <DEDUP_REMOVED lines=15> */
[----:B------:R-:W-:Y:S01]  /*131d0*/  @P1 IMAD.MOV.U32 R17, RZ, RZ, R10 ;  /* 0x000000ffff111224 */ /* 0x000fe200078e000a */
[----:B------:R-:W-:Y:S01]  /*131e0*/  @!P1 MOV R3, R7 ;  /* 0x0000000700039202 */ /* 0x000fe20000000f00 */
[----:B------:R-:W-:Y:S01]  /*131f0*/  @!P1 IMAD.MOV.U32 R12, RZ, RZ, R9 ;  /* 0x000000ffff0c9224 */ /* 0x000fe200078e0009 */
[----:B------:R-:W-:Y:S01]  /*13200*/  @!P1 MOV R11, R8 ;  /* 0x00000008000b9202 */ /* 0x000fe20000000f00 */
[----:B------:R-:W0:Y:S01]  /*13210*/  FCHK P0, R17, R10 ;  /* 0x0000000a11007302 */ /* 0x000e220000000000 */
[----:B------:R-:W-:Y:S01]  /*13220*/  FFMA R13, R0, R17, RZ ;  /* 0x00000011000d7223 */ /* 0x000fe200000000ff */
[----:B------:R-:W-:Y:S01]  /*13230*/  @!P1 FADD R2, -R2, -RZ ;  /* 0x800000ff02029221 */ /* 0x000fe20000000100 */
[----:B------:R-:W-:Y:S01]  /*13240*/  @P1 FADD R3, -R7, -RZ ;  /* 0x800000ff07031221 */ /* 0x000fe20000000100 */
[----:B------:R-:W-:Y:S01]  /*13250*/  @P1 FADD R11, -R8, -RZ ;  /* 0x800000ff080b1221 */ /* 0x000fe20000000100 */
[----:B------:R-:W-:Y:S01]  /*13260*/  FFMA R14, R13, -R10, R17 ;  /* 0x8000000a0d0e7223 */ /* 0x000fe20000000011 */
[----:B------:R-:W-:-:S03]  /*13270*/  @P1 FADD R12, -R9, -RZ ;  /* 0x800000ff090c1221 */ /* 0x000fc60000000100 */
[----:B------:R-:W-:Y:S01]  /*13280*/  FFMA R13, R0, R14, R13 ;  /* 0x0000000e000d7223 */ /* 0x000fe2000000000d */
[----:B0-----:R-:W-:Y:S06]  /*13290*/  @!P0 BRA `(.L_x_351) ;  /* 0x0000000000108947 */ /* 0x001fec0003800000 */
[----:B------:R-:W-:Y:S02]  /*132a0*/  MOV R0, R10 ;  /* 0x0000000a00007202 */ /* 0x000fe40000000f00 */
[----:B------:R-:W-:-:S07]  /*132b0*/  MOV R14, 0x132d0 ;  /* 0x000132d0000e7802 */ /* 0x000fce0000000f00 */
[----:B------:R-:W-:Y:S05]  /*132c0*/  CALL.REL.NOINC `($__internal_2_$__cuda_sm3x_div_rn_noftz_f32_slowpath) ;  /* 0x0000025c00a47944 */ /* 0x000fea0003c00000 */
[----:B------:R-:W-:-:S07]  /*132d0*/  MOV R13, R0 ;  /* 0x00000000000d7202 */ /* 0x000fce0000000f00 */
.L_x_351:
[----:B------:R-:W-:Y:S05]  /*132e0*/  BSYNC.RECONVERGENT B1 ;  /* 0x0000000000017941 */ /* 0x000fea0003800200 */
.L_x_350:
[----:B------:R-:W-:Y:S01]  /*132f0*/  FMUL R0, R13, R13 ;  /* 0x0000000d0d007220 */ /* 0x000fe20000400000 */
[----:B------:R-:W-:Y:S01]  /*13300*/  FFMA R15, -R2, R2, 1 ;  /* 0x3f800000020f7423 */ /* 0x000fe20000000102 */
[----:B------:R-:W-:Y:S01]  /*13310*/  BSSY.RECONVERGENT B1, `(.L_x_352) ;  /* 0x000001c000017945 */ /* 0x000fe20003800200 */
[----:B------:R-:W-:Y:S01]  /*13320*/  HFMA2 R19, -RZ, RZ, 0, 0 ;  /* 0x00000000ff137431 */ /* 0x000fe200000001ff */
[----:B------:R-:W-:Y:S01]  /*13330*/  MOV R25, RZ ;  /* 0x000000ff00197202 */ /* 0x000fe20000000f00 */
[----:B------:R-:W-:Y:S01]  /*13340*/  FFMA R0, -R0, R15, 1 ;  /* 0x3f80000000007423 */ /* 0x000fe2000000010f */
[----:B------:R-:W-:-:S04]  /*13350*/  IMAD.MOV.U32 R15, RZ, RZ, RZ ;  /* 0x000000ffff0f7224 */ /* 0x000fc800078e00ff */
[----:B------:R-:W-:-:S13]  /*13360*/  FSETP.GEU.AND P0, PT, R0, RZ, PT ;  /* 0x000000ff0000720b */ /* 0x000fda0003f0e000 */
[----:B------:R-:W-:Y:S05]  /*13370*/  @!P0 BRA `(.L_x_353) ;  /* 0x0000000000548947 */ /* 0x000fea0003800000 */
[----:B------:R-:W-:Y:S01]  /*13380*/  VIADD R10, R0, 0xf3000000 ;  /* 0xf3000000000a7836 */ /* 0x000fe20000000000 */
[----:B------:R0:W1:Y:S01]  /*13390*/  MUFU.RSQ R15, R0 ;  /* 0x00000000000f7308 */ /* 0x0000620000001400 */
[----:B------:R-:W-:Y:S03]  /*133a0*/  BSSY.RECONVERGENT B2, `(.L_x_354) ;  /* 0x000000b000027945 */ /* 0x000fe60003800200 */
[----:B------:R-:W-:Y:S01]  /*133b0*/  ISETP.GT.U32.AND P0, PT, R10, 0x727fffff, PT ;  /* 0x727fffff0a00780c */ /* 0x000fe20003f04070 */
[----:B------:R-:W-:-:S12]  /*133c0*/  FMUL R10, R13, R2 ;  /* 0x000000020d0a7220 */ /* 0x000fd80000400000 */
[----:B01----:R-:W-:Y:S05]  /*133d0*/  @!P0 BRA `(.L_x_355) ;  /* 0x00000000000c8947 */ /* 0x003fea0003800000 */
[----:B------:R-:W-:-:S07]  /*133e0*/  MOV R14, 0x13400 ;  /* 0x00013400000e7802 */ /* 0x000fce0000000f00 */
[----:B------:R-:W-:Y:S05]  /*133f0*/  CALL.REL.NOINC `($__internal_1_$__cuda_sm20_sqrt_rn_f32_slowpath) ;  /* 0x0000025c00007944 */ /* 0x000fea0003c00000 */
[----:B------:R-:W-:Y:S05]  /*13400*/  BRA `(.L_x_356) ;  /* 0x0000000000107947 */ /* 0x000fea0003800000 */
.L_x_355:
[----:B------:R-:W-:Y:S01]  /*13410*/  FMUL.FTZ R107, R0, R15 ;  /* 0x0000000f006b7220 */ /* 0x000fe20000410000 */
[----:B------:R-:W-:-:S03]  /*13420*/  FMUL.FTZ R2, R15, 0.5 ;  /* 0x3f0000000f027820 */ /* 0x000fc60000410000 */
[----:B------:R-:W-:-:S04]  /*13430*/  FFMA R0, -R107, R107, R0 ;  /* 0x0000006b6b007223 */ /* 0x000fc80000000100 */
[----:B------:R-:W-:-:S07]  /*13440*/  FFMA R107, R0, R2, R107 ;  /* 0x00000002006b7223 */ /* 0x000fce000000006b */
.L_x_356:
[----:B------:R-:W-:Y:S05]  /*13450*/  BSYNC.RECONVERGENT B2 ;  /* 0x0000000000027941 */ /* 0x000fea0003800200 */
.L_x_354:
[----:B------:R-:W-:-:S04]  /*13460*/  FADD R0, R10, -R107 ;  /* 0x8000006b0a007221 */ /* 0x000fc80000000000 */
[C---:B------:R-:W-:Y:S01]  /*13470*/  FMUL R2, R0.reuse, R3 ;  /* 0x0000000300027220 */ /* 0x040fe20000400000 */
[C---:B------:R-:W-:Y:S01]  /*13480*/  FMUL R19, R0.reuse, R11 ;  /* 0x0000000b00137220 */ /* 0x040fe20000400000 */
[----:B------:R-:W-:Y:S02]  /*13490*/  FMUL R0, R0, R12 ;  /* 0x0000000c00007220 */ /* 0x000fe40000400000 */
[C---:B------:R-:W-:Y:S01]  /*134a0*/  FFMA R15, R13.reuse, R23, R2 ;  /* 0x000000170d0f7223 */ /* 0x040fe20000000002 */
[C---:B------:R-:W-:Y:S01]  /*134b0*/  FFMA R19, R13.reuse, R22, R19 ;  /* 0x000000160d137223 */ /* 0x040fe20000000013 */
[----:B------:R-:W-:-:S07]  /*134c0*/  FFMA R25, R13, R21, R0 ;  /* 0x000000150d197223 */ /* 0x000fce0000000000 */
.L_x_353:
[----:B------:R-:W-:Y:S05]  /*134d0*/  BSYNC.RECONVERGENT B1 ;  /* 0x0000000000017941 */ /* 0x000fea0003800200 */
.L_x_352:
[----:B------:R-:W-:Y:S01]  /*134e0*/  FMUL R0, R19, R19 ;  /* 0x0000001313007220 */ /* 0x000fe20000400000 */
[----:B------:R-:W-:Y:S01]  /*134f0*/  BSSY.RECONVERGENT B1, `(.L_x_357) ;  /* 0x0000011000017945 */ /* 0x000fe20003800200 */
[----:B------:R-:W-:Y:S02]  /*13500*/  FSETP.GEU.AND P3, PT, R18, RZ, PT ;  /* 0x000000ff1200720b */ /* 0x000fe40003f6e000 */
        /* <DEDUP_REMOVED lines=11> */
.L_x_358:
[----:B------:R-:W-:Y:S01]  /*135c0*/  FMUL.FTZ R2, R3, R0 ;  /* 0x0000000003027220 */ /* 0x000fe20000410000 */
[----:B------:R-:W-:-:S03]  /*135d0*/  FMUL.FTZ R0, R0, 0.5 ;  /* 0x3f00000000007820 */ /* 0x000fc60000410000 */
[----:B------:R-:W-:-:S04]  /*135e0*/  FFMA R3, -R2, R2, R3 ;  /* 0x0000000202037223 */ /* 0x000fc80000000103 */
[----:B------:R-:W-:-:S07]  /*135f0*/  FFMA R2, R3, R0, R2 ;  /* 0x0000000003027223 */ /* 0x000fce0000000002 */
.L_x_359:
[----:B------:R-:W-:Y:S05]  /*13600*/  BSYNC.RECONVERGENT B1 ;  /* 0x0000000000017941 */ /* 0x000fea0003800200 */
.L_x_357:
        /* <DEDUP_REMOVED lines=14> */
.L_x_361:
[----:B------:R-:W-:Y:S05]  /*136f0*/  BSYNC.RECONVERGENT B1 ;  /* 0x0000000000017941 */ /* 0x000fea0003800200 */
.L_x_360:
        /* <DEDUP_REMOVED lines=14> */
.L_x_363:
[----:B------:R-:W-:Y:S05]  /*137e0*/  BSYNC.RECONVERGENT B1 ;  /* 0x0000000000017941 */ /* 0x000fea0003800200 */
.L_x_362:
        /* <DEDUP_REMOVED lines=13> */
.L_x_365:
[----:B------:R-:W-:Y:S05]  /*138c0*/  BSYNC.RECONVERGENT B1 ;  /* 0x0000000000017941 */ /* 0x000fea0003800200 */
.L_x_364:
[----:B------:R-:W-:Y:S01]  /*138d0*/  IMAD.MOV.U32 R2, RZ, RZ, 0x38d1b717 ;  /* 0x38d1b717ff027424 */ /* 0x000fe200078e00ff */
[----:B------:R-:W-:-:S04]  /*138e0*/  MOV R70, R0 ;  /* 0x0000000000467202 */ /* 0x000fc80000000f00 */
[----:B------:R-:W-:-:S05]  /*138f0*/  FSEL R2, -R2, 9.9999997473787516356e-05, !P3 ;  /* 0x38d1b71702027808 */ /* 0x000fca0005800100 */
[C---:B------:R-:W-:Y:S01]  /*13900*/  FMUL R3, R2.reuse, R7 ;  /* 0x0000000702037220 */ /* 0x040fe20000400000 */
[C---:B------:R-:W-:Y:S01]  /*13910*/  FMUL R15, R2.reuse, R8 ;  /* 0x00000008020f7220 */ /* 0x040fe20000400000 */
[----:B------:R-:W-:Y:S01]  /*13920*/  FMUL R2, R2, R9 ;  /* 0x0000000902027220 */ /* 0x000fe20000400000 */
[----:B------:R-:W-:Y:S06]  /*13930*/  BRA `(.L_x_348) ;  /* 0x0000000400847947 */ /* 0x000fec0003800000 */
.L_x_349:
        /* <DEDUP_REMOVED lines=12> */
[----:B------:R-:W-:Y:S01]  /*13a00*/  SHF.L.U32 R0, R10, 0x1, RZ ;  /* 0x000000010a007819 */ /* 0x000fe200000006ff */
[----:B------:R0:W-:Y:S01]  /*13a10*/  STL.64 [R1+0x20], R18 ;  /* 0x0000201201007387 */ /* 0x0001e20000100a00 */
        /* <DEDUP_REMOVED lines=15> */
[----:B------:R-:W-:Y:S01]  /*13b10*/  FFMA R11, R0, R17, 1.1641532182693481445e-10 ;  /* 0x2f000000000b7423 */ /* 0x000fe20000000011 */
[----:B------:R-:W-:Y:S01]  /*13b20*/  I2FP.F32.U32 R0, R7 ;  /* 0x0000000700007245 */ /* 0x000fe20000201000 */
[----:B------:R-:W-:-:S02]  /*13b30*/  FFMA R7, R72, R17, 1.1641532182693481445e-10 ;  /* 0x2f00000048077423 */ /* 0x000fc40000000011 */
[--C-:B------:R-:W-:Y:S02]  /*13b40*/  FFMA R10, R11, 2, -R14.reuse ;  /* 0x400000000b0a7823 */ /* 0x100fe4000000080e */
[----:B------:R-:W-:Y:S01]  /*13b50*/  FFMA R11, R0, R17, 1.1641532182693481445e-10 ;  /* 0x2f000000000b7423 */ /* 0x000fe20000000011 */
[--C-:B------:R-:W-:Y:S01]  /*13b60*/  FFMA R7, R7, 2, -R14.reuse ;  /* 0x4000000007077823 */ /* 0x100fe2000000080e */
[----:B------:R-:W-:Y:S02]  /*13b70*/  FMUL R0, R10, R10 ;  /* 0x0000000a0a007220 */ /* 0x000fe40000400000 */
[----:B------:R-:W-:Y:S02]  /*13b80*/  FFMA R11, R11, 2, -R14 ;  /* 0x400000000b0b7823 */ /* 0x000fe4000000080e */
        /* <DEDUP_REMOVED lines=10> */
.L_x_367:
[----:B------:R-:W-:Y:S01]  /*13c30*/  FMUL.FTZ R9, R0, R13 ;  /* 0x0000000d00097220 */ /* 0x000fe20000410000 */
[----:B------:R-:W-:-:S03]  /*13c40*/  FMUL.FTZ R8, R13, 0.5 ;  /* 0x3f0000000d087820 */ /* 0x000fc60000410000 */
[----:B------:R-:W-:-:S04]  /*13c50*/  FFMA R0, -R9, R9, R0 ;  /* 0x0000000909007223 */ /* 0x000fc80000000100 */
[----:B------:R-:W-:-:S07]  /*13c60*/  FFMA R8, R0, R8, R9 ;  /* 0x0000000800087223 */ /* 0x000fce0000000009 */
.L_x_368:
[----:B------:R-:W-:Y:S05]  /*13c70*/  BSYNC.RECONVERGENT B1 ;  /* 0x0000000000017941 */ /* 0x000fea0003800200 */
.L_x_366:
        /* <DEDUP_REMOVED lines=13> */
.L_x_370:
[----:B------:R-:W-:Y:S05]  /*13d50*/  BSYNC.RECONVERGENT B1 ;  /* 0x0000000000017941 */ /* 0x000fea0003800200 */
.L_x_369:
        /* <DEDUP_REMOVED lines=15> */
.L_x_372:
[----:B------:R-:W-:Y:S05]  /*13e50*/  BSYNC.RECONVERGENT B1 ;  /* 0x0000000000017941 */ /* 0x000fea0003800200 */
.L_x_371:
        /* <DEDUP_REMOVED lines=13> */
.L_x_374:
[----:B------:R-:W-:Y:S05]  /*13f30*/  BSYNC.RECONVERGENT B1 ;  /* 0x0000000000017941 */ /* 0x000fea0003800200 */
.L_x_373:
[----:B------:R-:W-:-:S07]  /*13f40*/  IMAD.MOV.U32 R70, RZ, RZ, R0 ;  /* 0x000000ffff467224 */ /* 0x000fce00078e0000 */
.L_x_348:
[----:B------:R-:W-:Y:S05]  /*13f50*/  BSYNC.RECONVERGENT B0 ;  /* 0x0000000000007941 */ /* 0x000fea0003800200 */
.L_x_337:
[----:B------:R-:W0:Y:S01]  /*13f60*/  LDCU.64 UR12, c[0x0][0x398] ;  /* 0x00007300ff0c77ac */ /* 0x000e220008000a00 */
[----:B------:R-:W-:Y:S01]  /*13f70*/  FADD R5, R2, R5 ;  /* 0x0000000502057221 */ /* 0x000fe20000000000 */
[----:B------:R-:W-:Y:S02]  /*13f80*/  HFMA2 R25, -RZ, RZ, 1.875, 0 ;  /* 0x3f800000ff197431 */ /* 0x000fe400000001ff */
[----:B------:R-:W-:Y:S01]  /*13f90*/  FADD R2, R15, R6 ;  /* 0x000000060f027221 */ /* 0x000fe20000000000 */
[----:B------:R-:W-:Y:S02]  /*13fa0*/  HFMA2 R63, -RZ, RZ, 0, 0 ;  /* 0x00000000ff3f7431 */ /* 0x000fe400000001ff */
[----:B------:R-:W-:Y:S01]  /*13fb0*/  FADD R3, R3, R4 ;  /* 0x0000000403037221 */ /* 0x000fe20000000000 */
[----:B------:R-:W-:Y:S01]  /*13fc0*/  HFMA2 R24, -RZ, RZ, 0, 0 ;  /* 0x00000000ff187431 */ /* 0x000fe200000001ff */
[----:B------:R-:W-:Y:S01]  /*13fd0*/  MOV R15, RZ ;  /* 0x000000ff000f7202 */ /* 0x000fe20000000f00 */
[----:B------:R-:W-:-:S02]  /*13fe0*/  HFMA2 R12, -RZ, RZ, 0, 0 ;  /* 0x00000000ff0c7431 */ /* 0x000fc400000001ff */
[----:B------:R-:W-:Y:S02]  /*13ff0*/  IMAD.MOV.U32 R4, RZ, RZ, 0x7f7fffff ;  /* 0x7f7fffffff047424 */ /* 0x000fe400078e00ff */
[----:B------:R-:W-:Y:S01]  /*14000*/  HFMA2 R8, -RZ, RZ, 1.875, 0 ;  /* 0x3f800000ff087431 */ /* 0x000fe200000001ff */
[----:B------:R-:W-:Y:S02]  /*14010*/  MOV R82, RZ ;  /* 0x000000ff00527202 */ /* 0x000fe40000000f00 */
[----:B------:R-:W-:Y:S01]  /*14020*/  CS2R R66, SRZ ;  /* 0x0000000000427805 */ /* 0x000fe2000001ff00 */
[----:B------:R-:W-:Y:S01]  /*14030*/  IMAD.MOV.U32 R65, RZ, RZ, RZ ;  /* 0x000000ffff417224 */ /* 0x000fe200078e00ff */
[----:B------:R-:W-:Y:S02]  /*14040*/  CS2R R22, SRZ ;  /* 0x0000000000167805 */ /* 0x000fe4000001ff00 */
[----:B------:R-:W-:Y:S02]  /*14050*/  CS2R R20, SRZ ;  /* 0x0000000000147805 */ /* 0x000fe4000001ff00 */
[----:B------:R-:W-:Y:S01]  /*14060*/  MOV R19, RZ ;  /* 0x000000ff00137202 */ /* 0x000fe20000000f00 */
[----:B------:R-:W-:Y:S01]  /*14070*/  IMAD.MOV.U32 R18, RZ, RZ, 0x3f800000 ;  /* 0x3f800000ff127424 */ /* 0x000fe200078e00ff */
[----:B0-----:R-:W-:Y:S01]  /*14080*/  UISETP.NE.U32.AND UP0, UPT, UR12, URZ, UPT ;  /* 0x000000ff0c00728c */ /* 0x001fe2000bf05070 */
[----:B------:R-:W-:Y:S01]  /*14090*/  MOV R9, RZ ;  /* 0x000000ff00097202 */ /* 0x000fe20000000f00 */
[----:B------:R-:W-:-:S02]  /*140a0*/  IMAD.MOV.U32 R68, RZ, RZ, RZ ;  /* 0x000000ffff447224 */ /* 0x000fc400078e00ff */
        /* <DEDUP_REMOVED lines=9> */
[----:B------:R-:W-:Y:S01]  /*14140*/  MOV R9, RZ ;  /* 0x000000ff00097202 */ /* 0x000fe20000000f00 */
[----:B------:R-:W-:Y:S01]  /*14150*/  IMAD.MOV.U32 R18, RZ, RZ, 0x3f800000 ;  /* 0x3f800000ff127424 */ /* 0x000fe200078e00ff */
[----:B------:R-:W-:Y:S02]  /*14160*/  MOV R12, RZ ;  /* 0x000000ff000c7202 */ /* 0x000fe40000000f00 */
[----:B------:R-:W-:-:S02]  /*14170*/  CS2R R20, SRZ ;  /* 0x0000000000147805 */ /* 0x000fc4000001ff00 */
[----:B------:R-:W-:Y:S02]  /*14180*/  MOV R19, RZ ;  /* 0x000000ff00137202 */ /* 0x000fe40000000f00 */
[----:B------:R-:W-:Y:S02]  /*14190*/  CS2R R22, SRZ ;  /* 0x0000000000167805 */ /* 0x000fe4000001ff00 */
[----:B------:R-:W-:Y:S01]  /*141a0*/  MOV R25, 0x3f800000 ;  /* 0x3f80000000197802 */ /* 0x000fe20000000f00 */
[----:B------:R-:W-:Y:S01]  /*141b0*/  IMAD.MOV.U32 R24, RZ, RZ, RZ ;  /* 0x000000ffff187224 */ /* 0x000fe200078e00ff */
[----:B------:R-:W-:Y:S02]  /*141c0*/  MOV R65, RZ ;  /* 0x000000ff00417202 */ /* 0x000fe40000000f00 */
[----:B------:R-:W-:Y:S02]  /*141d0*/  CS2R R66, SRZ ;  /* 0x0000000000427805 */ /* 0x000fe4000001ff00 */
[----:B------:R-:W-:Y:S01]  /*141e0*/  MOV R82, RZ ;  /* 0x000000ff00527202 */ /* 0x000fe20000000f00 */
[----:B------:R-:W-:Y:S01]  /*141f0*/  IMAD.MOV.U32 R63, RZ, RZ, RZ ;  /* 0x000000ffff3f7224 */ /* 0x000fe200078e00ff */
[----:B------:R-:W-:Y:S01]  /*14200*/  MOV R15, RZ ;  /* 0x000000ff000f7202 */ /* 0x000fe20000000f00 */
[----:B------:R-:W-:Y:S06]  /*14210*/  BRA.U !UP0, `(.L_x_376) ;  /* 0x0000001508d07547 */ /* 0x000fec000b800000 */
[----:B------:R-:W-:Y:S01]  /*14220*/  HFMA2 R8, -RZ, RZ, 1.875, 0 ;  /* 0x3f800000ff087431 */ /* 0x000fe200000001ff */
[----:B------:R-:W-:Y:S01]  /*14230*/  BSSY.RECONVERGENT B0, `(.L_x_377) ;  /* 0x000016f000007945 */ /* 0x000fe20003800200 */
[----:B------:R-:W-:Y:S01]  /*14240*/  MOV R4, 0x7f7fffff ;  /* 0x7f7fffff00047802 */ /* 0x000fe20000000f00 */
[----:B------:R-:W-:Y:S01]  /*14250*/  IMAD.MOV.U32 R68, RZ, RZ, RZ ;  /* 0x000000ffff447224 */ /* 0x000fe200078e00ff */
[----:B------:R-:W-:Y:S01]  /*14260*/  MOV R71, RZ ;  /* 0x000000ff00477202 */ /* 0x000fe20000000f00 */
[----:B------:R-:W-:-:S07]  /*14270*/  IMAD.MOV.U32 R76, RZ, RZ, RZ ;  /* 0x000000ffff4c7224 */ /* 0x000fce00078e00ff */
.L_x_410:
        /* <DEDUP_REMOVED lines=9> */
[----:B------:R-:W-:Y:S01]  /*14310*/  IMAD.MOV.U32 R73, RZ, RZ, RZ ;  /* 0x000000ffff497224 */ /* 0x000fe200078e00ff */
[----:B------:R-:W-:-:S02]  /*14320*/  MOV R79, 0x7f7fffff ;  /* 0x7f7fffff004f7802 */ /* 0x000fc40000000f00 */
[----:B------:R-:W-:Y:S01]  /*14330*/  CS2R R74, SRZ ;  /* 0x00000000004a7805 */ /* 0x000fe2000001ff00 */
[----:B------:R-:W-:Y:S01]  /*14340*/  IMAD.MOV.U32 R78, RZ, RZ, RZ ;  /* 0x000000ffff4e7224 */ /* 0x000fe200078e00ff */
[----:B------:R-:W-:Y:S02]  /*14350*/  MOV R93, RZ ;  /* 0x000000ff005d7202 */ /* 0x000fe40000000f00 */
[----:B------:R-:W-:Y:S02]  /*14360*/  CS2R R80, SRZ ;  /* 0x0000000000507805 */ /* 0x000fe4000001ff00 */
[----:B------:R-:W-:Y:S01]  /*14370*/  MOV R17, RZ ;  /* 0x000000ff00117202 */ /* 0x000fe20000000f00 */
[----:B------:R-:W-:Y:S01]  /*14380*/  IMAD.MOV.U32 R83, RZ, RZ, 0x3f800000 ;  /* 0x3f800000ff537424 */ /* 0x000fe200078e00ff */
[----:B------:R-:W-:Y:S02]  /*14390*/  CS2R R84, SRZ ;  /* 0x0000000000547805 */ /* 0x000fe4000001ff00 */
[----:B------:R-:W-:-:S02]  /*143a0*/  MOV R86, RZ ;  /* 0x000000ff00567202 */ /* 0x000fc40000000f00 */
        /* <DEDUP_REMOVED lines=14> */
[----:B------:R-:W-:Y:S01]  /*14490*/  MOV R14, RZ ;  /* 0x000000ff000e7202 */ /* 0x000fe20000000f00 */
[----:B------:R-:W-:Y:S01]  /*144a0*/  FFMA R92, -R91, R91, R10 ;  /* 0x0000005b5b5c7223 */ /* 0x000fe2000000010a */
[----:B------:R-:W-:-:S04]  /*144b0*/  MOV R10, RZ ;  /* 0x000000ff000a7202 */ /* 0x000fc80000000f00 */
        /* <DEDUP_REMOVED lines=11> */
.L_x_381:
[----:B------:R-:W-:Y:S01]  /*14570*/  FMUL.FTZ R107, R0, R13 ;  /* 0x0000000d006b7220 */ /* 0x000fe20000410000 */
[----:B------:R-:W-:-:S03]  /*14580*/  FMUL.FTZ R10, R13, 0.5 ;  /* 0x3f0000000d0a7820 */ /* 0x000fc60000410000 */
[----:B------:R-:W-:-:S04]  /*14590*/  FFMA R0, -R107, R107, R0 ;  /* 0x0000006b6b007223 */ /* 0x000fc80000000100 */
[----:B------:R-:W-:-:S07]  /*145a0*/  FFMA R107, R0, R10, R107 ;  /* 0x0000000a006b7223 */ /* 0x000fce000000006b */
.L_x_382:
[----:B------:R-:W-:Y:S05]  /*145b0*/  BSYNC.RECONVERGENT B2 ;  /* 0x0000000000027941 */ /* 0x000fea0003800200 */
.L_x_380:
        /* <DEDUP_REMOVED lines=18> */
[----:B------:R-:W-:-:S02]  /*146e0*/  CS2R R80, SRZ ;  /* 0x0000000000507805 */ /* 0x000fc4000001ff00 */
[----:B------:R-:W-:Y:S02]  /*146f0*/  MOV R83, 0x3f800000 ;  /* 0x3f80000000537802 */ /* 0x000fe40000000f00 */
[----:B------:R-:W-:Y:S01]  /*14700*/  CS2R R84, SRZ ;  /* 0x0000000000547805 */ /* 0x000fe2000001ff00 */
[----:B------:R-:W-:Y:S05]  /*14710*/  @!P0 BREAK.RELIABLE B2 ;  /* 0x0000000000028942 */ /* 0x000fea0003800100 */
[----:B------:R-:W-:Y:S01]  /*14720*/  IMAD.MOV.U32 R86, RZ, RZ, RZ ;  /* 0x000000ffff567224 */ /* 0x000fe200078e00ff */
[----:B------:R-:W-:Y:S06]  /*14730*/  @!P0 BRA `(.L_x_379) ;  /* 0x0000000400508947 */ /* 0x000fec0003800000 */
[----:B------:R-:W-:-:S07]  /*14740*/  MOV R77, R107 ;  /* 0x0000006b004d7202 */ /* 0x000fce0000000f00 */
.L_x_384:
[----:B------:R-:W-:Y:S05]  /*14750*/  BSYNC.RELIABLE B2 ;  /* 0x0000000000027941 */ /* 0x000fea0003800100 */
.L_x_383:
        /* <DEDUP_REMOVED lines=19> */
.L_x_386:
[----:B------:R-:W-:Y:S01]  /*14890*/  FMUL.FTZ R80, R17, R0 ;  /* 0x0000000011507220 */ /* 0x000fe20000410000 */
[----:B------:R-:W-:-:S03]  /*148a0*/  FMUL.FTZ R0, R0, 0.5 ;  /* 0x3f00000000007820 */ /* 0x000fc60000410000 */
[----:B------:R-:W-:-:S04]  /*148b0*/  FFMA R17, -R80, R80, R17 ;  /* 0x0000005050117223 */ /* 0x000fc80000000111 */
[----:B------:R-:W-:-:S07]  /*148c0*/  FFMA R80, R17, R0, R80 ;  /* 0x0000000011507223 */ /* 0x000fce0000000050 */
.L_x_387:
[----:B------:R-:W-:Y:S05]  /*148d0*/  BSYNC.RECONVERGENT B2 ;  /* 0x0000000000027941 */ /* 0x000fea0003800200 */
.L_x_385:
        /* <DEDUP_REMOVED lines=13> */
.L_x_389:
[----:B------:R-:W-:Y:S05]  /*149b0*/  BSYNC.RECONVERGENT B2 ;  /* 0x0000000000027941 */ /* 0x000fea0003800200 */
.L_x_388:
        /* <DEDUP_REMOVED lines=15> */
.L_x_391:
[----:B------:R-:W-:Y:S05]  /*14ab0*/  BSYNC.RECONVERGENT B2 ;  /* 0x0000000000027941 */ /* 0x000fea0003800200 */
.L_x_390:
        /* <DEDUP_REMOVED lines=14> */
.L_x_393:
[----:B------:R-:W-:Y:S05]  /*14ba0*/  BSYNC.RECONVERGENT B2 ;  /* 0x0000000000027941 */ /* 0x000fea0003800200 */
.L_x_392:
        /* <DEDUP_REMOVED lines=13> */
.L_x_379:
[----:B------:R-:W-:Y:S05]  /*14c80*/  BSYNC.RECONVERGENT B1 ;  /* 0x0000000000017941 */ /* 0x000fea0003800200 */
.L_x_378:
        /* <DEDUP_REMOVED lines=26> */
[----:B------:R-:W-:Y:S01]  /*14e30*/  IMAD.MOV.U32 R14, RZ, RZ, RZ ;  /* 0x000000ffff0e7224 */ /* 0x000fe200078e00ff */
[----:B------:R-:W-:Y:S01]  /*14e40*/  @!P0 MOV R12, R84 ;  /* 0x00000054000c8202 */ /* 0x000fe20000000f00 */
[----:B------:R-:W-:Y:S01]  /*14e50*/  IMAD.MOV.U32 R17, RZ, RZ, RZ ;  /* 0x000000ffff117224 */ /* 0x000fe200078e00ff */
[----:B------:R-:W-:-:S02]  /*14e60*/  @!P0 MOV R9, R85 ;  /* 0x0000005500098202 */ /* 0x000fc40000000f00 */
[----:B------:R-:W-:Y:S02]  /*14e70*/  CS2R R80, SRZ ;  /* 0x0000000000507805 */ /* 0x000fe4000001ff00 */
[----:B------:R-:W-:Y:S02]  /*14e80*/  @!P0 MOV R8, R87 ;  /* 0x0000005700088202 */ /* 0x000fe40000000f00 */
[----:B------:R-:W-:Y:S02]  /*14e90*/  CS2R R84, SRZ ;  /* 0x0000000000547805 */ /* 0x000fe4000001ff00 */
[----:B------:R-:W-:Y:S01]  /*14ea0*/  MOV R93, RZ ;  /* 0x000000ff005d7202 */ /* 0x000fe20000000f00 */
[----:B------:R-:W-:Y:S01]  /*14eb0*/  IMAD.MOV.U32 R87, RZ, RZ, 0x3f800000 ;  /* 0x3f800000ff577424 */ /* 0x000fe200078e00ff */
        /* <DEDUP_REMOVED lines=9> */
[----:B------:R-:W-:Y:S01]  /*14f50*/  FMUL R77, R77, R77 ;  /* 0x0000004d4d4d7220 */ /* 0x000fe20000400000 */
[C---:B------:R-:W-:Y:S01]  /*14f60*/  FFMA R91, R13.reuse, R70, R10 ;  /* 0x000000460d5b7223 */ /* 0x040fe2000000000a */
[----:B------:R-:W-:Y:S01]  /*14f70*/  FFMA R0, R13, R13, R0 ;  /* 0x0000000d0d007223 */ /* 0x000fe20000000000 */
[----:B------:R-:W-:-:S02]  /*14f80*/  HFMA2 R10, -RZ, RZ, 1.875, 0 ;  /* 0x3f800000ff0a7431 */ /* 0x000fc400000001ff */
[----:B------:R-:W-:Y:S02]  /*14f90*/  HFMA2 R13, -RZ, RZ, 0, 0 ;  /* 0x00000000ff0d7431 */ /* 0x000fe400000001ff */
        /* <DEDUP_REMOVED lines=13> */
.L_x_397:
[----:B------:R-:W-:Y:S01]  /*15070*/  FMUL.FTZ R107, R0, R13 ;  /* 0x0000000d006b7220 */ /* 0x000fe20000410000 */
[----:B------:R-:W-:-:S03]  /*15080*/  FMUL.FTZ R13, R13, 0.5 ;  /* 0x3f0000000d0d7820 */ /* 0x000fc60000410000 */
[----:B------:R-:W-:-:S04]  /*15090*/  FFMA R0, -R107, R107, R0 ;  /* 0x0000006b6b007223 */ /* 0x000fc80000000100 */
[----:B------:R-:W-:-:S07]  /*150a0*/  FFMA R107, R0, R13, R107 ;  /* 0x0000000d006b7223 */ /* 0x000fce000000006b */
.L_x_398:
[----:B------:R-:W-:Y:S05]  /*150b0*/  BSYNC.RECONVERGENT B2 ;  /* 0x0000000000027941 */ /* 0x000fea0003800200 */
.L_x_396:
        /* <DEDUP_REMOVED lines=11> */
[----:B------:R-:W-:Y:S01]  /*15170*/  HFMA2 R83, -RZ, RZ, 1.875, 0 ;  /* 0x3f800000ff537431 */ /* 0x000fe200000001ff */
[----:B------:R-:W-:Y:S02]  /*15180*/  MOV R13, RZ ;  /* 0x000000ff000d7202 */ /* 0x000fe40000000f00 */
[----:B------:R-:W-:Y:S01]  /*15190*/  CS2R R78, SRZ ;  /* 0x00000000004e7805 */ /* 0x000fe2000001ff00 */
[----:B------:R-:W-:Y:S01]  /*151a0*/  IMAD.MOV.U32 R14, RZ, RZ, RZ ;  /* 0x000000ffff0e7224 */ /* 0x000fe200078e00ff */
[----:B------:R-:W-:Y:S01]  /*151b0*/  MOV R0, RZ ;  /* 0x000000ff00007202 */ /* 0x000fe20000000f00 */
[----:B------:R-:W-:Y:S01]  /*151c0*/  IMAD.MOV.U32 R17, RZ, RZ, RZ ;  /* 0x000000ffff117224 */ /* 0x000fe200078e00ff */
[----:B------:R-:W-:-:S02]  /*151d0*/  CS2R R80, SRZ ;  /* 0x0000000000507805 */ /* 0x000fc4000001ff00 */
[----:B------:R-:W-:Y:S02]  /*151e0*/  CS2R R84, SRZ ;  /* 0x0000000000547805 */ /* 0x000fe4000001ff00 */
[----:B------:R-:W-:Y:S01]  /*151f0*/  MOV R86, RZ ;  /* 0x000000ff00567202 */ /* 0x000fe20000000f00 */
[----:B------:R-:W-:Y:S01]  /*15200*/  IMAD.MOV.U32 R87, RZ, RZ, 0x3f800000 ;  /* 0x3f800000ff577424 */ /* 0x000fe200078e00ff */
[----:B------:R-:W-:Y:S05]  /*15210*/  @!P0 BREAK.RELIABLE B2 ;  /* 0x0000000000028942 */ /* 0x000fea0003800100 */
[----:B------:R-:W-:Y:S05]  /*15220*/  @!P0 BRA `(.L_x_395) ;  /* 0x0000000400508947 */ /* 0x000fea0003800000 */
[----:B------:R-:W-:-:S07]  /*15230*/  MOV R77, R107 ;  /* 0x0000006b004d7202 */ /* 0x000fce0000000f00 */
.L_x_400:
[----:B------:R-:W-:Y:S05]  /*15240*/  BSYNC.RELIABLE B2 ;  /* 0x0000000000027941 */ /* 0x000fea0003800100 */
.L_x_399:
        /* <DEDUP_REMOVED lines=14> */
[----:B------:R-:W-:Y:S01]  /*15330*/  IMAD.MOV.U32 R0, RZ, RZ, R17 ;  /* 0x000000ffff007224 */ /* 0x000fe200078e0011 */
[----:B------:R-:W-:-:S07]  /*15340*/  MOV R14, 0x15360 ;  /* 0x00015360000e7802 */ /* 0x000fce0000000f00 */
[----:B0-----:R-:W-:Y:S05]  /*15350*/  CALL.REL.NOINC `($__internal_1_$__cuda_sm20_sqrt_rn_f32_slowpath) ;  /* 0x0000023c00287944 */ /* 0x001fea0003c00000 */
[----:B------:R-:W-:Y:S01]  /*15360*/  MOV R80, R107 ;  /* 0x0000006b00507202 */ /* 0x000fe20000000f00 */
[----:B------:R-:W-:Y:S06]  /*15370*/  BRA `(.L_x_403) ;  /* 0x0000000000107947 */ /* 0x000fec0003800000 */
.L_x_402:
[----:B------:R-:W-:Y:S01]  /*15380*/  FMUL.FTZ R80, R17, R0 ;  /* 0x0000000011507220 */ /* 0x000fe20000410000 */
[----:B------:R-:W-:-:S03]  /*15390*/  FMUL.FTZ R0, R0, 0.5 ;  /* 0x3f00000000007820 */ /* 0x000fc60000410000 */
[----:B------:R-:W-:-:S04]  /*153a0*/  FFMA R17, -R80, R80, R17 ;  /* 0x0000005050117223 */ /* 0x000fc80000000111 */
[----:B------:R-:W-:-:S07]  /*153b0*/  FFMA R80, R17, R0, R80 ;  /* 0x0000000011507223 */ /* 0x000fce0000000050 */
.L_x_403:
[----:B------:R-:W-:Y:S05]  /*153c0*/  BSYNC.RECONVERGENT B2 ;  /* 0x0000000000027941 */ /* 0x000fea0003800200 */
.L_x_401:
        /* <DEDUP_REMOVED lines=9> */
[----:B------:R-:W-:Y:S01]  /*15460*/  MOV R17, R13 ;  /* 0x0000000d00117202 */ /* 0x000fe20000000f00 */
[----:B------:R-:W-:Y:S01]  /*15470*/  IMAD.MOV.U32 R0, RZ, RZ, R80 ;  /* 0x000000ffff007224 */ /* 0x000fe200078e0050 */
[----:B------:R-:W-:-:S07]  /*15480*/  MOV R14, 0x154a0 ;  /* 0x000154a0000e7802 */ /* 0x000fce0000000f00 */
[----:B0-----:R-:W-:Y:S05]  /*15490*/  CALL.REL.NOINC `($__internal_2_$__cuda_sm3x_div_rn_noftz_f32_slowpath) ;  /* 0x0000023c00307944 */ /* 0x001fea0003c00000 */
.L_x_405:
[----:B------:R-:W-:Y:S05]  /*154a0*/  BSYNC.RECONVERGENT B2 ;  /* 0x0000000000027941 */ /* 0x000fea0003800200 */
.L_x_404:
[----:B------:R-:W1:Y:S01]  /*154b0*/  MUFU.RCP R13, R80 ;  /* 0x00000050000d7308 */ /* 0x000e620000001000 */
[----:B------:R-:W-:Y:S07]  /*154c0*/  BSSY.RECONVERGENT B2, `(.L_x_406) ;  /* 0x000000e000027945 */ /* 0x000fee0003800200 */
[----:B------:R-:W2:Y:S01]  /*154d0*/  FCHK P0, R11, R80 ;  /* 0x000000500b007302 */ /* 0x000ea20000000000 */
[----:B-1----:R-:W-:-:S04]  /*154e0*/  FFMA R14, R13, -R80, 1 ;  /* 0x3f8000000d0e7423 */ /* 0x002fc80000000850 */
[----:B------:R-:W-:Y:S01]  /*154f0*/  FFMA R79, R13, R14, R13 ;  /* 0x0000000e0d4f7223 */ /* 0x000fe2000000000d */
[----:B------:R-:W-:-:S03]  /*15500*/  MOV R13, R0 ;  /* 0x00000000000d7202 */ /* 0x000fc60000000f00 */
        /* <DEDUP_REMOVED lines=8> */
[----:B------:R-:W-:-:S07]  /*15590*/  MOV R78, R0 ;  /* 0x00000000004e7202 */ /* 0x000fce0000000f00 */
.L_x_407:
[----:B------:R-:W-:Y:S05]  /*155a0*/  BSYNC.RECONVERGENT B2 ;  /* 0x0000000000027941 */ /* 0x000fea0003800200 */
.L_x_406:
        /* <DEDUP_REMOVED lines=14> */
.L_x_409:
[----:B------:R-:W-:Y:S05]  /*15690*/  BSYNC.RECONVERGENT B2 ;  /* 0x0000000000027941 */ /* 0x000fea0003800200 */
.L_x_408:
        /* <DEDUP_REMOVED lines=13> */
.L_x_395:
[----:B------:R-:W-:Y:S05]  /*15770*/  BSYNC.RECONVERGENT B1 ;  /* 0x0000000000017941 */ /* 0x000fea0003800200 */
.L_x_394:
[----:B------:R-:W2:Y:S01]  /*15780*/  LDCU UR6, c[0x0][0x39c] ;  /* 0x00007380ff0677ac */ /* 0x000ea20008000800 */
[----:B------:R-:W-:Y:S02]  /*15790*/  IADD3 R71, P0, PT, R71, 0x2, RZ ;  /* 0x0000000247477810 */ /* 0x000fe40007f1e0ff */
[----:B------:R-:W-:Y:S02]  /*157a0*/  FSETP.GEU.AND P1, PT, R11, R4, PT ;  /* 0x000000040b00720b */ /* 0x000fe40003f2e000 */
[----:B------:R-:W-:Y:S02]  /*157b0*/  IADD3.X R76, PT, PT, RZ, R76, RZ, P0, !PT ;  /* 0x0000004cff4c7210 */ /* 0x000fe400007fe4ff */
[----:B------:R-:W-:-:S09]  /*157c0*/  ISETP.NE.U32.AND P0, PT, R71, R56, PT ;  /* 0x000000384700720c */ /* 0x000fd20003f05070 */
[----:B------:R-:W-:Y:S01]  /*157d0*/  @!P1 IMAD.MOV.U32 R4, RZ, RZ, R11 ;  /* 0x000000ffff049224 */ /* 0x000fe200078e000b */
        /* <DEDUP_REMOVED lines=21> */
.L_x_377:
[----:B------:R-:W2:Y:S01]  /*15930*/  LDCU UR6, c[0x0][0x39c] ;  /* 0x00007380ff0677ac */ /* 0x000ea20008000800 */
[----:B------:R-:W-:Y:S01]  /*15940*/  MOV R11, R56 ;  /* 0x00000038000b7202 */ /* 0x000fe20000000f00 */
[----:B--2---:R-:W-:-:S07]  /*15950*/  IMAD.U32 R0, RZ, RZ, UR6 ;  /* 0x00000006ff007e24 */ /* 0x004fce000f8e00ff */
.L_x_376:
        /* <DEDUP_REMOVED lines=13> */
[----:B------:R-:W-:Y:S01]  /*15a30*/  HFMA2 R73, -RZ, RZ, 0, 0 ;  /* 0x00000000ff497431 */ /* 0x000fe200000001ff */
[----:B------:R-:W-:Y:S01]  /*15a40*/  MOV R77, 0x7f7fffff ;  /* 0x7f7fffff004d7802 */ /* 0x000fe20000000f00 */
[----:B------:R-:W-:-:S02]  /*15a50*/  HFMA2 R92, -RZ, RZ, 0, 0 ;  /* 0x00000000ff5c7431 */ /* 0x000fc400000001ff */
[----:B------:R-:W-:Y:S02]  /*15a60*/  IMAD.MOV.U32 R71, RZ, RZ, RZ ;  /* 0x000000ffff477224 */ /* 0x000fe400078e00ff */
[----:B------:R-:W-:Y:S01]  /*15a70*/  HFMA2 R79, -RZ, RZ, 1.875, 0 ;  /* 0x3f800000ff4f7431 */ /* 0x000fe200000001ff */
[----:B------:R-:W-:Y:S01]  /*15a80*/  MOV R74, RZ ;  /* 0x000000ff004a7202 */ /* 0x000fe20000000f00 */
[----:B------:R-:W-:Y:S01]  /*15a90*/  HFMA2 R85, -RZ, RZ, 0, 0 ;  /* 0x00000000ff557431 */ /* 0x000fe200000001ff */
[----:B------:R-:W-:Y:S01]  /*15aa0*/  MOV R76, RZ ;  /* 0x000000ff004c7202 */ /* 0x000fe20000000f00 */
[----:B------:R-:W-:Y:S01]  /*15ab0*/  IMAD.MOV.U32 R78, RZ, RZ, RZ ;  /* 0x000000ffff4e7224 */ /* 0x000fe200078e00ff */
[----:B------:R-:W-:Y:S02]  /*15ac0*/  CS2R R80, SRZ ;  /* 0x0000000000507805 */ /* 0x000fe4000001ff00 */
[----:B------:R-:W-:Y:S01]  /*15ad0*/  MOV R83, RZ ;  /* 0x000000ff00537202 */ /* 0x000fe20000000f00 */
[----:B------:R-:W-:Y:S01]  /*15ae0*/  IMAD.MOV.U32 R84, RZ, RZ, 0x3f800000 ;  /* 0x3f800000ff547424 */ /* 0x000fe200078e00ff */
[----:B------:R-:W-:-:S02]  /*15af0*/  CS2R R86, SRZ ;  /* 0x0000000000567805 */ /* 0x000fc4000001ff00 */
        /* <DEDUP_REMOVED lines=11> */
[----:B------:R-:W-:Y:S01]  /*15bb0*/  IMAD.MOV.U32 R13, RZ, RZ, RZ ;  /* 0x000000ffff0d7224 */ /* 0x000fe200078e00ff */
[----:B------:R-:W-:-:S02]  /*15bc0*/  CS2R R10, SRZ ;  /* 0x00000000000a7805 */ /* 0x000fc4000001ff00 */
[----:B------:R-:W-:-:S05]  /*15bd0*/  FFMA R17, -R75, R75, R14 ;  /* 0x0000004b4b117223 */ /* 0x000fca000000010e */
        /* <DEDUP_REMOVED lines=11> */
.L_x_415:
[----:B------:R-:W-:Y:S01]  /*15c90*/  FMUL.FTZ R107, R0, R17 ;  /* 0x00000011006b7220 */ /* 0x000fe20000410000 */
[----:B------:R-:W-:-:S03]  /*15ca0*/  FMUL.FTZ R14, R17, 0.5 ;  /* 0x3f000000110e7820 */ /* 0x000fc60000410000 */
[----:B------:R-:W-:-:S04]  /*15cb0*/  FFMA R0, -R107, R107, R0 ;  /* 0x0000006b6b007223 */ /* 0x000fc80000000100 */
[----:B------:R-:W-:-:S07]  /*15cc0*/  FFMA R107, R0, R14, R107 ;  /* 0x0000000e006b7223 */ /* 0x000fce000000006b */
.L_x_416:
[----:B------:R-:W-:Y:S05]  /*15cd0*/  BSYNC.RECONVERGENT B2 ;  /* 0x0000000000027941 */ /* 0x000fea0003800200 */
.L_x_414:
        /* <DEDUP_REMOVED lines=12> */
.L_x_418:
[----:B------:R-:W-:Y:S05]  /*15da0*/  BSYNC.RELIABLE B2 ;  /* 0x0000000000027941 */ /* 0x000fea0003800100 */
.L_x_417:
        /* <DEDUP_REMOVED lines=19> */
.L_x_420:
[----:B------:R-:W-:Y:S01]  /*15ee0*/  FMUL.FTZ R76, R17, R0 ;  /* 0x00000000114c7220 */ /* 0x000fe20000410000 */
[----:B------:R-:W-:-:S03]  /*15ef0*/  FMUL.FTZ R0, R0, 0.5 ;  /* 0x3f00000000007820 */ /* 0x000fc60000410000 */
[----:B------:R-:W-:-:S04]  /*15f00*/  FFMA R17, -R76, R76, R17 ;  /* 0x0000004c4c117223 */ /* 0x000fc80000000111 */
[----:B------:R-:W-:-:S07]  /*15f10*/  FFMA R76, R17, R0, R76 ;  /* 0x00000000114c7223 */ /* 0x000fce000000004c */
.L_x_421:
[----:B------:R-:W-:Y:S05]  /*15f20*/  BSYNC.RECONVERGENT B2 ;  /* 0x0000000000027941 */ /* 0x000fea0003800200 */
.L_x_419:
        /* <DEDUP_REMOVED lines=13> */
.L_x_423:
[----:B------:R-:W-:Y:S05]  /*16000*/  BSYNC.RECONVERGENT B2 ;  /* 0x0000000000027941 */ /* 0x000fea0003800200 */
.L_x_422:
        /* <DEDUP_REMOVED lines=14> */
.L_x_425:
[----:B------:R-:W-:Y:S05]  /*160f0*/  BSYNC.RECONVERGENT B2 ;  /* 0x0000000000027941 */ /* 0x000fea0003800200 */
.L_x_424:
        /* <DEDUP_REMOVED lines=14> */
.L_x_427:
[----:B------:R-:W-:Y:S05]  /*161e0*/  BSYNC.RECONVERGENT B2 ;  /* 0x0000000000027941 */ /* 0x000fea0003800200 */
.L_x_426:
        /* <DEDUP_REMOVED lines=12> */
[----:B------:R-:W-:-:S02]  /*162b0*/  MOV R10, R0 ;  /* 0x00000000000a7202 */ /* 0x000fc40000000f00 */
[----:B------:R-:W-:-:S07]  /*162c0*/  MOV R77, R75 ;  /* 0x0000004b004d7202 */ /* 0x000fce0000000f00 */
.L_x_413:
[----:B------:R-:W-:Y:S05]  /*162d0*/  BSYNC.RECONVERGENT B0 ;  /* 0x0000000000007941 */ /* 0x000fea0003800200 */
.L_x_412:
[----:B------:R-:W-:-:S13]  /*162e0*/  FSETP.GEU.AND P0, PT, R77, R4, PT ;  /* 0x000000044d00720b */ /* 0x000fda0003f0e000 */
        /* <DEDUP_REMOVED lines=19> */
.L_x_411:
[----:B------:R-:W-:Y:S05]  /*16420*/  BSYNC.RECONVERGENT B1 ;  /* 0x0000000000017941 */ /* 0x000fea0003800200 */
.L_x_375:
[----:B------:R-:W2:Y:S02]  /*16430*/  LDCU.64 UR12, c[0x0][0x3b0] ;  /* 0x00007600ff0c77ac */ /* 0x000ea40008000a00 */
[----:B--2---:R-:W-:-:S04]  /*16440*/  UISETP.NE.U32.AND UP0, UPT, UR12, URZ, UPT ;  /* 0x000000ff0c00728c */ /* 0x004fc8000bf05070 */
[----:B------:R-:W-:-:S09]  /*16450*/  UISETP.NE.AND.EX UP0, UPT, UR13, URZ, UPT, UP0 ;  /* 0x000000ff0d00728c */ /* 0x000fd2000bf05300 */
[----:B------:R-:W-:Y:S05]  /*16460*/  BRA.U !UP0, `(.L_x_428) ;  /* 0x0000001108807547 */ /* 0x000fea000b800000 */
[----:B------:R-:W-:Y:S01]  /*16470*/  UISETP.NE.U32.AND UP0, UPT, UR17, URZ, UPT ;  /* 0x000000ff1100728c */ /* 0x000fe2000bf05070 */
[----:B------:R-:W-:Y:S01]  /*16480*/  HFMA2 R11, -RZ, RZ, 0, 0 ;  /* 0x00000000ff0b7431 */ /* 0x000fe200000001ff */
[----:B------:R-:W-:Y:S02]  /*16490*/  MOV R0, RZ ;  /* 0x000000ff00007202 */ /* 0x000fe40000000f00 */
[----:B------:R-:W-:-:S09]  /*164a0*/  UISETP.NE.AND.EX UP0, UPT, UR18, URZ, UPT, UP0 ;  /* 0x000000ff1200728c */ /* 0x000fd2000bf05300 */
[----:B------:R-:W-:Y:S05]  /*164b0*/  BRA.U !UP0, `(.L_x_429) ;  /* 0x0000000908f07547 */ /* 0x000fea000b800000 */
[----:B------:R-:W-:-:S07]  /*164c0*/  CS2R R10, SRZ ;  /* 0x00000000000a7805 */ /* 0x000fce000001ff00 */
.L_x_438:
[----:B01----:R-:W0:Y:S01]  /*164d0*/  LDC.64 R6, c[0x0][0x3a8] ;  /* 0x0000ea00ff067b82 */ /* 0x003e220000000a00 */
[----:B------:R-:W-:Y:S02]  /*164e0*/  IMAD R13, R10, 0x50, RZ ;  /* 0x000000500a0d7824 */ /* 0x000fe400078e02ff */
[----:B0-----:R-:W-:-:S04]  /*164f0*/  IMAD.WIDE.U32 R6, R11, 0x50, R6 ;  /* 0x000000500b067825 */ /* 0x001fc800078e0006 */
[----:B------:R-:W-:-:S05]  /*16500*/  IMAD.IADD R7, R7, 0x1, R13 ;  /* 0x0000000107077824 */ /* 0x000fca00078e020d */
[----:B------:R-:W2:Y:S04]  /*16510*/  LDG.E R94, desc[UR14][R6.64+0x44] ;  /* 0x0000440e065e7981 */ /* 0x000ea8000c1e1900 */
[----:B------:R-:W3:Y:S04]  /*16520*/  LDG.E R74, desc[UR14][R6.64+0x40] ;  /* 0x0000400e064a7981 */ /* 0x000ee8000c1e1900 */
[----:B------:R-:W4:Y:S01]  /*16530*/  LDG.E R96, desc[UR14][R6.64+0x48] ;  /* 0x0000480e06607981 */ /* 0x000f22000c1e1900 */
[----:B------:R-:W-:Y:S01]  /*16540*/  BSSY.RECONVERGENT B0, `(.L_x_430) ;  /* 0x000003f000007945 */ /* 0x000fe20003800200 */
[----:B------:R-:W-:Y:S01]  /*16550*/  HFMA2 R75, -RZ, RZ, 0, 0 ;  /* 0x00000000ff4b7431 */ /* 0x000fe200000001ff */
[----:B------:R-:W-:Y:S01]  /*16560*/  MOV R73, 0x7f7fffff ;  /* 0x7f7fffff00497802 */ /* 0x000fe20000000f00 */
[----:B------:R-:W-:Y:S01]  /*16570*/  HFMA2 R85, -RZ, RZ, 1.875, 0 ;  /* 0x3f800000ff557431 */ /* 0x000fe200000001ff */
[----:B------:R-:W-:Y:S01]  /*16580*/  CS2R R76, SRZ ;  /* 0x00000000004c7805 */ /* 0x000fe2000001ff00 */
[----:B------:R-:W-:Y:S01]  /*16590*/  HFMA2 R92, -RZ, RZ, 0, 0 ;  /* 0x00000000ff5c7431 */ /* 0x000fe200000001ff */
[----:B------:R-:W-:-:S02]  /*165a0*/  CS2R R78, SRZ ;  /* 0x00000000004e7805 */ /* 0x000fc4000001ff00 */
[----:B------:R-:W-:Y:S01]  /*165b0*/  CS2R R80, SRZ ;  /* 0x0000000000507805 */ /* 0x000fe2000001ff00 */
[----:B------:R-:W-:Y:S01]  /*165c0*/  IMAD.MOV.U32 R83, RZ, RZ, RZ ;  /* 0x000000ffff537224 */ /* 0x000fe200078e00ff */
[----:B------:R-:W-:Y:S02]  /*165d0*/  MOV R84, RZ ;  /* 0x000000ff00547202 */ /* 0x000fe40000000f00 */
[----:B------:R-:W-:Y:S01]  /*165e0*/  CS2R R86, SRZ ;  /* 0x0000000000567805 */ /* 0x000fe2000001ff00 */
[----:B------:R-:W-:Y:S01]  /*165f0*/  IMAD.MOV.U32 R88, RZ, RZ, RZ ;  /* 0x000000ffff587224 */ /* 0x000fe200078e00ff */
[----:B------:R-:W-:Y:S02]  /*16600*/  MOV R89, 0x3f800000 ;  /* 0x3f80000000597802 */ /* 0x000fe40000000f00 */
[----:B------:R-:W-:Y:S01]  /*16610*/  CS2R R90, SRZ ;  /* 0x00000000005a7805 */ /* 0x000fe2000001ff00 */
        /* <DEDUP_REMOVED lines=27> */
.L_x_433:
[----:B------:R-:W-:Y:S05]  /*167d0*/  BSYNC.RECONVERGENT B1 ;  /* 0x0000000000017941 */ /* 0x000fea0003800200 */
.L_x_432:
        /* <DEDUP_REMOVED lines=21> */
.L_x_431:
[----:B------:R-:W-:Y:S05]  /*16930*/  BSYNC.RECONVERGENT B0 ;  /* 0x0000000000007941 */ /* 0x000fea0003800200 */
.L_x_430:
[----:B------:R-:W2:Y:S04]  /*16940*/  LDG.E R74, desc[UR14][R6.64+0x94] ;  /* 0x0000940e064a7981 */ /* 0x000ea8000c1e1900 */
[----:B------:R-:W3:Y:S04]  /*16950*/  LDG.E R13, desc[UR14][R6.64+0x90] ;  /* 0x0000900e060d7981 */ /* 0x000ee8000c1e1900 */
[----:B------:R-:W4:Y:S01]  /*16960*/  LDG.E R71, desc[UR14][R6.64+0x98] ;  /* 0x0000980e06477981 */ /* 0x000f22000c1e1900 */
[----:B------:R-:W-:Y:S01]  /*16970*/  FSETP.GEU.AND P0, PT, R73, R4, PT ;  /* 0x000000044900720b */ /* 0x000fe20003f0e000 */
[----:B------:R-:W-:Y:S01]  /*16980*/  BSSY.RECONVERGENT B0, `(.L_x_434) ;  /* 0x0000052000007945 */ /* 0x000fe20003800200 */
[----:B------:R-:W-:-:S11]  /*16990*/  IMAD.MOV.U32 R98, RZ, RZ, RZ ;  /* 0x000000ffff627224 */ /* 0x000fd600078e00ff */
        /* <DEDUP_REMOVED lines=16> */
[----:B------:R-:W-:Y:S01]  /*16aa0*/  HFMA2 R84, -RZ, RZ, 1.875, 0 ;  /* 0x3f800000ff547431 */ /* 0x000fe200000001ff */
[----:B------:R-:W-:-:S02]  /*16ab0*/  @!P0 MOV R19, R88 ;  /* 0x0000005800138202 */ /* 0x000fc40000000f00 */
[----:B------:R-:W-:Y:S02]  /*16ac0*/  CS2R R76, SRZ ;  /* 0x00000000004c7805 */ /* 0x000fe4000001ff00 */
[----:B------:R-:W-:Y:S01]  /*16ad0*/  @!P0 MOV R18, R89 ;  /* 0x0000005900128202 */ /* 0x000fe20000000f00 */
[----:B------:R-:W-:Y:S01]  /*16ae0*/  HFMA2 R89, -RZ, RZ, 0, 0 ;  /* 0x00000000ff597431 */ /* 0x000fe200000001ff */
[----:B------:R-:W-:Y:S02]  /*16af0*/  @!P0 MOV R9, R91 ;  /* 0x0000005b00098202 */ /* 0x000fe40000000f00 */
[----:B------:R-:W-:Y:S02]  /*16b00*/  CS2R R78, SRZ ;  /* 0x00000000004e7805 */ /* 0x000fe4000001ff00 */
[----:B------:R-:W-:Y:S02]  /*16b10*/  @!P0 MOV R68, R92 ;  /* 0x0000005c00448202 */ /* 0x000fe40000000f00 */
[----:B------:R-:W-:-:S02]  /*16b20*/  CS2R R80, SRZ ;  /* 0x0000000000507805 */ /* 0x000fc4000001ff00 */
[----:B------:R-:W-:Y:S01]  /*16b30*/  MOV R73, 0x7f7fffff ;  /* 0x7f7fffff00497802 */ /* 0x000fe20000000f00 */
[----:B------:R-:W-:Y:S01]  /*16b40*/  IMAD.MOV.U32 R85, RZ, RZ, RZ ;  /* 0x000000ffff557224 */ /* 0x000fe200078e00ff */
[----:B------:R-:W-:Y:S02]  /*16b50*/  MOV R83, RZ ;  /* 0x000000ff00537202 */ /* 0x000fe40000000f00 */
[----:B------:R-:W-:Y:S02]  /*16b60*/  CS2R R86, SRZ ;  /* 0x0000000000567805 */ /* 0x000fe4000001ff00 */
        /* <DEDUP_REMOVED lines=29> */
.L_x_437:
[----:B------:R-:W-:Y:S05]  /*16d40*/  BSYNC.RECONVERGENT B1 ;  /* 0x0000000000017941 */ /* 0x000fea0003800200 */
.L_x_436:
        /* <DEDUP_REMOVED lines=21> */
.L_x_435:
[----:B------:R-:W-:Y:S05]  /*16ea0*/  BSYNC.RECONVERGENT B0 ;  /* 0x0000000000007941 */ /* 0x000fea0003800200 */
.L_x_434:
        /* <DEDUP_REMOVED lines=29> */
.L_x_429:
        /* <DEDUP_REMOVED lines=16> */
[----:B------:R-:W-:Y:S01]  /*17180*/  MOV R71, RZ ;  /* 0x000000ff00477202 */ /* 0x000fe20000000f00 */
[----:B------:R-:W-:Y:S01]  /*17190*/  IMAD.MOV.U32 R73, RZ, RZ, RZ ;  /* 0x000000ffff497224 */ /* 0x000fe200078e00ff */
[----:B------:R-:W-:Y:S02]  /*171a0*/  CS2R R74, SRZ ;  /* 0x00000000004a7805 */ /* 0x000fe4000001ff00 */
[----:B------:R-:W-:Y:S02]  /*171b0*/  CS2R R76, SRZ ;  /* 0x00000000004c7805 */ /* 0x000fe4000001ff00 */
[----:B------:R-:W-:Y:S02]  /*171c0*/  MOV R79, 0x3f800000 ;  /* 0x3f800000004f7802 */ /* 0x000fe40000000f00 */
[----:B------:R-:W-:Y:S01]  /*171d0*/  CS2R R80, SRZ ;  /* 0x0000000000507805 */ /* 0x000fe2000001ff00 */
[----:B------:R-:W-:Y:S01]  /*171e0*/  IMAD.MOV.U32 R83, RZ, RZ, RZ ;  /* 0x000000ffff537224 */ /* 0x000fe200078e00ff */
[----:B------:R-:W-:-:S02]  /*171f0*/  MOV R85, RZ ;  /* 0x000000ff00557202 */ /* 0x000fc40000000f00 */
        /* <DEDUP_REMOVED lines=28> */
.L_x_442:
[----:B------:R-:W-:Y:S05]  /*173c0*/  BSYNC.RECONVERGENT B1 ;  /* 0x0000000000017941 */ /* 0x000fea0003800200 */
.L_x_441:
        /* <DEDUP_REMOVED lines=21> */
.L_x_440:
[----:B------:R-:W-:Y:S05]  /*17520*/  BSYNC.RECONVERGENT B0 ;  /* 0x0000000000007941 */ /* 0x000fea0003800200 */
.L_x_439:
        /* <DEDUP_REMOVED lines=20> */
.L_x_428:
[----:B------:R-:W2:Y:S02]  /*17670*/  LDCU.64 UR12, c[0x0][0x3c8] ;  /* 0x00007900ff0c77ac */ /* 0x000ea40008000a00 */
[----:B--2---:R-:W-:-:S04]  /*17680*/  UISETP.NE.U32.AND UP0, UPT, UR12, URZ, UPT ;  /* 0x000000ff0c00728c */ /* 0x004fc8000bf05070 */
[----:B------:R-:W-:-:S09]  /*17690*/  UISETP.NE.AND.EX UP0, UPT, UR13, URZ, UPT, UP0 ;  /* 0x000000ff0d00728c */ /* 0x000fd2000bf05300 */
[----:B------:R-:W-:Y:S05]  /*176a0*/  BRA.U !UP0, `(.L_x_443) ;  /* 0x0000000908087547 */ /* 0x000fea000b800000 */
[----:B------:R-:W-:-:S07]  /*176b0*/  CS2R R10, SRZ ;  /* 0x00000000000a7805 */ /* 0x000fce000001ff00 */
.L_x_449:
        /* <DEDUP_REMOVED lines=17> */
[----:B------:R-:W-:Y:S01]  /*177d0*/  BSSY.RECONVERGENT B1, `(.L_x_444) ;  /* 0x000005b000017945 */ /* 0x000fe20003800200 */
[----:B------:R-:W-:Y:S02]  /*177e0*/  HFMA2 R78, -RZ, RZ, 0, 0 ;  /* 0x00000000ff4e7431 */ /* 0x000fe400000001ff */
[----:B------:R-:W-:Y:S01]  /*177f0*/  ISETP.NE.AND.EX P3, PT, R10, UR13, PT, P3 ;  /* 0x0000000d0a007c0c */ /* 0x000fe2000bf65330 */
[----:B------:R-:W-:Y:S02]  /*17800*/  HFMA2 R84, -RZ, RZ, 1.875, 0 ;  /* 0x3f800000ff547431 */ /* 0x000fe400000001ff */
[----:B------:R-:W-:Y:S01]  /*17810*/  IMAD.MOV.U32 R13, RZ, RZ, 0x7f7fffff ;  /* 0x7f7fffffff0d7424 */ /* 0x000fe200078e00ff */
[----:B------:R-:W-:Y:S01]  /*17820*/  CS2R R76, SRZ ;  /* 0x00000000004c7805 */ /* 0x000fe2000001ff00 */
[----:B------:R-:W-:Y:S01]  /*17830*/  IMAD.MOV.U32 R98, RZ, RZ, RZ ;  /* 0x000000ffff627224 */ /* 0x000fe200078e00ff */
[----:B------:R-:W-:-:S02]  /*17840*/  MOV R79, 0x3f800000 ;  /* 0x3f800000004f7802 */ /* 0x000fc40000000f00 */
[----:B------:R-:W-:Y:S01]  /*17850*/  CS2R R80, SRZ ;  /* 0x0000000000507805 */ /* 0x000fe2000001ff00 */
[----:B------:R-:W-:Y:S01]  /*17860*/  IMAD.MOV.U32 R83, RZ, RZ, RZ ;  /* 0x000000ffff537224 */ /* 0x000fe200078e00ff */
[----:B------:R-:W-:Y:S02]  /*17870*/  MOV R85, RZ ;  /* 0x000000ff00557202 */ /* 0x000fe40000000f00 */
[----:B------:R-:W-:Y:S01]  /*17880*/  CS2R R86, SRZ ;  /* 0x0000000000567805 */ /* 0x000fe2000001ff00 */
        /* <DEDUP_REMOVED lines=17> */
[----:B------:R-:W-:Y:S01]  /*179a0*/  HFMA2 R73, -RZ, RZ, 0, 0 ;  /* 0x00000000ff497431 */ /* 0x000fe200000001ff */
[----:B------:R-:W-:-:S11]  /*179b0*/  MOV R75, RZ ;  /* 0x000000ff004b7202 */ /* 0x000fd60000000f00 */
        /* <DEDUP_REMOVED lines=9> */
.L_x_447:
[----:B------:R-:W0:Y:S02]  /*17a50*/  MUFU.RCP R97, R95 ;  /* 0x0000005f00617308 */ /* 0x000e240000001000 */
[----:B0-----:R-:W-:-:S04]  /*17a60*/  FFMA R0, R95, R97, -1 ;  /* 0xbf8000005f007423 */ /* 0x001fc80000000061 */
[----:B------:R-:W-:-:S04]  /*17a70*/  FADD.FTZ R0, -R0, -RZ ;  /* 0x800000ff00007221 */ /* 0x000fc80000010100 */
[----:B------:R-:W-:-:S07]  /*17a80*/  FFMA R97, R97, R0, R97 ;  /* 0x0000000061617223 */ /* 0x000fce0000000061 */
.L_x_448:
[----:B------:R-:W-:Y:S05]  /*17a90*/  BSYNC.RECONVERGENT B2 ;  /* 0x0000000000027941 */ /* 0x000fea0003800200 */
.L_x_446:
        /* <DEDUP_REMOVED lines=46> */
.L_x_445:
[----:B------:R-:W-:Y:S05]  /*17d80*/  BSYNC.RECONVERGENT B1 ;  /* 0x0000000000017941 */ /* 0x000fea0003800200 */
.L_x_444:
[----:B------:R-:W-:-:S13]  /*17d90*/  FSETP.GEU.AND P0, PT, R13, R4, PT ;  /* 0x000000040d00720b */ /* 0x000fda0003f0e000 */
        /* <DEDUP_REMOVED lines=19> */
.L_x_443:
[----:B------:R-:W-:Y:S01]  /*17ed0*/  FSETP.NEU.AND P0, PT, R4, 3.40282346638528859812e+38, PT ;  /* 0x7f7fffff0400780b */ /* 0x000fe20003f0d000 */
[----:B------:R-:W-:Y:S01]  /*17ee0*/  BSSY.RECONVERGENT B6, `(.L_x_450) ;  /* 0x00020a7000067945 */ /* 0x000fe20003800200 */
[----:B------:R-:W-:Y:S01]  /*17ef0*/  HFMA2 R5, -RZ, RZ, 1.875, 0 ;  /* 0x3f800000ff057431 */ /* 0x000fe200000001ff */
[----:B------:R-:W-:Y:S01]  /*17f00*/  CS2R R2, SRZ ;  /* 0x0000000000027805 */ /* 0x000fe2000001ff00 */
[----:B------:R-:W-:-:S09]  /*17f10*/  IMAD.MOV.U32 R0, RZ, RZ, RZ ;  /* 0x000000ffff007224 */ /* 0x000fd200078e00ff */
[----:B------:R-:W-:Y:S05]  /*17f20*/  @!P0 BRA `(.L_x_451) ;  /* 0x0000020800888947 */ /* 0x000fea0003800000 */
[----:B------:R-:W2:Y:S04]  /*17f30*/  LDL.64 R74, [R1+0x20] ;  /* 0x00002000014a7983 */ /* 0x000ea80000100a00 */
[----:B01----:R-:W3:Y:S04]  /*17f40*/  LDL.64 R6, [R1+0x30] ;  /* 0x0000300001067983 */ /* 0x003ee80000100a00 */
[----:B------:R-:W4:Y:S01]  /*17f50*/  LDL.64 R10, [R1+0x28] ;  /* 0x00002800010a7983 */ /* 0x000f220000100a00 */
[----:B------:R-:W-:Y:S01]  /*17f60*/  IMAD.MOV.U32 R17, RZ, RZ, 0x2f800000 ;  /* 0x2f800000ff117424 */ /* 0x000fe200078e00ff */
[----:B------:R-:W-:Y:S01]  /*17f70*/  BSSY.RECONVERGENT B0, `(.L_x_452) ;  /* 0x000017c000007945 */ /* 0x000fe20003800200 */
[----:B------:R-:W-:Y:S01]  /*17f80*/  FMUL R76, R67, 9.9999997473787516356e-05 ;  /* 0x38d1b717434c7820 */ /* 0x000fe20000400000 */
[----:B------:R-:W-:Y:S01]  /*17f90*/  FMUL R78, R66, 9.9999997473787516356e-05 ;  /* 0x38d1b717424e7820 */ /* 0x000fe20000400000 */
[----:B--2---:R-:W-:Y:S01]  /*17fa0*/  SHF.R.U32.HI R0, RZ, 0x2, R75 ;  /* 0x00000002ff007819 */ /* 0x004fe2000001164b */
[----:B------:R-:W-:-:S03]  /*17fb0*/  VIADD R4, R74, 0x587c5 ;  /* 0x000587c54a047836 */ /* 0x000fc60000000000 */
[----:B------:R-:W-:Y:S01]  /*17fc0*/  LOP3.LUT R0, R0, R75, RZ, 0x3c, !PT ;  /* 0x0000004b00007212 */ /* 0x000fe200078e3cff */
[----:B------:R-:W-:Y:S01]  /*17fd0*/  FMUL R75, R65, 9.9999997473787516356e-05 ;  /* 0x38d1b717414b7820 */ /* 0x000fe20000400000 */
        /* <DEDUP_REMOVED lines=18> */
[----:B------:R-:W-:Y:S01]  /*18100*/  IMAD.MOV.U32 R12, RZ, RZ, R3 ;  /* 0x000000ffff0c7224 */ /* 0x000fe200078e0003 */
[----:B------:R-:W-:Y:S01]  /*18110*/  SHF.L.U32 R2, R3, 0x4, RZ ;  /* 0x0000000403027819 */ /* 0x000fe200000006ff */
[----:B------:R-:W-:Y:S01]  /*18120*/  BSSY.RECONVERGENT B1, `(.L_x_454) ;  /* 0x0000033000017945 */ /* 0x000fe20003800200 */
[----:B------:R-:W-:Y:S02]  /*18130*/  LOP3.LUT R5, R5, R10, RZ, 0x3c, !PT ;  /* 0x0000000a05057212 */ /* 0x000fe400078e3cff */
[----:B------:R-:W-:Y:S02]  /*18140*/  SHF.R.U32.HI R8, RZ, 0x2, R11 ;  /* 0x00000002ff087819 */ /* 0x000fe4000001160b */
[----:B------:R-:W-:Y:S01]  /*18150*/  SHF.R.U32.HI R9, RZ, 0x2, R6 ;  /* 0x00000002ff097819 */ /* 0x000fe20000011606 */
[----:B------:R-:W-:Y:S01]  /*18160*/  IMAD.SHL.U32 R4, R5, 0x2, RZ ;  /* 0x0000000205047824 */ /* 0x000fe200078e00ff */
[----:B------:R-:W-:-:S02]  /*18170*/  LOP3.LUT R8, R8, R11, RZ, 0x3c, !PT ;  /* 0x0000000b08087212 */ /* 0x000fc400078e3cff */
[----:B------:R-:W-:Y:S02]  /*18180*/  LOP3.LUT R9, R9, R6, RZ, 0x3c, !PT ;  /* 0x0000000609097212 */ /* 0x000fe400078e3cff */
[----:B------:R-:W-:Y:S02]  /*18190*/  LOP3.LUT R2, R5, R4, R2, 0x96, !PT ;  /* 0x0000000405027212 */ /* 0x000fe400078e9602 */
[----:B------:R-:W-:Y:S01]  /*181a0*/  MOV R81, R7 ;  /* 0x0000000700517202 */ /* 0x000fe20000000f00 */
[----:B------:R-:W-:Y:S01]  /*181b0*/  IMAD.SHL.U32 R4, R9, 0x2, RZ ;  /* 0x0000000209047824 */ /* 0x000fe200078e00ff */
[----:B------:R-:W-:Y:S02]  /*181c0*/  LOP3.LUT R13, R2, R3, RZ, 0x3c, !PT ;  /* 0x00000003020d7212 */ /* 0x000fe400078e3cff */
[C---:B------:R-:W-:Y:S02]  /*181d0*/  SHF.L.U32 R2, R8.reuse, 0x1, RZ ;  /* 0x0000000108027819 */ /* 0x040fe400000006ff */
[----:B------:R-:W-:Y:S01]  /*181e0*/  SHF.L.U32 R5, R13, 0x4, RZ ;  /* 0x000000040d057819 */ /* 0x000fe200000006ff */
[----:B------:R0:W-:Y:S03]  /*181f0*/  STL.64 [R1+0x28], R12 ;  /* 0x0000280c01007387 */ /* 0x0001e60000100a00 */
[----:B------:R-:W-:-:S04]  /*18200*/  LOP3.LUT R2, R8, R2, R5, 0x96, !PT ;  /* 0x0000000208027212 */ /* 0x000fc800078e9605 */
[----:B------:R-:W-:-:S04]  /*18210*/  LOP3.LUT R8, R2, R13, RZ, 0x3c, !PT ;  /* 0x0000000d02087212 */ /* 0x000fc800078e3cff */
[----:B------:R-:W-:-:S04]  /*18220*/  SHF.L.U32 R2, R8, 0x4, RZ ;  /* 0x0000000408027819 */ /* 0x000fc800000006ff */
[----:B------:R-:W-:Y:S02]  /*18230*/  LOP3.LUT R9, R9, R4, R2, 0x96, !PT ;  /* 0x0000000409097212 */ /* 0x000fe400078e9602 */
[C---:B------:R-:W-:Y:S02]  /*18240*/  IADD3 R2, PT, PT, R74.reuse, 0x10974f, R8 ;  /* 0x0010974f4a027810 */ /* 0x040fe40007ffe008 */
[C---:B------:R-:W-:Y:S02]  /*18250*/  IADD3 R4, PT, PT, R74.reuse, 0x161f14, RZ ;  /* 0x00161f144a047810 */ /* 0x040fe40007ffe0ff */
[----:B------:R-:W-:Y:S02]  /*18260*/  LOP3.LUT R9, R9, R8, RZ, 0x3c, !PT ;  /* 0x0000000809097212 */ /* 0x000fe400078e3cff */
[----:B------:R-:W-:Y:S02]  /*18270*/  IADD3 R74, PT, PT, R74, 0xb0f8a, R13 ;  /* 0x000b0f8a4a4a7810 */ /* 0x000fe40007ffe00d */
[----:B------:R-:W-:Y:S01]  /*18280*/  I2FP.F32.U32 R2, R2 ;  /* 0x0000000200027245 */ /* 0x000fe20000201000 */
[----:B------:R-:W-:Y:S01]  /*18290*/  IMAD.IADD R5, R9, 0x1, R4 ;  /* 0x0000000109057824 */ /* 0x000fe200078e0204 */
[----:B------:R-:W-:Y:S01]  /*182a0*/  I2FP.F32.U32 R74, R74 ;  /* 0x0000004a004a7245 */ /* 0x000fe20000201000 */
[----:B------:R0:W-:Y:S01]  /*182b0*/  STL.64 [R1+0x30], R8 ;  /* 0x0000300801007387 */ /* 0x0001e20000100a00 */
[----:B------:R-:W-:Y:S01]  /*182c0*/  MOV R80, R4 ;  /* 0x0000000400507202 */ /* 0x000fe20000000f00 */
[----:B------:R-:W-:Y:S01]  /*182d0*/  FFMA R11, R2, R17, 1.1641532182693481445e-10 ;  /* 0x2f000000020b7423 */ /* 0x000fe20000000011 */
[----:B------:R-:W-:Y:S01]  /*182e0*/  I2FP.F32.U32 R6, R5 ;  /* 0x0000000500067245 */ /* 0x000fe20000201000 */
[----:B------:R-:W-:-:S02]  /*182f0*/  FFMA R5, R74, R17, 1.1641532182693481445e-10 ;  /* 0x2f0000004a057423 */ /* 0x000fc40000000011 */
[--C-:B------:R-:W-:Y:S01]  /*18300*/  FFMA R2, R11, 2, -R0.reuse ;  /* 0x400000000b027823 */ /* 0x100fe20000000800 */
[----:B------:R0:W-:Y:S01]  /*18310*/  STL.64 [R1+0x20], R80 ;  /* 0x0000205001007387 */ /* 0x0001e20000100a00 */
        /* <DEDUP_REMOVED lines=15> */
.L_x_455:
[----:B------:R-:W-:Y:S01]  /*18410*/  FMUL.FTZ R17, R10, R11 ;  /* 0x0000000b0a117220 */ /* 0x000fe20000410000 */
[----:B------:R-:W-:-:S03]  /*18420*/  FMUL.FTZ R11, R11, 0.5 ;  /* 0x3f0000000b0b7820 */ /* 0x000fc60000410000 */
[----:B------:R-:W-:-:S04]  /*18430*/  FFMA R10, -R17, R17, R10 ;  /* 0x00000011110a7223 */ /* 0x000fc8000000010a */
[----:B------:R-:W-:-:S07]  /*18440*/  FFMA R11, R10, R11, R17 ;  /* 0x0000000b0a0b7223 */ /* 0x000fce0000000011 */
.L_x_456:
[----:B------:R-:W-:Y:S05]  /*18450*/  BSYNC.RECONVERGENT B1 ;  /* 0x0000000000017941 */ /* 0x000fea0003800200 */
.L_x_454:
        /* <DEDUP_REMOVED lines=14> */
.L_x_458:
[----:B------:R-:W-:Y:S05]  /*18540*/  BSYNC.RECONVERGENT B1 ;  /* 0x0000000000017941 */ /* 0x000fea0003800200 */
.L_x_457:
        /* <DEDUP_REMOVED lines=14> */
.L_x_460:
[----:B------:R-:W-:Y:S05]  /*18630*/  BSYNC.RECONVERGENT B1 ;  /* 0x0000000000017941 */ /* 0x000fea0003800200 */
.L_x_459:
        /* <DEDUP_REMOVED lines=13> */
.L_x_462:
[----:B------:R-:W-:Y:S05]  /*18710*/  BSYNC.RECONVERGENT B1 ;  /* 0x0000000000017941 */ /* 0x000fea0003800200 */
.L_x_461:
[----:B------:R-:W-:Y:S01]  /*18720*/  FMUL R2, R66, R69 ;  /* 0x0000004542027220 */ /* 0x000fe20000400000 */
[-C--:B------:R-:W-:Y:S01]  /*18730*/  FMUL R71, R71, R68.reuse ;  /* 0x0000004447477220 */ /* 0x080fe20000400000 */
[-C--:B------:R-:W-:Y:S01]  /*18740*/  FMUL R73, R73, R68.reuse ;  /* 0x0000004449497220 */ /* 0x080fe20000400000 */
[----:B------:R-:W-:Y:S01]  /*18750*/  FMUL R0, R0, R68 ;  /* 0x0000004400007220 */ /* 0x000fe20000400000 */
[----:B------:R-:W-:Y:S01]  /*18760*/  FFMA R2, R67, R72, R2 ;  /* 0x0000004843027223 */ /* 0x000fe20000000002 */
[----:B------:R-:W-:Y:S01]  /*18770*/  FADD R68, -R68, 1 ;  /* 0x3f80000044447421 */ /* 0x000fe20000000100 */
[----:B------:R-:W-:Y:S01]  /*18780*/  IMAD.MOV.U32 R11, RZ, RZ, R3 ;  /* 0x000000ffff0b7224 */ /* 0x000fe200078e0003 */
[----:B------:R-:W-:Y:S01]  /*18790*/  MOV R6, R13 ;  /* 0x0000000d00067202 */ /* 0x000fe20000000f00 */
[----:B------:R-:W-:Y:S01]  /*187a0*/  FFMA R2, R65, R70, R2 ;  /* 0x0000004641027223 */ /* 0x000fe20000000002 */
[----:B------:R-:W-:-:S03]  /*187b0*/  MOV R10, R7 ;  /* 0x00000007000a7202 */ /* 0x000fc60000000f00 */
        /* <DEDUP_REMOVED lines=8> */
.L_x_453:
        /* <DEDUP_REMOVED lines=14> */
[----:B------:R-:W-:Y:S01]  /*18920*/  @!P1 IMAD.MOV.U32 R17, RZ, RZ, 0x3f800000 ;  /* 0x3f800000ff119424 */ /* 0x000fe200078e00ff */
[-C--:B------:R-:W-:Y:S01]  /*18930*/  @P1 MOV R17, R8.reuse ;  /* 0x0000000800111202 */ /* 0x080fe20000000f00 */
[----:B------:R-:W-:Y:S01]  /*18940*/  @!P1 IMAD.MOV.U32 R13, RZ, RZ, R66 ;  /* 0x000000ffff0d9224 */ /* 0x000fe200078e0042 */
[----:B------:R-:W-:Y:S01]  /*18950*/  @!P1 MOV R12, R67 ;  /* 0x00000043000c9202 */ /* 0x000fe20000000f00 */
[----:B------:R-:W-:Y:S01]  /*18960*/  @!P1 FADD R9, -R9, -RZ ;  /* 0x800000ff09099221 */ /* 0x000fe20000000100 */
[----:B------:R-:W0:Y:S01]  /*18970*/  FCHK P0, R17, R8 ;  /* 0x0000000811007302 */ /* 0x000e220000000000 */
[----:B------:R-:W-:Y:S01]  /*18980*/  FFMA R5, R0, R17, RZ ;  /* 0x0000001100057223 */ /* 0x000fe200000000ff */
[----:B------:R-:W-:Y:S01]  /*18990*/  @!P1 MOV R68, R65 ;  /* 0x0000004100449202 */ /* 0x000fe20000000f00 */
        /* <DEDUP_REMOVED lines=9> */
[----:B------:R-:W-:-:S07]  /*18a30*/  IMAD.MOV.U32 R71, RZ, RZ, R0 ;  /* 0x000000ffff477224 */ /* 0x000fce00078e0000 */
.L_x_466:
[----:B------:R-:W-:Y:S05]  /*18a40*/  BSYNC.RECONVERGENT B1 ;  /* 0x0000000000017941 */ /* 0x000fea0003800200 */
.L_x_465:
        /* <DEDUP_REMOVED lines=18> */
.L_x_470:
[----:B-1----:R-:W-:Y:S01]  /*18b70*/  FMUL.FTZ R107, R0, R5 ;  /* 0x00000005006b7220 */ /* 0x002fe20000410000 */
[----:B------:R-:W-:-:S03]  /*18b80*/  FMUL.FTZ R5, R5, 0.5 ;  /* 0x3f00000005057820 */ /* 0x000fc60000410000 */
[----:B------:R-:W-:-:S04]  /*18b90*/  FFMA R0, -R107, R107, R0 ;  /* 0x0000006b6b007223 */ /* 0x000fc80000000100 */
[----:B------:R-:W-:-:S07]  /*18ba0*/  FFMA R107, R0, R5, R107 ;  /* 0x00000005006b7223 */ /* 0x000fce000000006b */
.L_x_471:
[----:B------:R-:W-:Y:S05]  /*18bb0*/  BSYNC.RECONVERGENT B2 ;  /* 0x0000000000027941 */ /* 0x000fea0003800200 */
.L_x_469:
[----:B------:R-:W-:-:S04]  /*18bc0*/  FADD R107, R8, -R107 ;  /* 0x8000006b086b7221 */ /* 0x000fc80000000000 */
[C---:B------:R-:W-:Y:S01]  /*18bd0*/  FMUL R0, R107.reuse, R12 ;  /* 0x0000000c6b007220 */ /* 0x040fe20000400000 */
[C---:B------:R-:W-:Y:S01]  /*18be0*/  FMUL R8, R107.reuse, R13 ;  /* 0x0000000d6b087220 */ /* 0x040fe20000400000 */
[----:B------:R-:W-:Y:S02]  /*18bf0*/  FMUL R5, R107, R68 ;  /* 0x000000446b057220 */ /* 0x000fe40000400000 */
[C---:B------:R-:W-:Y:S01]  /*18c00*/  FFMA R73, R71.reuse, R72, R0 ;  /* 0x0000004847497223 */ /* 0x040fe20000000000 */
[C---:B------:R-:W-:Y:S01]  /*18c10*/  FFMA R75, R71.reuse, R69, R8 ;  /* 0x00000045474b7223 */ /* 0x040fe20000000008 */
[----:B------:R-:W-:-:S07]  /*18c20*/  FFMA R5, R71, R70, R5 ;  /* 0x0000004647057223 */ /* 0x000fce0000000005 */
.L_x_468:
[----:B------:R-:W-:Y:S05]  /*18c30*/  BSYNC.RECONVERGENT B1 ;  /* 0x0000000000017941 */ /* 0x000fea0003800200 */
.L_x_467:
        /* <DEDUP_REMOVED lines=14> */
.L_x_473:
[----:B------:R-:W-:Y:S01]  /*18d20*/  FMUL.FTZ R2, R9, R0 ;  /* 0x0000000009027220 */ /* 0x000fe20000410000 */
[----:B------:R-:W-:-:S03]  /*18d30*/  FMUL.FTZ R0, R0, 0.5 ;  /* 0x3f00000000007820 */ /* 0x000fc60000410000 */
[----:B------:R-:W-:-:S04]  /*18d40*/  FFMA R9, -R2, R2, R9 ;  /* 0x0000000202097223 */ /* 0x000fc80000000109 */
[----:B------:R-:W-:-:S07]  /*18d50*/  FFMA R2, R9, R0, R2 ;  /* 0x0000000009027223 */ /* 0x000fce0000000002 */
.L_x_474:
[----:B------:R-:W-:Y:S05]  /*18d60*/  BSYNC.RECONVERGENT B1 ;  /* 0x0000000000017941 */ /* 0x000fea0003800200 */
.L_x_472:
        /* <DEDUP_REMOVED lines=14> */
.L_x_476:
[----:B------:R-:W-:Y:S05]  /*18e50*/  BSYNC.RECONVERGENT B1 ;  /* 0x0000000000017941 */ /* 0x000fea0003800200 */
.L_x_475:
        /* <DEDUP_REMOVED lines=14> */
.L_x_478:
[----:B------:R-:W-:Y:S05]  /*18f40*/  BSYNC.RECONVERGENT B1 ;  /* 0x0000000000017941 */ /* 0x000fea0003800200 */
.L_x_477:
        /* <DEDUP_REMOVED lines=13> */
.L_x_480:
[----:B------:R-:W-:Y:S05]  /*19020*/  BSYNC.RECONVERGENT B1 ;  /* 0x0000000000017941 */ /* 0x000fea0003800200 */
.L_x_479:
[----:B------:R-:W-:Y:S01]  /*19030*/  HFMA2 R2, -RZ, RZ, 0.60205078125, -0.443115234375 ;  /* 0x38d1b717ff027431 */ /* 0x000fe200000001ff */
[----:B------:R-:W-:Y:S01]  /*19040*/  MOV R71, R0 ;  /* 0x0000000000477202 */ /* 0x000fe20000000f00 */
[----:B------:R-:W-:Y:S01]  /*19050*/  IMAD.MOV.U32 R8, RZ, RZ, R7 ;  /* 0x000000ffff087224 */ /* 0x000fe200078e0007 */
[----:B------:R-:W-:Y:S02]  /*19060*/  MOV R9, R3 ;  /* 0x0000000300097202 */ /* 0x000fe40000000f00 */
[----:B------:R-:W-:-:S05]  /*19070*/  FSEL R2, -R2, 9.9999997473787516356e-05, !P3 ;  /* 0x38d1b71702027808 */ /* 0x000fca0005800100 */
[C---:B------:R-:W-:Y:S01]  /*19080*/  FMUL R76, R2.reuse, R67 ;  /* 0x00000043024c7220 */ /* 0x040fe20000400000 */
[C---:B------:R-:W-:Y:S01]  /*19090*/  FMUL R78, R2.reuse, R66 ;  /* 0x00000042024e7220 */ /* 0x040fe20000400000 */
[----:B------:R-:W-:Y:S01]  /*190a0*/  FMUL R75, R2, R65 ;  /* 0x00000041024b7220 */ /* 0x000fe20000400000 */
[----:B------:R-:W-:Y:S06]  /*190b0*/  BRA `(.L_x_463) ;  /* 0x00000004009c7947 */ /* 0x000fec0003800000 */
.L_x_464:
        /* <DEDUP_REMOVED lines=8> */
[----:B------:R-:W-:-:S02]  /*19140*/  MOV R67, R7 ;  /* 0x0000000700437202 */ /* 0x000fc40000000f00 */
[----:B------:R-:W-:Y:S02]  /*19150*/  LOP3.LUT R9, R9, R6, RZ, 0x3c, !PT ;  /* 0x0000000609097212 */ /* 0x000fe400078e3cff */
[----:B------:R-:W-:Y:S02]  /*19160*/  LOP3.LUT R2, R5, R4, R2, 0x96, !PT ;  /* 0x0000000405027212 */ /* 0x000fe400078e9602 */
[----:B------:R-:W-:Y:S02]  /*19170*/  LOP3.LUT R5, R8, R11, RZ, 0x3c, !PT ;  /* 0x0000000b08057212 */ /* 0x000fe400078e3cff */
[----:B------:R-:W-:Y:S02]  /*19180*/  LOP3.LUT R13, R2, R3, RZ, 0x3c, !PT ;  /* 0x00000003020d7212 */ /* 0x000fe400078e3cff */
[----:B------:R-:W-:Y:S02]  /*19190*/  SHF.L.U32 R4, R5, 0x1, RZ ;  /* 0x0000000105047819 */ /* 0x000fe400000006ff */
[----:B------:R-:W-:Y:S01]  /*191a0*/  SHF.L.U32 R2, R13, 0x4, RZ ;  /* 0x000000040d027819 */ /* 0x000fe200000006ff */
[----:B------:R0:W-:Y:S03]  /*191b0*/  STL.64 [R1+0x28], R12 ;  /* 0x0000280c01007387 */ /* 0x0001e60000100a00 */
[----:B------:R-:W-:Y:S01]  /*191c0*/  LOP3.LUT R2, R5, R4, R2, 0x96, !PT ;  /* 0x0000000405027212 */ /* 0x000fe200078e9602 */
[----:B------:R-:W-:-:S03]  /*191d0*/  IMAD.SHL.U32 R4, R9, 0x2, RZ ;  /* 0x0000000209047824 */ /* 0x000fc600078e00ff */
        /* <DEDUP_REMOVED lines=12> */
[-C--:B------:R-:W-:Y:S01]  /*192a0*/  FFMA R5, R2, R17.reuse, 1.1641532182693481445e-10 ;  /* 0x2f00000002057423 */ /* 0x080fe20000000011 */
[----:B------:R-:W-:Y:S01]  /*192b0*/  I2FP.F32.U32 R6, R6 ;  /* 0x0000000600067245 */ /* 0x000fe20000201000 */
[----:B------:R-:W-:-:S02]  /*192c0*/  FFMA R11, R74, R17, 1.1641532182693481445e-10 ;  /* 0x2f0000004a0b7423 */ /* 0x000fc40000000011 */
[--C-:B------:R-:W-:Y:S01]  /*192d0*/  FFMA R5, R5, 2, -R0.reuse ;  /* 0x4000000005057823 */ /* 0x100fe20000000800 */
[----:B------:R0:W-:Y:S01]  /*192e0*/  STL.64 [R1+0x20], R66 ;  /* 0x0000204201007387 */ /* 0x0001e20000100a00 */
[----:B------:R-:W-:Y:S01]  /*192f0*/  FFMA R2, R11, 2, -R0 ;  /* 0x400000000b027823 */ /* 0x000fe20000000800 */
[----:B------:R-:W-:Y:S01]  /*19300*/  FFMA R17, R6, R17, 1.1641532182693481445e-10 ;  /* 0x2f00000006117423 */ /* 0x000fe20000000011 */
[----:B------:R-:W-:-:S03]  /*19310*/  FMUL R11, R5, R5 ;  /* 0x00000005050b7220 */ /* 0x000fc60000400000 */
[----:B------:R-:W-:Y:S01]  /*19320*/  FFMA R6, R17, 2, -R0 ;  /* 0x4000000011067823 */ /* 0x000fe20000000800 */
        /* <DEDUP_REMOVED lines=11> */
.L_x_482:
[----:B------:R-:W-:Y:S01]  /*193e0*/  FMUL.FTZ R17, R10, R11 ;  /* 0x0000000b0a117220 */ /* 0x000fe20000410000 */
[----:B------:R-:W-:-:S03]  /*193f0*/  FMUL.FTZ R11, R11, 0.5 ;  /* 0x3f0000000b0b7820 */ /* 0x000fc60000410000 */
[----:B------:R-:W-:-:S04]  /*19400*/  FFMA R10, -R17, R17, R10 ;  /* 0x00000011110a7223 */ /* 0x000fc8000000010a */
[----:B------:R-:W-:-:S07]  /*19410*/  FFMA R11, R10, R11, R17 ;  /* 0x0000000b0a0b7223 */ /* 0x000fce0000000011 */
.L_x_483:
[----:B------:R-:W-:Y:S05]  /*19420*/  BSYNC.RECONVERGENT B1 ;  /* 0x0000000000017941 */ /* 0x000fea0003800200 */
.L_x_481:
        /* <DEDUP_REMOVED lines=13> */
.L_x_485:
[----:B------:R-:W-:Y:S05]  /*19500*/  BSYNC.RECONVERGENT B1 ;  /* 0x0000000000017941 */ /* 0x000fea0003800200 */
.L_x_484:
        /* <DEDUP_REMOVED lines=15> */
.L_x_487:
[----:B------:R-:W-:Y:S05]  /*19600*/  BSYNC.RECONVERGENT B1 ;  /* 0x0000000000017941 */ /* 0x000fea0003800200 */
.L_x_486:
        /* <DEDUP_REMOVED lines=13> */
.L_x_489:
[----:B------:R-:W-:Y:S05]  /*196e0*/  BSYNC.RECONVERGENT B1 ;  /* 0x0000000000017941 */ /* 0x000fea0003800200 */
.L_x_488:
[----:B------:R-:W-:Y:S01]  /*196f0*/  IMAD.MOV.U32 R71, RZ, RZ, R0 ;  /* 0x000000ffff477224 */ /* 0x000fe200078e0000 */
[----:B------:R-:W-:Y:S01]  /*19700*/  MOV R11, R3 ;  /* 0x00000003000b7202 */ /* 0x000fe20000000f00 */
[----:B------:R-:W-:Y:S01]  /*19710*/  IMAD.MOV.U32 R10, RZ, RZ, R7 ;  /* 0x000000ffff0a7224 */ /* 0x000fe200078e0007 */
[----:B------:R-:W-:-:S07]  /*19720*/  MOV R6, R13 ;  /* 0x0000000d00067202 */ /* 0x000fce0000000f00 */
.L_x_463:
[----:B------:R-:W-:Y:S05]  /*19730*/  BSYNC.RECONVERGENT B0 ;  /* 0x0000000000007941 */ /* 0x000fea0003800200 */
.L_x_452:
        /* <DEDUP_REMOVED lines=8> */
[----:B------:R-:W-:-:S02]  /*197c0*/  HFMA2 R63, -RZ, RZ, 1.875, 0 ;  /* 0x3f800000ff3f7431 */ /* 0x000fc400000001ff */
[----:B------:R-:W-:Y:S02]  /*197d0*/  IMAD.MOV.U32 R13, RZ, RZ, 0x7f7fffff ;  /* 0x7f7fffffff0d7424 */ /* 0x000fe400078e00ff */
[----:B------:R-:W-:Y:S01]  /*197e0*/  HFMA2 R2, -RZ, RZ, 1.875, 0 ;  /* 0x3f800000ff027431 */ /* 0x000fe200000001ff */
[----:B------:R-:W-:Y:S01]  /*197f0*/  MOV R90, RZ ;  /* 0x000000ff005a7202 */ /* 0x000fe20000000f00 */
[----:B------:R-:W-:Y:S01]  /*19800*/  IMAD.MOV.U32 R75, RZ, RZ, RZ ;  /* 0x000000ffff4b7224 */ /* 0x000fe200078e00ff */
[----:B------:R-:W-:Y:S02]  /*19810*/  CS2R R76, SRZ ;  /* 0x00000000004c7805 */ /* 0x000fe4000001ff00 */
[----:B------:R-:W-:Y:S02]  /*19820*/  MOV R70, RZ ;  /* 0x000000ff00467202 */ /* 0x000fe40000000f00 */
[----:B------:R-:W-:Y:S02]  /*19830*/  CS2R R68, SRZ ;  /* 0x0000000000447805 */ /* 0x000fe4000001ff00 */
[----:B------:R-:W-:Y:S01]  /*19840*/  CS2R R66, SRZ ;  /* 0x0000000000427805 */ /* 0x000fe2000001ff00 */
[----:B------:R-:W-:Y:S01]  /*19850*/  IMAD.MOV.U32 R65, RZ, RZ, RZ ;  /* 0x000000ffff417224 */ /* 0x000fe200078e00ff */
[----:B0-----:R-:W-:Y:S01]  /*19860*/  UISETP.NE.U32.AND UP0, UPT, UR12, URZ, UPT ;  /* 0x000000ff0c00728c */ /* 0x001fe2000bf05070 */
[----:B------:R-:W-:Y:S01]  /*19870*/  MOV R80, RZ ;  /* 0x000000ff00507202 */ /* 0x000fe20000000f00 */
[----:B------:R-:W-:-:S02]  /*19880*/  IMAD.MOV.U32 R3, RZ, RZ, RZ ;  /* 0x000000ffff037224 */ /* 0x000fc400078e00ff */
        /* <DEDUP_REMOVED lines=9> */
[----:B------:R-:W-:Y:S01]  /*19920*/  MOV R0, RZ ;  /* 0x000000ff00007202 */ /* 0x000fe20000000f00 */
[----:B------:R-:W-:Y:S01]  /*19930*/  IMAD.MOV.U32 R65, RZ, RZ, RZ ;  /* 0x000000ffff417224 */ /* 0x000fe200078e00ff */
[----:B------:R-:W-:-:S02]  /*19940*/  MOV R80, RZ ;  /* 0x000000ff00507202 */ /* 0x000fc40000000f00 */
[----:B------:R-:W-:Y:S02]  /*19950*/  CS2R R66, SRZ ;  /* 0x0000000000427805 */ /* 0x000fe4000001ff00 */
[----:B------:R-:W-:Y:S02]  /*19960*/  MOV R63, 0x3f800000 ;  /* 0x3f800000003f7802 */ /* 0x000fe40000000f00 */
[----:B------:R-:W-:Y:S02]  /*19970*/  CS2R R68, SRZ ;  /* 0x0000000000447805 */ /* 0x000fe4000001ff00 */
[----:B------:R-:W-:Y:S01]  /*19980*/  MOV R72, 0x3f800000 ;  /* 0x3f80000000487802 */ /* 0x000fe20000000f00 */
[----:B------:R-:W-:Y:S01]  /*19990*/  IMAD.MOV.U32 R78, RZ, RZ, RZ ;  /* 0x000000ffff4e7224 */ /* 0x000fe200078e00ff */
[----:B------:R-:W-:Y:S01]  /*199a0*/  MOV R70, RZ ;  /* 0x000000ff00467202 */ /* 0x000fe20000000f00 */
[----:B------:R-:W-:Y:S01]  /*199b0*/  IMAD.MOV.U32 R7, RZ, RZ, RZ ;  /* 0x000000ffff077224 */ /* 0x000fe200078e00ff */
[----:B------:R-:W-:-:S02]  /*199c0*/  MOV R75, RZ ;  /* 0x000000ff004b7202 */ /* 0x000fc40000000f00 */
[----:B------:R-:W-:Y:S02]  /*199d0*/  MOV R90, RZ ;  /* 0x000000ff005a7202 */ /* 0x000fe40000000f00 */
        /* <DEDUP_REMOVED lines=8> */
.L_x_525:
        /* <DEDUP_REMOVED lines=11> */
[----:B------:R-:W-:Y:S02]  /*19b10*/  CS2R R94, SRZ ;  /* 0x00000000005e7805 */ /* 0x000fe4000001ff00 */
[----:B------:R-:W-:Y:S01]  /*19b20*/  MOV R81, RZ ;  /* 0x000000ff00517202 */ /* 0x000fe20000000f00 */
[----:B------:R-:W-:Y:S01]  /*19b30*/  IMAD.MOV.U32 R96, RZ, RZ, 0x3f800000 ;  /* 0x3f800000ff607424 */ /* 0x000fe200078e00ff */
[----:B------:R-:W-:Y:S02]  /*19b40*/  MOV R105, RZ ;  /* 0x000000ff00697202 */ /* 0x000fe40000000f00 */
[----:B------:R-:W-:Y:S02]  /*19b50*/  CS2R R98, SRZ ;  /* 0x0000000000627805 */ /* 0x000fe4000001ff00 */
[----:B------:R-:W-:Y:S02]  /*19b60*/  MOV R93, RZ ;  /* 0x000000ff005d7202 */ /* 0x000fe40000000f00 */
[----:B------:R-:W-:-:S02]  /*19b70*/  MOV R97, RZ ;  /* 0x000000ff00617202 */ /* 0x000fc40000000f00 */
        /* <DEDUP_REMOVED lines=12> */
[----:B------:R-:W-:Y:S01]  /*19c40*/  CS2R R86, SRZ ;  /* 0x0000000000567805 */ /* 0x000fe2000001ff00 */
[----:B------:R-:W-:Y:S01]  /*19c50*/  IMAD.MOV.U32 R79, RZ, RZ, RZ ;  /* 0x000000ffff4f7224 */ /* 0x000fe200078e00ff */
[----:B------:R-:W-:Y:S01]  /*19c60*/  MOV R14, RZ ;  /* 0x000000ff000e7202 */ /* 0x000fe20000000f00 */
[----:B------:R-:W-:Y:S01]  /*19c70*/  FFMA R106, -R104, R104, R17 ;  /* 0x00000068686a7223 */ /* 0x000fe20000000111 */
[----:B------:R-:W-:Y:S01]  /*19c80*/  IMAD.MOV.U32 R0, RZ, RZ, RZ ;  /* 0x000000ffff007224 */ /* 0x000fe200078e00ff */
[----:B------:R-:W-:-:S03]  /*19c90*/  MOV R17, RZ ;  /* 0x000000ff00117202 */ /* 0x000fc60000000f00 */
        /* <DEDUP_REMOVED lines=11> */
.L_x_496:
[----:B------:R-:W-:Y:S01]  /*19d50*/  FMUL.FTZ R107, R0, R17 ;  /* 0x00000011006b7220 */ /* 0x000fe20000410000 */
[----:B------:R-:W-:-:S03]  /*19d60*/  FMUL.FTZ R14, R17, 0.5 ;  /* 0x3f000000110e7820 */ /* 0x000fc60000410000 */
[----:B------:R-:W-:-:S04]  /*19d70*/  FFMA R0, -R107, R107, R0 ;  /* 0x0000006b6b007223 */ /* 0x000fc80000000100 */
[----:B------:R-:W-:-:S07]  /*19d80*/  FFMA R107, R0, R14, R107 ;  /* 0x0000000e006b7223 */ /* 0x000fce000000006b */
.L_x_497:
[----:B------:R-:W-:Y:S05]  /*19d90*/  BSYNC.RECONVERGENT B2 ;  /* 0x0000000000027941 */ /* 0x000fea0003800200 */
.L_x_495:
        /* <DEDUP_REMOVED lines=19> */
[----:B------:R-:W-:Y:S01]  /*19ed0*/  MOV R96, 0x3f800000 ;  /* 0x3f80000000607802 */ /* 0x000fe20000000f00 */
[----:B------:R-:W-:Y:S01]  /*19ee0*/  IMAD.MOV.U32 R97, RZ, RZ, RZ ;  /* 0x000000ffff617224 */ /* 0x000fe200078e00ff */
[----:B------:R-:W-:Y:S05]  /*19ef0*/  @!P0 BREAK.RELIABLE B2 ;  /* 0x0000000000028942 */ /* 0x000fea0003800100 */
[----:B------:R-:W-:Y:S01]  /*19f00*/  CS2R R98, SRZ ;  /* 0x0000000000627805 */ /* 0x000fe2000001ff00 */
[----:B------:R-:W-:Y:S06]  /*19f10*/  @!P0 BRA `(.L_x_494) ;  /* 0x0000000400508947 */ /* 0x000fec0003800000 */
[----:B------:R-:W-:-:S07]  /*19f20*/  MOV R89, R107 ;  /* 0x0000006b00597202 */ /* 0x000fce0000000f00 */
.L_x_499:
[----:B------:R-:W-:Y:S05]  /*19f30*/  BSYNC.RELIABLE B2 ;  /* 0x0000000000027941 */ /* 0x000fea0003800100 */
.L_x_498:
        /* <DEDUP_REMOVED lines=19> */
.L_x_501:
[----:B------:R-:W-:Y:S01]  /*1a070*/  FMUL.FTZ R92, R17, R0 ;  /* 0x00000000115c7220 */ /* 0x000fe20000410000 */
[----:B------:R-:W-:-:S03]  /*1a080*/  FMUL.FTZ R0, R0, 0.5 ;  /* 0x3f00000000007820 */ /* 0x000fc60000410000 */
[----:B------:R-:W-:-:S04]  /*1a090*/  FFMA R17, -R92, R92, R17 ;  /* 0x0000005c5c117223 */ /* 0x000fc80000000111 */
[----:B------:R-:W-:-:S07]  /*1a0a0*/  FFMA R92, R17, R0, R92 ;  /* 0x00000000115c7223 */ /* 0x000fce000000005c */
.L_x_502:
[----:B------:R-:W-:Y:S05]  /*1a0b0*/  BSYNC.RECONVERGENT B2 ;  /* 0x0000000000027941 */ /* 0x000fea0003800200 */
.L_x_500:
        /* <DEDUP_REMOVED lines=13> */
.L_x_504:
[----:B------:R-:W-:Y:S05]  /*1a190*/  BSYNC.RECONVERGENT B2 ;  /* 0x0000000000027941 */ /* 0x000fea0003800200 */
.L_x_503:
        /* <DEDUP_REMOVED lines=14> */
.L_x_506:
[----:B------:R-:W-:Y:S05]  /*1a280*/  BSYNC.RECONVERGENT B2 ;  /* 0x0000000000027941 */ /* 0x000fea0003800200 */
.L_x_505:
        /* <DEDUP_REMOVED lines=15> */
.L_x_508:
[----:B------:R-:W-:Y:S05]  /*1a380*/  BSYNC.RECONVERGENT B2 ;  /* 0x0000000000027941 */ /* 0x000fea0003800200 */
.L_x_507:
        /* <DEDUP_REMOVED lines=13> */
.L_x_494:
[----:B------:R-:W-:Y:S05]  /*1a460*/  BSYNC.RECONVERGENT B1 ;  /* 0x0000000000017941 */ /* 0x000fea0003800200 */
.L_x_493:
        /* <DEDUP_REMOVED lines=31> */
[----:B------:R-:W-:Y:S01]  /*1a660*/  @!P0 MOV R2, R100 ;  /* 0x0000006400028202 */ /* 0x000fe20000000f00 */
[----:B------:R-:W-:Y:S01]  /*1a670*/  HFMA2 R100, -RZ, RZ, 1.875, 0 ;  /* 0x3f800000ff647431 */ /* 0x000fe200000001ff */
[----:B------:R-:W-:-:S02]  /*1a680*/  MOV R92, 0x7f7fffff ;  /* 0x7f7fffff005c7802 */ /* 0x000fc40000000f00 */
[----:B------:R-:W-:Y:S02]  /*1a690*/  CS2R R98, SRZ ;  /* 0x0000000000627805 */ /* 0x000fe4000001ff00 */
        /* <DEDUP_REMOVED lines=8> */
[----:B------:R-:W-:Y:S02]  /*1a720*/  HFMA2 R54, -RZ, RZ, 1.875, 0 ;  /* 0x3f800000ff367431 */ /* 0x000fe400000001ff */
[----:B------:R-:W-:Y:S01]  /*1a730*/  FMUL R89, R89, R89 ;  /* 0x0000005959597220 */ /* 0x000fe20000400000 */
[C---:B------:R-:W-:Y:S01]  /*1a740*/  FFMA R104, R0.reuse, R71, R79 ;  /* 0x0000004700687223 */ /* 0x040fe2000000004f */
[----:B------:R-:W-:Y:S01]  /*1a750*/  FFMA R17, R0, R0, R17 ;  /* 0x0000000000117223 */ /* 0x000fe20000000011 */
[----:B------:R-:W-:Y:S01]  /*1a760*/  IMAD.MOV.U32 R79, RZ, RZ, RZ ;  /* 0x000000ffff4f7224 */ /* 0x000fe200078e00ff */
[----:B------:R-:W-:Y:S01]  /*1a770*/  MOV R0, RZ ;  /* 0x000000ff00007202 */ /* 0x000fe20000000f00 */
[----:B------:R-:W-:-:S02]  /*1a780*/  IMAD.MOV.U32 R14, RZ, RZ, RZ ;  /* 0x000000ffff0e7224 */ /* 0x000fc400078e00ff */
[----:B------:R-:W-:Y:S01]  /*1a790*/  FFMA R106, -R104, R104, R17 ;  /* 0x00000068686a7223 */ /* 0x000fe20000000111 */
[----:B------:R-:W-:-:S04]  /*1a7a0*/  MOV R17, RZ ;  /* 0x000000ff00117202 */ /* 0x000fc80000000f00 */
        /* <DEDUP_REMOVED lines=11> */
.L_x_512:
[----:B------:R-:W-:Y:S01]  /*1a860*/  FMUL.FTZ R107, R0, R17 ;  /* 0x00000011006b7220 */ /* 0x000fe20000410000 */
[----:B------:R-:W-:-:S03]  /*1a870*/  FMUL.FTZ R14, R17, 0.5 ;  /* 0x3f000000110e7820 */ /* 0x000fc60000410000 */
[----:B------:R-:W-:-:S04]  /*1a880*/  FFMA R0, -R107, R107, R0 ;  /* 0x0000006b6b007223 */ /* 0x000fc80000000100 */
[----:B------:R-:W-:-:S07]  /*1a890*/  FFMA R107, R0, R14, R107 ;  /* 0x0000000e006b7223 */ /* 0x000fce000000006b */
.L_x_513:
[----:B------:R-:W-:Y:S05]  /*1a8a0*/  BSYNC.RECONVERGENT B2 ;  /* 0x0000000000027941 */ /* 0x000fea0003800200 */
.L_x_511:
        /* <DEDUP_REMOVED lines=17> */
[----:B------:R-:W-:-:S02]  /*1a9c0*/  MOV R93, RZ ;  /* 0x000000ff005d7202 */ /* 0x000fc40000000f00 */
[----:B------:R-:W-:Y:S01]  /*1a9d0*/  CS2R R94, SRZ ;  /* 0x00000000005e7805 */ /* 0x000fe2000001ff00 */
[----:B------:R-:W-:Y:S01]  /*1a9e0*/  IMAD.MOV.U32 R97, RZ, RZ, RZ ;  /* 0x000000ffff617224 */ /* 0x000fe200078e00ff */
[----:B------:R-:W-:Y:S01]  /*1a9f0*/  CS2R R98, SRZ ;  /* 0x0000000000627805 */ /* 0x000fe2000001ff00 */
[----:B------:R-:W-:Y:S05]  /*1aa00*/  @!P0 BREAK.RELIABLE B2 ;  /* 0x0000000000028942 */ /* 0x000fea0003800100 */
[----:B------:R-:W-:Y:S01]  /*1aa10*/  MOV R100, 0x3f800000 ;  /* 0x3f80000000647802 */ /* 0x000fe20000000f00 */
[----:B------:R-:W-:Y:S06]  /*1aa20*/  @!P0 BRA `(.L_x_510) ;  /* 0x00000004004c8947 */ /* 0x000fec0003800000 */
[----:B------:R-:W-:-:S07]  /*1aa30*/  MOV R89, R107 ;  /* 0x0000006b00597202 */ /* 0x000fce0000000f00 */
.L_x_515:
[----:B------:R-:W-:Y:S05]  /*1aa40*/  BSYNC.RELIABLE B2 ;  /* 0x0000000000027941 */ /* 0x000fea0003800100 */
.L_x_514:
        /* <DEDUP_REMOVED lines=11> */
[----:B------:R1:W2:Y:S04]  /*1ab00*/  MUFU.RSQ R0, R17 ;  /* 0x0000001100007308 */ /* 0x0002a80000001400 */
[----:B------:R-:W-:-:S13]  /*1ab10*/  ISETP.GT.U32.AND P0, PT, R14, 0x727fffff, PT ;  /* 0x727fffff0e00780c */ /* 0x000fda0003f04070 */
[----:B-12---:R-:W-:Y:S05]  /*1ab20*/  @!P0 BRA `(.L_x_517) ;  /* 0x0000000000148947 */ /* 0x006fea0003800000 */
[----:B------:R-:W-:Y:S02]  /*1ab30*/  MOV R0, R17 ;  /* 0x0000001100007202 */ /* 0x000fe40000000f00 */
[----:B------:R-:W-:-:S07]  /*1ab40*/  MOV R14, 0x1ab60 ;  /* 0x0001ab60000e7802 */ /* 0x000fce0000000f00 */
[----:B0-----:R-:W-:Y:S05]  /*1ab50*/  CALL.REL.NOINC `($__internal_1_$__cuda_sm20_sqrt_rn_f32_slowpath) ;  /* 0x000001e400287944 */ /* 0x001fea0003c00000 */
[----:B------:R-:W-:Y:S01]  /*1ab60*/  MOV R92, R107 ;  /* 0x0000006b005c7202 */ /* 0x000fe20000000f00 */
[----:B------:R-:W-:Y:S06]  /*1ab70*/  BRA `(.L_x_518) ;  /* 0x0000000000107947 */ /* 0x000fec0003800000 */
.L_x_517:
[----:B------:R-:W-:Y:S01]  /*1ab80*/  FMUL.FTZ R92, R17, R0 ;  /* 0x00000000115c7220 */ /* 0x000fe20000410000 */
[----:B------:R-:W-:-:S03]  /*1ab90*/  FMUL.FTZ R0, R0, 0.5 ;  /* 0x3f00000000007820 */ /* 0x000fc60000410000 */
[----:B------:R-:W-:-:S04]  /*1aba0*/  FFMA R17, -R92, R92, R17 ;  /* 0x0000005c5c117223 */ /* 0x000fc80000000111 */
[----:B------:R-:W-:-:S07]  /*1abb0*/  FFMA R92, R17, R0, R92 ;  /* 0x00000000115c7223 */ /* 0x000fce000000005c */
.L_x_518:
[----:B------:R-:W-:Y:S05]  /*1abc0*/  BSYNC.RECONVERGENT B2 ;  /* 0x0000000000027941 */ /* 0x000fea0003800200 */
.L_x_516:
        /* <DEDUP_REMOVED lines=9> */
[----:B------:R-:W-:Y:S01]  /*1ac60*/  IMAD.MOV.U32 R17, RZ, RZ, R81 ;  /* 0x000000ffff117224 */ /* 0x000fe200078e0051 */
[----:B------:R-:W-:Y:S02]  /*1ac70*/  MOV R0, R92 ;  /* 0x0000005c00007202 */ /* 0x000fe40000000f00 */
[----:B------:R-:W-:-:S07]  /*1ac80*/  MOV R14, 0x1aca0 ;  /* 0x0001aca0000e7802 */ /* 0x000fce0000000f00 */
[----:B0-----:R-:W-:Y:S05]  /*1ac90*/  CALL.REL.NOINC `($__internal_2_$__cuda_sm3x_div_rn_noftz_f32_slowpath) ;  /* 0x000001e400307944 */ /* 0x001fea0003c00000 */
.L_x_520:
[----:B------:R-:W-:Y:S05]  /*1aca0*/  BSYNC.RECONVERGENT B2 ;  /* 0x0000000000027941 */ /* 0x000fea0003800200 */
.L_x_519:
[----:B------:R-:W1:Y:S01]  /*1acb0*/  MUFU.RCP R17, R92 ;  /* 0x0000005c00117308 */ /* 0x000e620000001000 */
[----:B------:R-:W-:Y:S01]  /*1acc0*/  BSSY.RECONVERGENT B2, `(.L_x_521) ;  /* 0x000000d000027945 */ /* 0x000fe20003800200 */
[----:B------:R-:W-:-:S06]  /*1acd0*/  MOV R81, R0 ;  /* 0x0000000000517202 */ /* 0x000fcc0000000f00 */
        /* <DEDUP_REMOVED lines=11> */
.L_x_522:
[----:B------:R-:W-:Y:S05]  /*1ad90*/  BSYNC.RECONVERGENT B2 ;  /* 0x0000000000027941 */ /* 0x000fea0003800200 */
.L_x_521:
        /* <DEDUP_REMOVED lines=14> */
.L_x_524:
[----:B------:R-:W-:Y:S05]  /*1ae80*/  BSYNC.RECONVERGENT B2 ;  /* 0x0000000000027941 */ /* 0x000fea0003800200 */
.L_x_523:
        /* <DEDUP_REMOVED lines=13> */
.L_x_510:
[----:B------:R-:W-:Y:S05]  /*1af60*/  BSYNC.RECONVERGENT B1 ;  /* 0x0000000000017941 */ /* 0x000fea0003800200 */
.L_x_509:
        /* <DEDUP_REMOVED lines=27> */
.L_x_492:
[----:B------:R-:W2:Y:S01]  /*1b120*/  LDCU UR6, c[0x0][0x39c] ;  /* 0x00007380ff0677ac */ /* 0x000ea20008000800 */
[----:B------:R-:W-:Y:S01]  /*1b130*/  MOV R17, R56 ;  /* 0x0000003800117202 */ /* 0x000fe20000000f00 */
[----:B--2---:R-:W-:-:S07]  /*1b140*/  IMAD.U32 R0, RZ, RZ, UR6 ;  /* 0x00000006ff007e24 */ /* 0x004fce000f8e00ff */
.L_x_491:
[----:B------:R-:W2:Y:S02]  /*1b150*/  LDCU UR6, c[0x0][0x398] ;  /* 0x00007300ff0677ac */ /* 0x000ea40008000800 */
[----:B--2---:R-:W-:-:S06]  /*1b160*/  ULOP3.LUT UR6, UR6, 0x1, URZ, 0xc0, !UPT ;  /* 0x0000000106067892 */ /* 0x004fcc000f8ec0ff */
[----:B------:R-:W-:-:S04]  /*1b170*/  MOV R54, UR6 ;  /* 0x0000000600367c02 */ /* 0x000fc80008000f00 */
[----:B------:R-:W-:-:S04]  /*1b180*/  ISETP.NE.U32.AND P0, PT, R54, 0x1, PT ;  /* 0x000000013600780c */ /* 0x000fc80003f05070 */
[----:B------:R-:W-:-:S13]  /*1b190*/  ISETP.NE.U32.AND.EX P0, PT, RZ, RZ, PT, P0 ;  /* 0x000000ffff00720c */ /* 0x000fda0003f05100 */
[----:B------:R-:W-:Y:S05]  /*1b1a0*/  @P0 BRA `(.L_x_490) ;  /* 0x0000000800a00947 */ /* 0x000fea0003800000 */
        /* <DEDUP_REMOVED lines=11> */
[----:B------:R-:W-:Y:S01]  /*1b260*/  HFMA2 R100, -RZ, RZ, 1.875, 0 ;  /* 0x3f800000ff647431 */ /* 0x000fe200000001ff */
[----:B------:R-:W-:Y:S01]  /*1b270*/  MOV R83, RZ ;  /* 0x000000ff00537202 */ /* 0x000fe20000000f00 */
[----:B------:R-:W-:Y:S01]  /*1b280*/  IMAD.MOV.U32 R81, RZ, RZ, RZ ;  /* 0x000000ffff517224 */ /* 0x000fe200078e00ff */
[----:B------:R-:W-:Y:S01]  /*1b290*/  MOV R113, RZ ;  /* 0x000000ff00717202 */ /* 0x000fe20000000f00 */
[----:B------:R-:W-:Y:S01]  /*1b2a0*/  IMAD.MOV.U32 R91, RZ, RZ, RZ ;  /* 0x000000ffff5b7224 */ /* 0x000fe200078e00ff */
[----:B------:R-:W-:Y:S01]  /*1b2b0*/  MOV R94, 0x3f800000 ;  /* 0x3f800000005e7802 */ /* 0x000fe20000000f00 */
[----:B------:R-:W-:Y:S01]  /*1b2c0*/  IMAD.MOV.U32 R96, RZ, RZ, RZ ;  /* 0x000000ffff607224 */ /* 0x000fe200078e00ff */
[----:B------:R-:W-:Y:S02]  /*1b2d0*/  CS2R R98, SRZ ;  /* 0x0000000000627805 */ /* 0x000fe4000001ff00 */
[----:B------:R-:W-:-:S02]  /*1b2e0*/  MOV R101, RZ ;  /* 0x000000ff00657202 */ /* 0x000fc40000000f00 */
[----:B------:R-:W-:Y:S01]  /*1b2f0*/  CS2R R102, SRZ ;  /* 0x0000000000667805 */ /* 0x000fe2000001ff00 */
[----:B------:R-:W-:Y:S02]  /*1b300*/  IMAD.MOV.U32 R104, RZ, RZ, 0x3f800000 ;  /* 0x3f800000ff687424 */ /* 0x000fe400078e00ff */
        /* <DEDUP_REMOVED lines=8> */
[----:B-----5:R-:W-:Y:S01]  /*1b390*/  FMUL R0, R0, R0 ;  /* 0x0000000000007220 */ /* 0x020fe20000400000 */
[C---:B------:R-:W-:Y:S01]  /*1b3a0*/  FFMA R112, R14.reuse, R71, R79 ;  /* 0x000000470e707223 */ /* 0x040fe2000000004f */
[----:B------:R-:W-:Y:S01]  /*1b3b0*/  FFMA R17, R14, R14, R17 ;  /* 0x0000000e0e117223 */ /* 0x000fe20000000011 */
[----:B------:R-:W-:Y:S01]  /*1b3c0*/  HFMA2 R79, -RZ, RZ, 0, 0 ;  /* 0x00000000ff4f7431 */ /* 0x000fe200000001ff */
[----:B------:R-:W-:-:S02]  /*1b3d0*/  CS2R R86, SRZ ;  /* 0x0000000000567805 */ /* 0x000fc4000001ff00 */
        /* <DEDUP_REMOVED lines=12> */
.L_x_529:
[----:B------:R-:W-:Y:S01]  /*1b4a0*/  FMUL.FTZ R107, R0, R17 ;  /* 0x00000011006b7220 */ /* 0x000fe20000410000 */
[----:B------:R-:W-:-:S03]  /*1b4b0*/  FMUL.FTZ R14, R17, 0.5 ;  /* 0x3f000000110e7820 */ /* 0x000fc60000410000 */
[----:B------:R-:W-:-:S04]  /*1b4c0*/  FFMA R0, -R107, R107, R0 ;  /* 0x0000006b6b007223 */ /* 0x000fc80000000100 */
[----:B------:R-:W-:-:S07]  /*1b4d0*/  FFMA R107, R0, R14, R107 ;  /* 0x0000000e006b7223 */ /* 0x000fce000000006b */
.L_x_530:
[----:B------:R-:W-:Y:S05]  /*1b4e0*/  BSYNC.RECONVERGENT B1 ;  /* 0x0000000000017941 */ /* 0x000fea0003800200 */
.L_x_528:
        /* <DEDUP_REMOVED lines=12> */
.L_x_532:
[----:B------:R-:W-:Y:S05]  /*1b5b0*/  BSYNC.RELIABLE B1 ;  /* 0x0000000000017941 */ /* 0x000fea0003800100 */
.L_x_531:
        /* <DEDUP_REMOVED lines=19> */
.L_x_534:
[----:B------:R-:W-:Y:S01]  /*1b6f0*/  FMUL.FTZ R92, R17, R0 ;  /* 0x00000000115c7220 */ /* 0x000fe20000410000 */
[----:B------:R-:W-:-:S03]  /*1b700*/  FMUL.FTZ R0, R0, 0.5 ;  /* 0x3f00000000007820 */ /* 0x000fc60000410000 */
[----:B------:R-:W-:-:S04]  /*1b710*/  FFMA R17, -R92, R92, R17 ;  /* 0x0000005c5c117223 */ /* 0x000fc80000000111 */
[----:B------:R-:W-:-:S07]  /*1b720*/  FFMA R92, R17, R0, R92 ;  /* 0x00000000115c7223 */ /* 0x000fce000000005c */
.L_x_535:
[----:B------:R-:W-:Y:S05]  /*1b730*/  BSYNC.RECONVERGENT B1 ;  /* 0x0000000000017941 */ /* 0x000fea0003800200 */
.L_x_533:
        /* <DEDUP_REMOVED lines=13> */
.L_x_537:
[----:B------:R-:W-:Y:S05]  /*1b810*/  BSYNC.RECONVERGENT B1 ;  /* 0x0000000000017941 */ /* 0x000fea0003800200 */
.L_x_536:
        /* <DEDUP_REMOVED lines=14> */
.L_x_539:
[----:B------:R-:W-:Y:S05]  /*1b900*/  BSYNC.RECONVERGENT B1 ;  /* 0x0000000000017941 */ /* 0x000fea0003800200 */
.L_x_538:
        /* <DEDUP_REMOVED lines=14> */
.L_x_541:
[----:B------:R-:W-:Y:S05]  /*1b9f0*/  BSYNC.RECONVERGENT B1 ;  /* 0x0000000000017941 */ /* 0x000fea0003800200 */
.L_x_540:
        /* <DEDUP_REMOVED lines=14> */
.L_x_527:
[----:B------:R-:W-:Y:S05]  /*1bae0*/  BSYNC.RECONVERGENT B0 ;  /* 0x0000000000007941 */ /* 0x000fea0003800200 */
.L_x_526:
        /* <DEDUP_REMOVED lines=20> */
.L_x_490:
[----:B------:R-:W2:Y:S02]  /*1bc30*/  LDCU.64 UR12, c[0x0][0x3b0] ;  /* 0x00007600ff0c77ac */ /* 0x000ea40008000a00 */
[----:B--2---:R-:W-:-:S04]  /*1bc40*/  MOV R14, UR12 ;  /* 0x0000000c000e7c02 */ /* 0x004fc80008000f00 */
[----:B------:R-:W-:-:S04]  /*1bc50*/  ISETP.NE.U32.AND P0, PT, R14, RZ, PT ;  /* 0x000000ff0e00720c */ /* 0x000fc80003f05070 */
[----:B------:R-:W-:-:S13]  /*1bc60*/  ISETP.NE.AND.EX P0, PT, RZ, UR13, PT, P0 ;  /* 0x0000000dff007c0c */ /* 0x000fda000bf05300 */
[----:B------:R-:W-:Y:S05]  /*1bc70*/  @!P0 BRA `(.L_x_542) ;  /* 0x0000001000a48947 */ /* 0x000fea0003800000 */
[----:B------:R-:W-:Y:S01]  /*1bc80*/  ISETP.NE.U32.AND P0, PT, R14, 0x1, PT ;  /* 0x000000010e00780c */ /* 0x000fe20003f05070 */
[----:B------:R-:W-:Y:S02]  /*1bc90*/  HFMA2 R0, -RZ, RZ, 0, 0 ;  /* 0x00000000ff007431 */ /* 0x000fe400000001ff */
[----:B------:R-:W-:Y:S01]  /*1bca0*/  IMAD.MOV.U32 R17, RZ, RZ, RZ ;  /* 0x000000ffff117224 */ /* 0x000fe200078e00ff */
[----:B------:R-:W-:-:S13]  /*1bcb0*/  ISETP.NE.AND.EX P0, PT, RZ, UR13, PT, P0 ;  /* 0x0000000dff007c0c */ /* 0x000fda000bf05300 */
[----:B------:R-:W-:Y:S05]  /*1bcc0*/  @!P0 BRA `(.L_x_543) ;  /* 0x0000000c00088947 */ /* 0x000fea0003800000 */
[----:B------:R-:W-:Y:S01]  /*1bcd0*/  MOV R79, RZ ;  /* 0x000000ff004f7202 */ /* 0x000fe20000000f00 */
[----:B------:R-:W-:-:S07]  /*1bce0*/  IMAD.MOV.U32 R113, RZ, RZ, RZ ;  /* 0x000000ffff717224 */ /* 0x000fce00078e00ff */
.L_x_552:
        /* <DEDUP_REMOVED lines=14> */
[----:B------:R-:W-:Y:S02]  /*1bdd0*/  HFMA2 R105, -RZ, RZ, 0, 0 ;  /* 0x00000000ff697431 */ /* 0x000fe400000001ff */
[----:B------:R-:W-:Y:S01]  /*1bde0*/  IMAD.MOV.U32 R91, RZ, RZ, RZ ;  /* 0x000000ffff5b7224 */ /* 0x000fe200078e00ff */
[----:B------:R-:W-:Y:S01]  /*1bdf0*/  MOV R94, RZ ;  /* 0x000000ff005e7202 */ /* 0x000fe20000000f00 */
[----:B------:R-:W-:Y:S01]  /*1be00*/  IMAD.MOV.U32 R96, RZ, RZ, RZ ;  /* 0x000000ffff607224 */ /* 0x000fe200078e00ff */
[----:B------:R-:W-:Y:S02]  /*1be10*/  CS2R R98, SRZ ;  /* 0x0000000000627805 */ /* 0x000fe4000001ff00 */
[----:B------:R-:W-:-:S02]  /*1be20*/  MOV R101, RZ ;  /* 0x000000ff00657202 */ /* 0x000fc40000000f00 */
[----:B------:R-:W-:Y:S01]  /*1be30*/  CS2R R102, SRZ ;  /* 0x0000000000667805 */ /* 0x000fe2000001ff00 */
[----:B------:R-:W-:Y:S01]  /*1be40*/  IMAD.MOV.U32 R104, RZ, RZ, 0x3f800000 ;  /* 0x3f800000ff687424 */ /* 0x000fe200078e00ff */
[----:B------:R-:W-:Y:S02]  /*1be50*/  CS2R R110, SRZ ;  /* 0x00000000006e7805 */ /* 0x000fe4000001ff00 */
        /* <DEDUP_REMOVED lines=27> */
.L_x_547:
[----:B------:R-:W-:Y:S05]  /*1c010*/  BSYNC.RECONVERGENT B1 ;  /* 0x0000000000017941 */ /* 0x000fea0003800200 */
.L_x_546:
        /* <DEDUP_REMOVED lines=21> */
.L_x_545:
[----:B------:R-:W-:Y:S05]  /*1c170*/  BSYNC.RECONVERGENT B0 ;  /* 0x0000000000007941 */ /* 0x000fea0003800200 */
.L_x_544:
[----:B------:R-:W2:Y:S04]  /*1c180*/  LDG.E R88, desc[UR14][R84.64+0x94] ;  /* 0x0000940e54587981 */ /* 0x000ea8000c1e1900 */
[----:B------:R-:W3:Y:S04]  /*1c190*/  LDG.E R81, desc[UR14][R84.64+0x90] ;  /* 0x0000900e54517981 */ /* 0x000ee8000c1e1900 */
[----:B------:R-:W4:Y:S01]  /*1c1a0*/  LDG.E R86, desc[UR14][R84.64+0x98] ;  /* 0x0000980e54567981 */ /* 0x000f22000c1e1900 */
[----:B------:R-:W-:Y:S01]  /*1c1b0*/  FSETP.GEU.AND P0, PT, R92, R13, PT ;  /* 0x0000000d5c00720b */ /* 0x000fe20003f0e000 */
[----:B------:R-:W-:-:S12]  /*1c1c0*/  BSSY.RECONVERGENT B0, `(.L_x_548) ;  /* 0x0000054000007945 */ /* 0x000fd80003800200 */
        /* <DEDUP_REMOVED lines=19> */
[----:B------:R-:W-:Y:S01]  /*1c300*/  HFMA2 R103, -RZ, RZ, 1.875, 0 ;  /* 0x3f800000ff677431 */ /* 0x000fe200000001ff */
[----:B------:R-:W-:Y:S01]  /*1c310*/  @!P0 MOV R80, R105 ;  /* 0x0000006900508202 */ /* 0x000fe20000000f00 */
[----:B------:R-:W-:Y:S01]  /*1c320*/  IMAD.MOV.U32 R94, RZ, RZ, 0x7f7fffff ;  /* 0x7f7fffffff5e7424 */ /* 0x000fe200078e00ff */
[----:B------:R-:W-:-:S02]  /*1c330*/  @!P0 MOV R77, R111 ;  /* 0x0000006f004d8202 */ /* 0x000fc40000000f00 */
[----:B------:R-:W-:Y:S02]  /*1c340*/  CS2R R92, SRZ ;  /* 0x00000000005c7805 */ /* 0x000fe4000001ff00 */
[----:B------:R-:W-:Y:S01]  /*1c350*/  @!P0 MOV R2, R112 ;  /* 0x0000007000028202 */ /* 0x000fe20000000f00 */
[----:B------:R-:W-:Y:S01]  /*1c360*/  IMAD.MOV.U32 R87, RZ, RZ, RZ ;  /* 0x000000ffff577224 */ /* 0x000fe200078e00ff */
[----:B------:R-:W-:Y:S01]  /*1c370*/  MOV R89, RZ ;  /* 0x000000ff00597202 */ /* 0x000fe20000000f00 */
[----:B------:R-:W-:Y:S01]  /*1c380*/  IMAD.MOV.U32 R96, RZ, RZ, RZ ;  /* 0x000000ffff607224 */ /* 0x000fe200078e00ff */
[----:B------:R-:W-:Y:S02]  /*1c390*/  MOV R112, RZ ;  /* 0x000000ff00707202 */ /* 0x000fe40000000f00 */
[----:B------:R-:W-:Y:S02]  /*1c3a0*/  CS2R R100, SRZ ;  /* 0x0000000000647805 */ /* 0x000fe4000001ff00 */
[----:B------:R-:W-:Y:S01]  /*1c3b0*/  MOV R99, 0x3f800000 ;  /* 0x3f80000000637802 */ /* 0x000fe20000000f00 */
[----:B------:R-:W-:Y:S01]  /*1c3c0*/  IMAD.MOV.U32 R102, RZ, RZ, RZ ;  /* 0x000000ffff667224 */ /* 0x000fe200078e00ff */
[----:B------:R-:W-:-:S02]  /*1c3d0*/  CS2R R104, SRZ ;  /* 0x0000000000687805 */ /* 0x000fc4000001ff00 */
        /* <DEDUP_REMOVED lines=28> */
.L_x_551:
[----:B------:R-:W-:Y:S05]  /*1c5a0*/  BSYNC.RECONVERGENT B1 ;  /* 0x0000000000017941 */ /* 0x000fea0003800200 */
.L_x_550:
        /* <DEDUP_REMOVED lines=21> */
.L_x_549:
[----:B------:R-:W-:Y:S05]  /*1c700*/  BSYNC.RECONVERGENT B0 ;  /* 0x0000000000007941 */ /* 0x000fea0003800200 */
.L_x_548:
[----:B------:R-:W2:Y:S01]  /*1c710*/  LDCU.64 UR12, c[0x0][0x3b0] ;  /* 0x00007600ff0c77ac */ /* 0x000ea20008000a00 */
[----:B------:R-:W-:Y:S02]  /*1c720*/  IADD3 R79, P0, PT, R79, 0x2, RZ ;  /* 0x000000024f4f7810 */ /* 0x000fe40007f1e0ff */
[----:B------:R-:W-:Y:S02]  /*1c730*/  FSETP.GEU.AND P1, PT, R94, R13, PT ;  /* 0x0000000d5e00720b */ /* 0x000fe40003f2e000 */
[----:B------:R-:W-:-:S11]  /*1c740*/  IADD3.X R113, PT, PT, RZ, R113, RZ, P0, !PT ;  /* 0x00000071ff717210 */ /* 0x000fd600007fe4ff */
[----:B------:R-:W-:Y:S01]  /*1c750*/  @!P1 IMAD.MOV.U32 R13, RZ, RZ, R94 ;  /* 0x000000ffff0d9224 */ /* 0x000fe200078e005e */
[----:B------:R-:W-:Y:S01]  /*1c760*/  @!P1 MOV R15, R92 ;  /* 0x0000005c000f9202 */ /* 0x000fe20000000f00 */
[----:B--2---:R-:W-:Y:S01]  /*1c770*/  IMAD.U32 R14, RZ, RZ, UR12 ;  /* 0x0000000cff0e7e24 */ /* 0x004fe2000f8e00ff */
[----:B------:R-:W-:Y:S01]  /*1c780*/  @!P1 MOV R7, R91 ;  /* 0x0000005b00079202 */ /* 0x000fe20000000f00 */
[----:B------:R-:W-:Y:S01]  /*1c790*/  @!P1 IMAD.MOV.U32 R90, RZ, RZ, R89 ;  /* 0x000000ffff5a9224 */ /* 0x000fe200078e0059 */
[----:B------:R-:W-:Y:S01]  /*1c7a0*/  @!P1 MOV R75, R87 ;  /* 0x00000057004b9202 */ /* 0x000fe20000000f00 */
[----:B-----5:R-:W-:Y:S01]  /*1c7b0*/  @!P1 IMAD.MOV.U32 R69, RZ, RZ, R96 ;  /* 0x000000ffff459224 */ /* 0x020fe200078e0060 */
[----:B------:R-:W-:Y:S01]  /*1c7c0*/  LOP3.LUT R17, R14, 0xfffffffe, RZ, 0xc0, !PT ;  /* 0xfffffffe0e117812 */ /* 0x000fe200078ec0ff */
[----:B------:R-:W-:Y:S01]  /*1c7d0*/  @!P1 IMAD.MOV.U32 R72, RZ, RZ, R99 ;  /* 0x000000ffff489224 */ /* 0x000fe200078e0063 */
[----:B------:R-:W-:Y:S01]  /*1c7e0*/  @!P1 MOV R78, R83 ;  /* 0x00000053004e9202 */ /* 0x000fe20000000f00 */
[----:B------:R-:W-:Y:S01]  /*1c7f0*/  @!P1 IMAD.MOV.U32 R65, RZ, RZ, R102 ;  /* 0x000000ffff419224 */ /* 0x000fe200078e0066 */
[----:B------:R-:W-:Y:S01]  /*1c800*/  ISETP.NE.U32.AND P0, PT, R79, R17, PT ;  /* 0x000000114f00720c */ /* 0x000fe20003f05070 */
[----:B------:R-:W-:Y:S01]  /*1c810*/  @!P1 IMAD.MOV.U32 R3, RZ, RZ, R105 ;  /* 0x000000ffff039224 */ /* 0x000fe200078e0069 */
[----:B------:R-:W-:-:S02]  /*1c820*/  @!P1 MOV R76, R93 ;  /* 0x0000005d004c9202 */ /* 0x000fc40000000f00 */
[----:B------:R-:W-:Y:S02]  /*1c830*/  ISETP.NE.AND.EX P0, PT, R113, UR13, PT, P0 ;  /* 0x0000000d71007c0c */ /* 0x000fe4000bf05300 */
[----:B------:R-:W-:Y:S02]  /*1c840*/  @!P1 MOV R70, R112 ;  /* 0x0000007000469202 */ /* 0x000fe40000000f00 */
[----:B------:R-:W-:Y:S02]  /*1c850*/  @!P1 MOV R68, R98 ;  /* 0x0000006200449202 */ /* 0x000fe40000000f00 */
[----:B------:R-:W-:Y:S02]  /*1c860*/  @!P1 MOV R67, R100 ;  /* 0x0000006400439202 */ /* 0x000fe40000000f00 */
[----:B------:R-:W-:Y:S02]  /*1c870*/  @!P1 MOV R66, R101 ;  /* 0x0000006500429202 */ /* 0x000fe40000000f00 */
[----:B------:R-:W-:-:S02]  /*1c880*/  @!P1 MOV R63, R103 ;  /* 0x00000067003f9202 */ /* 0x000fc40000000f00 */
[----:B------:R-:W-:Y:S02]  /*1c890*/  @!P1 MOV R80, R104 ;  /* 0x0000006800509202 */ /* 0x000fe40000000f00 */
[----:B------:R-:W-:Y:S02]  /*1c8a0*/  @!P1 MOV R77, R110 ;  /* 0x0000006e004d9202 */ /* 0x000fe40000000f00 */
[----:B------:R-:W-:Y:S01]  /*1c8b0*/  @!P1 MOV R2, R111 ;  /* 0x0000006f00029202 */ /* 0x000fe20000000f00 */
[----:B------:R-:W-:Y:S06]  /*1c8c0*/  @P0 BRA `(.L_x_552) ;  /* 0xfffffff400080947 */ /* 0x000fec000383ffff */
[----:B------:R-:W2:Y:S02]  /*1c8d0*/  LDCU UR6, c[0x0][0x3b4] ;  /* 0x00007680ff0677ac */ /* 0x000ea40008000800 */
[----:B--2---:R-:W-:-:S07]  /*1c8e0*/  IMAD.U32 R0, RZ, RZ, UR6 ;  /* 0x00000006ff007e24 */ /* 0x004fce000f8e00ff */
.L_x_543:
[----:B------:R-:W-:-:S04]  /*1c8f0*/  LOP3.LUT R14, R14, 0x1, RZ, 0xc0, !PT ;  /* 0x000000010e0e7812 */ /* 0x000fc800078ec0ff */
        /* <DEDUP_REMOVED lines=23> */
[----:B------:R-:W-:Y:S01]  /*1ca70*/  IMAD.MOV.U32 R99, RZ, RZ, 0x3f800000 ;  /* 0x3f800000ff637424 */ /* 0x000fe200078e00ff */
[----:B------:R-:W-:-:S02]  /*1ca80*/  CS2R R100, SRZ ;  /* 0x0000000000647805 */ /* 0x000fc4000001ff00 */
[----:B------:R-:W-:Y:S02]  /*1ca90*/  MOV R103, 0x3f800000 ;  /* 0x3f80000000677802 */ /* 0x000fe40000000f00 */
[----:B------:R-:W-:Y:S01]  /*1caa0*/  CS2R R104, SRZ ;  /* 0x0000000000687805 */ /* 0x000fe2000001ff00 */
[----:B------:R-:W-:Y:S02]  /*1cab0*/  IMAD.MOV.U32 R110, RZ, RZ, RZ ;  /* 0x000000ffff6e7224 */ /* 0x000fe400078e00ff */
        /* <DEDUP_REMOVED lines=26> */
.L_x_556:
[----:B------:R-:W-:Y:S05]  /*1cc60*/  BSYNC.RECONVERGENT B1 ;  /* 0x0000000000017941 */ /* 0x000fea0003800200 */
.L_x_555:
        /* <DEDUP_REMOVED lines=21> */
.L_x_554:
[----:B------:R-:W-:Y:S05]  /*1cdc0*/  BSYNC.RECONVERGENT B0 ;  /* 0x0000000000007941 */ /* 0x000fea0003800200 */
.L_x_553:
        /* <DEDUP_REMOVED lines=20> */
.L_x_542:
[----:B------:R-:W2:Y:S02]  /*1cf10*/  LDCU.64 UR12, c[0x0][0x3c8] ;  /* 0x00007900ff0c77ac */ /* 0x000ea40008000a00 */
[----:B--2---:R-:W-:-:S04]  /*1cf20*/  UISETP.NE.U32.AND UP0, UPT, UR12, URZ, UPT ;  /* 0x000000ff0c00728c */ /* 0x004fc8000bf05070 */
[----:B------:R-:W-:-:S09]  /*1cf30*/  UISETP.NE.AND.EX UP0, UPT, UR13, URZ, UPT, UP0 ;  /* 0x000000ff0d00728c */ /* 0x000fd2000bf05300 */
[----:B------:R-:W-:Y:S05]  /*1cf40*/  BRA.U !UP0, `(.L_x_557) ;  /* 0x0000000908107547 */ /* 0x000fea000b800000 */
[----:B------:R-:W-:Y:S02]  /*1cf50*/  HFMA2 R79, -RZ, RZ, 0, 0 ;  /* 0x00000000ff4f7431 */ /* 0x000fe400000001ff */
[----:B------:R-:W-:-:S07]  /*1cf60*/  IMAD.MOV.U32 R81, RZ, RZ, RZ ;  /* 0x000000ffff517224 */ /* 0x000fce00078e00ff */
.L_x_563:
        /* <DEDUP_REMOVED lines=19> */
[----:B------:R-:W-:Y:S01]  /*1d0a0*/  IMAD.MOV.U32 R86, RZ, RZ, 0x7f7fffff ;  /* 0x7f7fffffff567424 */ /* 0x000fe200078e00ff */
        /* <DEDUP_REMOVED lines=9> */
[----:B------:R-:W-:Y:S01]  /*1d140*/  IMAD.MOV.U32 R110, RZ, RZ, 0x3f800000 ;  /* 0x3f800000ff6e7424 */ /* 0x000fe200078e00ff */
[----:B------:R-:W-:Y:S01]  /*1d150*/  MOV R103, RZ ;  /* 0x000000ff00677202 */ /* 0x000fe20000000f00 */
        /* <DEDUP_REMOVED lines=15> */
[----:B------:R-:W-:Y:S02]  /*1d250*/  FSETP.GEU.AND P0, PT, |R95|, 9.9999997473787516356e-05, PT ;  /* 0x38d1b7175f00780b */ /* 0x000fe40003f0e200 */
[----:B------:R-:W-:-:S11]  /*1d260*/  CS2R R92, SRZ ;  /* 0x00000000005c7805 */ /* 0x000fd6000001ff00 */
        /* <DEDUP_REMOVED lines=9> */
.L_x_561:
[----:B------:R-:W0:Y:S02]  /*1d300*/  MUFU.RCP R97, R95 ;  /* 0x0000005f00617308 */ /* 0x000e240000001000 */
[----:B0-----:R-:W-:-:S04]  /*1d310*/  FFMA R0, R95, R97, -1 ;  /* 0xbf8000005f007423 */ /* 0x001fc80000000061 */
[----:B------:R-:W-:-:S04]  /*1d320*/  FADD.FTZ R0, -R0, -RZ ;  /* 0x800000ff00007221 */ /* 0x000fc80000010100 */
[----:B------:R-:W-:-:S07]  /*1d330*/  FFMA R97, R97, R0, R97 ;  /* 0x0000000061617223 */ /* 0x000fce0000000061 */
.L_x_562:
[----:B------:R-:W-:Y:S05]  /*1d340*/  BSYNC.RECONVERGENT B2 ;  /* 0x0000000000027941 */ /* 0x000fea0003800200 */
.L_x_560:
        /* <DEDUP_REMOVED lines=46> */
.L_x_559:
[----:B------:R-:W-:Y:S05]  /*1d630*/  BSYNC.RECONVERGENT B1 ;  /* 0x0000000000017941 */ /* 0x000fea0003800200 */
.L_x_558:
        /* <DEDUP_REMOVED lines=13> */
[----:B------:R-:W-:Y:S01]  /*1d710*/  @!P0 IMAD.MOV.U32 R76, RZ, RZ, RZ ;  /* 0x000000ffff4c8224 */ /* 0x000fe200078e00ff */
[----:B------:R-:W-:-:S02]  /*1d720*/  @!P0 MOV R65, R101 ;  /* 0x0000006500418202 */ /* 0x000fc40000000f00 */
[----:B------:R-:W-:Y:S02]  /*1d730*/  @!P0 MOV R63, R102 ;  /* 0x00000066003f8202 */ /* 0x000fe40000000f00 */
[----:B------:R-:W-:Y:S02]  /*1d740*/  @!P0 MOV R3, R104 ;  /* 0x0000006800038202 */ /* 0x000fe40000000f00 */
[----:B------:R-:W-:Y:S02]  /*1d750*/  @!P0 MOV R77, R105 ;  /* 0x00000069004d8202 */ /* 0x000fe40000000f00 */
[----:B------:R-:W-:Y:S02]  /*1d760*/  @!P0 MOV R75, RZ ;  /* 0x000000ff004b8202 */ /* 0x000fe40000000f00 */
[----:B------:R-:W-:Y:S01]  /*1d770*/  @!P0 MOV R78, RZ ;  /* 0x000000ff004e8202 */ /* 0x000fe20000000f00 */
[----:B------:R-:W-:Y:S06]  /*1d780*/  @P3 BRA `(.L_x_563) ;  /* 0xfffffff400f83947 */ /* 0x000fec000383ffff */
.L_x_557:
[----:B------:R-:W-:Y:S01]  /*1d790*/  FSETP.NEU.AND P0, PT, R13, 3.40282346638528859812e+38, PT ;  /* 0x7f7fffff0d00780b */ /* 0x000fe20003f0d000 */
[----:B------:R-:W-:Y:S01]  /*1d7a0*/  BSSY.RECONVERGENT B5, `(.L_x_564) ;  /* 0x0001b16000057945 */ /* 0x000fe20003800200 */
[----:B------:R-:W-:Y:S01]  /*1d7b0*/  HFMA2 R5, -RZ, RZ, 1.875, 0 ;  /* 0x3f800000ff057431 */ /* 0x000fe200000001ff */
[----:B------:R-:W-:Y:S02]  /*1d7c0*/  MOV R0, RZ ;  /* 0x000000ff00007202 */ /* 0x000fe40000000f00 */
[----:B------:R-:W-:-:S08]  /*1d7d0*/  CS2R R12, SRZ ;  /* 0x00000000000c7805 */ /* 0x000fd0000001ff00 */
[----:B------:R-:W-:Y:S05]  /*1d7e0*/  @!P0 BRA `(.L_x_565) ;  /* 0x000001b000448947 */ /* 0x000fea0003800000 */
[----:B------:R-:W-:Y:S01]  /*1d7f0*/  SHF.R.U32.HI R5, RZ, 0x2, R10 ;  /* 0x00000002ff057819 */ /* 0x000fe2000001160a */
[----:B------:R-:W-:Y:S01]  /*1d800*/  IMAD.SHL.U32 R0, R9, 0x10, RZ ;  /* 0x0000001009007824 */ /* 0x000fe200078e00ff */
[----:B------:R-:W-:Y:S01]  /*1d810*/  MOV R82, R6 ;  /* 0x0000000600527202 */ /* 0x000fe20000000f00 */
[----:B------:R-:W-:Y:S01]  /*1d820*/  IMAD.MOV.U32 R83, RZ, RZ, R8 ;  /* 0x000000ffff537224 */ /* 0x000fe200078e0008 */
[----:B------:R-:W-:Y:S01]  /*1d830*/  LOP3.LUT R5, R5, R10, RZ, 0x3c, !PT ;  /* 0x0000000a05057212 */ /* 0x000fe200078e3cff */
[----:B------:R-:W-:Y:S01]  /*1d840*/  BSSY.RECONVERGENT B0, `(.L_x_566) ;  /* 0x0000178000007945 */ /* 0x000fe20003800200 */
[----:B------:R-:W-:Y:S01]  /*1d850*/  MOV R12, R9 ;  /* 0x00000009000c7202 */ /* 0x000fe20000000f00 */
[----:B01----:R-:W-:Y:S01]  /*1d860*/  FMUL R84, R75, 9.9999997473787516356e-05 ;  /* 0x38d1b7174b547820 */ /* 0x003fe20000400000 */
[C---:B------:R-:W-:Y:S01]  /*1d870*/  SHF.L.U32 R10, R5.reuse, 0x1, RZ ;  /* 0x00000001050a7819 */ /* 0x040fe200000006ff */
[----:B------:R0:W-:Y:S01]  /*1d880*/  STL.64 [R1+0x28], R82 ;  /* 0x0000285201007387 */ /* 0x0001e20000100a00 */
[----:B------:R-:W-:Y:S01]  /*1d890*/  MOV R17, 0x2f800000 ;  /* 0x2f80000000117802 */ /* 0x000fe20000000f00 */
[----:B------:R-:W-:Y:S01]  /*1d8a0*/  FMUL R86, R78, 9.9999997473787516356e-05 ;  /* 0x38d1b7174e567820 */ /* 0x000fe20000400000 */
[----:B------:R-:W-:Y:S01]  /*1d8b0*/  LOP3.LUT R0, R5, R10, R0, 0x96, !PT ;  /* 0x0000000a05007212 */ /* 0x000fe200078e9600 */
[----:B------:R-:W-:Y:S01]  /*1d8c0*/  FMUL R79, R76, 9.9999997473787516356e-05 ;  /* 0x38d1b7174c4f7820 */ /* 0x000fe20000400000 */
[----:B------:R-:W-:-:S02]  /*1d8d0*/  IADD3 R10, PT, PT, R4, 0x587c5, RZ ;  /* 0x000587c5040a7810 */ /* 0x000fc40007ffe0ff */
[----:B------:R-:W-:-:S03]  /*1d8e0*/  LOP3.LUT R13, R0, R9, RZ, 0x3c, !PT ;  /* 0x00000009000d7212 */ /* 0x000fc600078e3cff */
[----:B------:R0:W-:Y:S02]  /*1d8f0*/  STL.64 [R1+0x20], R10 ;  /* 0x0000200a01007387 */ /* 0x0001e40000100a00 */
[----:B------:R-:W-:Y:S02]  /*1d900*/  IMAD.IADD R0, R13, 0x1, R10 ;  /* 0x000000010d007824 */ /* 0x000fe400078e020a */
[----:B------:R0:W-:Y:S03]  /*1d910*/  STL.64 [R1+0x30], R12 ;  /* 0x0000300c01007387 */ /* 0x0001e60000100a00 */
[----:B------:R-:W-:-:S05]  /*1d920*/  I2FP.F32.U32 R0, R0 ;  /* 0x0000000000007245 */ /* 0x000fca0000201000 */
[----:B------:R-:W-:Y:S01]  /*1d930*/  FFMA R5, R0, R17, 1.1641532182693481445e-10 ;  /* 0x2f00000000057423 */ /* 0x000fe20000000011 */
[----:B------:R-:W-:-:S04]  /*1d940*/  MOV R0, 0x3f800000 ;  /* 0x3f80000000007802 */ /* 0x000fc80000000f00 */
[----:B------:R-:W-:-:S13]  /*1d950*/  FSETP.GT.AND P0, PT, R80, R5, PT ;  /* 0x000000055000720b */ /* 0x000fda0003f04000 */
[----:B0-----:R-:W-:Y:S05]  /*1d960*/  @!P0 BRA `(.L_x_567) ;  /* 0x0000000400d48947 */ /* 0x001fea0003800000 */
[----:B------:R-:W-:Y:S01]  /*1d970*/  SHF.R.U32.HI R2, RZ, 0x2, R11 ;  /* 0x00000002ff027819 */ /* 0x000fe2000001160b */
[----:B------:R-:W-:Y:S01]  /*1d980*/  VIADD R10, R4, 0x161f14 ;  /* 0x00161f14040a7836 */ /* 0x000fe20000000000 */
[----:B------:R-:W-:Y:S02]  /*1d990*/  BSSY.RECONVERGENT B1, `(.L_x_568) ;  /* 0x0000034000017945 */ /* 0x000fe40003800200 */
[----:B------:R-:W-:Y:S01]  /*1d9a0*/  LOP3.LUT R3, R2, R11, RZ, 0x3c, !PT ;  /* 0x0000000b02037212 */ /* 0x000fe200078e3cff */
[----:B------:R-:W-:Y:S01]  /*1d9b0*/  IMAD.SHL.U32 R2, R13, 0x10, RZ ;  /* 0x000000100d027824 */ /* 0x000fe200078e00ff */
[----:B------:R-:W-:Y:S01]  /*1d9c0*/  SHF.R.U32.HI R11, RZ, 0x2, R6 ;  /* 0x00000002ff0b7819 */ /* 0x000fe20000011606 */
[----:B------:R-:W-:Y:S01]  /*1d9d0*/  IMAD.MOV.U32 R80, RZ, RZ, R10 ;  /* 0x000000ffff507224 */ /* 0x000fe200078e000a */
[----:B------:R-:W-:Y:S02]  /*1d9e0*/  SHF.L.U32 R5, R3, 0x1, RZ ;  /* 0x0000000103057819 */ /* 0x000fe400000006ff */
[----:B------:R-:W-:-:S02]  /*1d9f0*/  LOP3.LUT R11, R11, R6, RZ, 0x3c, !PT ;  /* 0x000000060b0b7212 */ /* 0x000fc400078e3cff */
[----:B------:R-:W-:Y:S02]  /*1da00*/  LOP3.LUT R2, R3, R5, R2, 0x96, !PT ;  /* 0x0000000503027212 */ /* 0x000fe400078e9602 */
[----:B------:R-:W-:Y:S02]  /*1da10*/  SHF.L.U32 R6, R11, 0x1, RZ ;  /* 0x000000010b067819 */ /* 0x000fe400000006ff */
[----:B------:R-:W-:Y:S02]  /*1da20*/  LOP3.LUT R5, R2, R13, RZ, 0x3c, !PT ;  /* 0x0000000d02057212 */ /* 0x000fe400078e3cff */
[----:B------:R-:W-:-:S03]  /*1da30*/  SHF.R.U32.HI R3, RZ, 0x2, R8 ;  /* 0x00000002ff037819 */ /* 0x000fc60000011608 */
[----:B------:R-:W-:Y:S01]  /*1da40*/  IMAD.SHL.U32 R2, R5, 0x10, RZ ;  /* 0x0000001005027824 */ /* 0x000fe200078e00ff */
[----:B------:R-:W-:-:S04]  /*1da50*/  LOP3.LUT R3, R3, R8, RZ, 0x3c, !PT ;  /* 0x0000000803037212 */ /* 0x000fc800078e3cff */
[----:B------:R-:W-:Y:S02]  /*1da60*/  LOP3.LUT R2, R11, R6, R2, 0x96, !PT ;  /* 0x000000060b027212 */ /* 0x000fe400078e9602 */
[----:B------:R-:W-:Y:S02]  /*1da70*/  SHF.L.U32 R8, R3, 0x1, RZ ;  /* 0x0000000103087819 */ /* 0x000fe400000006ff */
        /* <DEDUP_REMOVED lines=15> */
[----:B------:R-:W-:Y:S01]  /*1db70*/  MOV R81, R9 ;  /* 0x0000000900517202 */ /* 0x000fe20000000f00 */
[--C-:B------:R-:W-:Y:S01]  /*1db80*/  FFMA R11, R11, 2, -R0.reuse ;  /* 0x400000000b0b7823 */ /* 0x100fe20000000800 */
[----:B------:R-:W-:Y:S01]  /*1db90*/  FMUL R12, R6, R6 ;  /* 0x00000006060c7220 */ /* 0x000fe20000400000 */
[----:B------:R-:W-:Y:S01]  /*1dba0*/  FFMA R8, R17, 2, -R0 ;  /* 0x4000000011087823 */ /* 0x000fe20000000800 */
[----:B------:R-:W-:Y:S01]  /*1dbb0*/  MOV R4, R13 ;  /* 0x0000000d00047202 */ /* 0x000fe20000000f00 */
[----:B------:R0:W-:Y:S01]  /*1dbc0*/  STL.64 [R1+0x20], R80 ;  /* 0x0000205001007387 */ /* 0x0001e20000100a00 */
[----:B------:R-:W-:-:S03]  /*1dbd0*/  FFMA R17, R11, R11, R12 ;  /* 0x0000000b0b117223 */ /* 0x000fc6000000000c */
[----:B------:R0:W-:Y:S01]  /*1dbe0*/  STL.64 [R1+0x28], R4 ;  /* 0x0000280401007387 */ /* 0x0001e20000100a00 */
        /* <DEDUP_REMOVED lines=10> */
.L_x_569:
[----:B------:R-:W-:Y:S01]  /*1dc90*/  FMUL.FTZ R81, R12, R17 ;  /* 0x000000110c517220 */ /* 0x000fe20000410000 */
[----:B------:R-:W-:-:S03]  /*1dca0*/  FMUL.FTZ R17, R17, 0.5 ;  /* 0x3f00000011117820 */ /* 0x000fc60000410000 */
[----:B------:R-:W-:-:S04]  /*1dcb0*/  FFMA R12, -R81, R81, R12 ;  /* 0x00000051510c7223 */ /* 0x000fc8000000010c */
[----:B------:R-:W-:-:S07]  /*1dcc0*/  FFMA R81, R12, R17, R81 ;  /* 0x000000110c517223 */ /* 0x000fce0000000051 */
.L_x_570:
[----:B------:R-:W-:Y:S05]  /*1dcd0*/  BSYNC.RECONVERGENT B1 ;  /* 0x0000000000017941 */ /* 0x000fea0003800200 */
.L_x_568:
        /* <DEDUP_REMOVED lines=14> */
.L_x_572:
[----:B------:R-:W-:Y:S05]  /*1ddc0*/  BSYNC.RECONVERGENT B1 ;  /* 0x0000000000017941 */ /* 0x000fea0003800200 */
.L_x_571:
        /* <DEDUP_REMOVED lines=14> */
.L_x_574:
[----:B------:R-:W-:Y:S05]  /*1deb0*/  BSYNC.RECONVERGENT B1 ;  /* 0x0000000000017941 */ /* 0x000fea0003800200 */
.L_x_573:
        /* <DEDUP_REMOVED lines=13> */
.L_x_576:
[----:B------:R-:W-:Y:S05]  /*1df90*/  BSYNC.RECONVERGENT B1 ;  /* 0x0000000000017941 */ /* 0x000fea0003800200 */
.L_x_575:
[----:B------:R-:W-:Y:S01]  /*1dfa0*/  FMUL R6, R78, R73 ;  /* 0x000000494e067220 */ /* 0x000fe20000400000 */
[-C--:B------:R-:W-:Y:S01]  /*1dfb0*/  FMUL R4, R4, R77.reuse ;  /* 0x0000004d04047220 */ /* 0x080fe20000400000 */
[-C--:B------:R-:W-:Y:S01]  /*1dfc0*/  FMUL R12, R12, R77.reuse ;  /* 0x0000004d0c0c7220 */ /* 0x080fe20000400000 */
[----:B------:R-:W-:Y:S01]  /*1dfd0*/  FMUL R0, R0, R77 ;  /* 0x0000004d00007220 */ /* 0x000fe20000400000 */
[----:B------:R-:W-:Y:S01]  /*1dfe0*/  FFMA R11, R75, R74, R6 ;  /* 0x0000004a4b0b7223 */ /* 0x000fe20000000006 */
[----:B------:R-:W-:Y:S01]  /*1dff0*/  FADD R77, -R77, 1 ;  /* 0x3f8000004d4d7421 */ /* 0x000fe20000000100 */
[----:B------:R-:W-:Y:S02]  /*1e000*/  MOV R6, R13 ;  /* 0x0000000d00067202 */ /* 0x000fe40000000f00 */
        /* <DEDUP_REMOVED lines=9> */
[----:B------:R-:W-:Y:S01]  /*1e0a0*/  IMAD.MOV.U32 R11, RZ, RZ, R9 ;  /* 0x000000ffff0b7224 */ /* 0x000fe200078e0009 */
[----:B------:R-:W-:Y:S06]  /*1e0b0*/  BRA `(.L_x_577) ;  /* 0x0000000c00c07947 */ /* 0x000fec0003800000 */
.L_x_567:
        /* <DEDUP_REMOVED lines=16> */
[----:B------:R-:W-:Y:S01]  /*1e1c0*/  @P1 MOV R17, R2 ;  /* 0x0000000200111202 */ /* 0x000fe20000000f00 */
        /* <DEDUP_REMOVED lines=15> */
.L_x_580:
[----:B------:R-:W-:Y:S05]  /*1e2c0*/  BSYNC.RECONVERGENT B1 ;  /* 0x0000000000017941 */ /* 0x000fea0003800200 */
.L_x_579:
        /* <DEDUP_REMOVED lines=18> */
.L_x_584:
[----:B-1----:R-:W-:Y:S01]  /*1e3f0*/  FMUL.FTZ R107, R0, R5 ;  /* 0x00000005006b7220 */ /* 0x002fe20000410000 */
[----:B------:R-:W-:-:S03]  /*1e400*/  FMUL.FTZ R2, R5, 0.5 ;  /* 0x3f00000005027820 */ /* 0x000fc60000410000 */
[----:B------:R-:W-:-:S04]  /*1e410*/  FFMA R0, -R107, R107, R0 ;  /* 0x0000006b6b007223 */ /* 0x000fc80000000100 */
[----:B------:R-:W-:-:S07]  /*1e420*/  FFMA R107, R0, R2, R107 ;  /* 0x00000002006b7223 */ /* 0x000fce000000006b */
.L_x_585:
[----:B------:R-:W-:Y:S05]  /*1e430*/  BSYNC.RECONVERGENT B2 ;  /* 0x0000000000027941 */ /* 0x000fea0003800200 */
.L_x_583:
[----:B------:R-:W-:-:S04]  /*1e440*/  FADD R107, R12, -R107 ;  /* 0x8000006b0c6b7221 */ /* 0x000fc80000000000 */
[C---:B------:R-:W-:Y:S01]  /*1e450*/  FMUL R0, R107.reuse, R79 ;  /* 0x0000004f6b007220 */ /* 0x040fe20000400000 */
[C---:B------:R-:W-:Y:S01]  /*1e460*/  FMUL R2, R107.reuse, R80 ;  /* 0x000000506b027220 */ /* 0x040fe20000400000 */
[----:B------:R-:W-:Y:S02]  /*1e470*/  FMUL R4, R107, R4 ;  /* 0x000000046b047220 */ /* 0x000fe40000400000 */
[C---:B------:R-:W-:Y:S01]  /*1e480*/  FFMA R83, R81.reuse, R74, R0 ;  /* 0x0000004a51537223 */ /* 0x040fe20000000000 */
[C---:B------:R-:W-:Y:S01]  /*1e490*/  FFMA R77, R81.reuse, R73, R2 ;  /* 0x00000049514d7223 */ /* 0x040fe20000000002 */
[----:B------:R-:W-:-:S07]  /*1e4a0*/  FFMA R5, R81, R71, R4 ;  /* 0x0000004751057223 */ /* 0x000fce0000000004 */
.L_x_582:
[----:B------:R-:W-:Y:S05]  /*1e4b0*/  BSYNC.RECONVERGENT B1 ;  /* 0x0000000000017941 */ /* 0x000fea0003800200 */
.L_x_581:
        /* <DEDUP_REMOVED lines=14> */
.L_x_587:
[----:B------:R-:W-:Y:S01]  /*1e5a0*/  FMUL.FTZ R2, R17, R0 ;  /* 0x0000000011027220 */ /* 0x000fe20000410000 */
[----:B------:R-:W-:-:S03]  /*1e5b0*/  FMUL.FTZ R0, R0, 0.5 ;  /* 0x3f00000000007820 */ /* 0x000fc60000410000 */
[----:B------:R-:W-:-:S04]  /*1e5c0*/  FFMA R3, -R2, R2, R17 ;  /* 0x0000000202037223 */ /* 0x000fc80000000111 */
[----:B------:R-:W-:-:S07]  /*1e5d0*/  FFMA R2, R3, R0, R2 ;  /* 0x0000000003027223 */ /* 0x000fce0000000002 */
.L_x_588:
[----:B------:R-:W-:Y:S05]  /*1e5e0*/  BSYNC.RECONVERGENT B1 ;  /* 0x0000000000017941 */ /* 0x000fea0003800200 */
.L_x_586:
        /* <DEDUP_REMOVED lines=14> */
.L_x_590:
[----:B------:R-:W-:Y:S05]  /*1e6d0*/  BSYNC.RECONVERGENT B1 ;  /* 0x0000000000017941 */ /* 0x000fea0003800200 */
.L_x_589:
        /* <DEDUP_REMOVED lines=15> */
.L_x_592:
[----:B------:R-:W-:Y:S05]  /*1e7d0*/  BSYNC.RECONVERGENT B1 ;  /* 0x0000000000017941 */ /* 0x000fea0003800200 */
.L_x_591:
        /* <DEDUP_REMOVED lines=13> */
.L_x_594:
[----:B------:R-:W-:Y:S05]  /*1e8b0*/  BSYNC.RECONVERGENT B1 ;  /* 0x0000000000017941 */ /* 0x000fea0003800200 */
.L_x_593:
[----:B------:R-:W-:Y:S01]  /*1e8c0*/  IMAD.MOV.U32 R79, RZ, RZ, 0x38d1b717 ;  /* 0x38d1b717ff4f7424 */ /* 0x000fe200078e00ff */
        /* <DEDUP_REMOVED lines=8> */
.L_x_578:
        /* <DEDUP_REMOVED lines=9> */
[----:B------:R-:W-:Y:S01]  /*1e9e0*/  SHF.R.U32.HI R71, RZ, 0x2, R8 ;  /* 0x00000002ff477819 */ /* 0x000fe20000011608 */
[----:B------:R-:W-:Y:S01]  /*1e9f0*/  IMAD.SHL.U32 R3, R11, 0x2, RZ ;  /* 0x000000020b037824 */ /* 0x000fe200078e00ff */
[----:B------:R-:W-:Y:S02]  /*1ea00*/  LOP3.LUT R5, R2, R13, RZ, 0x3c, !PT ;  /* 0x0000000d02057212 */ /* 0x000fe400078e3cff */
[----:B------:R-:W-:Y:S02]  /*1ea10*/  LOP3.LUT R6, R71, R8, RZ, 0x3c, !PT ;  /* 0x0000000847067212 */ /* 0x000fe400078e3cff */
[----:B------:R-:W-:Y:S02]  /*1ea20*/  SHF.L.U32 R2, R5, 0x4, RZ ;  /* 0x0000000405027819 */ /* 0x000fe400000006ff */
[----:B------:R-:W-:-:S02]  /*1ea30*/  SHF.L.U32 R8, R6, 0x1, RZ ;  /* 0x0000000106087819 */ /* 0x000fc400000006ff */
[----:B------:R-:W-:Y:S02]  /*1ea40*/  LOP3.LUT R2, R11, R3, R2, 0x96, !PT ;  /* 0x000000030b027212 */ /* 0x000fe400078e9602 */
[----:B------:R-:W-:Y:S02]  /*1ea50*/  IADD3 R10, PT, PT, R4, 0x161f14, RZ ;  /* 0x00161f14040a7810 */ /* 0x000fe40007ffe0ff */
[----:B------:R-:W-:Y:S02]  /*1ea60*/  LOP3.LUT R2, R2, R5, RZ, 0x3c, !PT ;  /* 0x0000000502027212 */ /* 0x000fe400078e3cff */
[----:B------:R-:W-:-:S03]  /*1ea70*/  MOV R74, R10 ;  /* 0x0000000a004a7202 */ /* 0x000fc60000000f00 */
[----:B------:R-:W-:Y:S02]  /*1ea80*/  IMAD.SHL.U32 R3, R2, 0x10, RZ ;  /* 0x0000001002037824 */ /* 0x000fe400078e00ff */
[----:B------:R0:W-:Y:S03]  /*1ea90*/  STL.64 [R1+0x20], R74 ;  /* 0x0000204a01007387 */ /* 0x0001e60000100a00 */
[----:B------:R-:W-:Y:S02]  /*1eaa0*/  LOP3.LUT R3, R6, R8, R3, 0x96, !PT ;  /* 0x0000000806037212 */ /* 0x000fe400078e9603 */
[C---:B------:R-:W-:Y:S02]  /*1eab0*/  IADD3 R6, PT, PT, R4.reuse, 0x10974f, R2 ;  /* 0x0010974f04067810 */ /* 0x040fe40007ffe002 */
[----:B------:R-:W-:Y:S02]  /*1eac0*/  LOP3.LUT R3, R3, R2, RZ, 0x3c, !PT ;  /* 0x0000000203037212 */ /* 0x000fe400078e3cff */
[----:B------:R-:W-:-:S02]  /*1ead0*/  IADD3 R4, PT, PT, R4, 0xb0f8a, R5 ;  /* 0x000b0f8a04047810 */ /* 0x000fc40007ffe005 */
[----:B------:R-:W-:Y:S01]  /*1eae0*/  I2FP.F32.U32 R6, R6 ;  /* 0x0000000600067245 */ /* 0x000fe20000201000 */
[----:B------:R0:W-:Y:S01]  /*1eaf0*/  STL.64 [R1+0x30], R2 ;  /* 0x0000300201007387 */ /* 0x0001e20000100a00 */
[----:B------:R-:W-:Y:S02]  /*1eb00*/  IADD3 R8, PT, PT, R10, R3, RZ ;  /* 0x000000030a087210 */ /* 0x000fe40007ffe0ff */
        /* <DEDUP_REMOVED lines=9> */
[----:B------:R-:W-:Y:S02]  /*1eba0*/  FFMA R8, R17, 2, -R0 ;  /* 0x4000000011087823 */ /* 0x000fe40000000800 */
[----:B------:R0:W-:Y:S01]  /*1ebb0*/  STL.64 [R1+0x28], R4 ;  /* 0x0000280401007387 */ /* 0x0001e20000100a00 */
        /* <DEDUP_REMOVED lines=11> */
.L_x_596:
[----:B------:R-:W-:Y:S01]  /*1ec70*/  FMUL.FTZ R71, R12, R17 ;  /* 0x000000110c477220 */ /* 0x000fe20000410000 */
[----:B------:R-:W-:-:S03]  /*1ec80*/  FMUL.FTZ R17, R17, 0.5 ;  /* 0x3f00000011117820 */ /* 0x000fc60000410000 */
[----:B------:R-:W-:-:S04]  /*1ec90*/  FFMA R12, -R71, R71, R12 ;  /* 0x00000047470c7223 */ /* 0x000fc8000000010c */
[----:B------:R-:W-:-:S07]  /*1eca0*/  FFMA R71, R12, R17, R71 ;  /* 0x000000110c477223 */ /* 0x000fce0000000047 */
.L_x_597:
[----:B------:R-:W-:Y:S05]  /*1ecb0*/  BSYNC.RECONVERGENT B1 ;  /* 0x0000000000017941 */ /* 0x000fea0003800200 */
.L_x_595:
        /* <DEDUP_REMOVED lines=13> */
.L_x_599:
[----:B------:R-:W-:Y:S05]  /*1ed90*/  BSYNC.RECONVERGENT B1 ;  /* 0x0000000000017941 */ /* 0x000fea0003800200 */
.L_x_598:
        /* <DEDUP_REMOVED lines=15> */
.L_x_601:
[----:B------:R-:W-:Y:S05]  /*1ee90*/  BSYNC.RECONVERGENT B1 ;  /* 0x0000000000017941 */ /* 0x000fea0003800200 */
.L_x_600:
        /* <DEDUP_REMOVED lines=13> */
.L_x_603:
[----:B------:R-:W-:Y:S05]  /*1ef70*/  BSYNC.RECONVERGENT B1 ;  /* 0x0000000000017941 */ /* 0x000fea0003800200 */
.L_x_602:
[----:B------:R-:W-:Y:S01]  /*1ef80*/  MOV R81, R0 ;  /* 0x0000000000517202 */ /* 0x000fe20000000f00 */
[----:B------:R-:W-:Y:S01]  /*1ef90*/  IMAD.MOV.U32 R6, RZ, RZ, R13 ;  /* 0x000000ffff067224 */ /* 0x000fe200078e000d */
[----:B------:R-:W-:Y:S02]  /*1efa0*/  MOV R8, R5 ;  /* 0x0000000500087202 */ /* 0x000fe40000000f00 */
[----:B------:R-:W-:-:S07]  /*1efb0*/  MOV R11, R9 ;  /* 0x00000009000b7202 */ /* 0x000fce0000000f00 */
.L_x_577:
[----:B------:R-:W-:Y:S05]  /*1efc0*/  BSYNC.RECONVERGENT B0 ;  /* 0x0000000000007941 */ /* 0x000fea0003800200 */
.L_x_566:
[----:B------:R-:W0:Y:S01]  /*1efd0*/  LDCU.64 UR12, c[0x0][0x398] ;  /* 0x00007300ff0c77ac */ /* 0x000e220008000a00 */
[----:B------:R-:W-:Y:S01]  /*1efe0*/  FADD R12, R84, R15 ;  /* 0x0000000f540c7221 */ /* 0x000fe20000000000 */
[----:B------:R-:W-:Y:S02]  /*1eff0*/  HFMA2 R9, -RZ, RZ, 0, 0 ;  /* 0x00000000ff097431 */ /* 0x000fe400000001ff */
[----:B------:R-:W-:Y:S01]  /*1f000*/  FADD R90, R79, R90 ;  /* 0x0000005a4f5a7221 */ /* 0x000fe20000000000 */
[----:B------:R-:W-:Y:S02]  /*1f010*/  HFMA2 R73, -RZ, RZ, 0, 0 ;  /* 0x00000000ff497431 */ /* 0x000fe400000001ff */
[----:B------:R-:W-:Y:S01]  /*1f020*/  FADD R7, R86, R7 ;  /* 0x0000000756077221 */ /* 0x000fe20000000000 */
[----:B------:R-:W-:Y:S02]  /*1f030*/  HFMA2 R5, -RZ, RZ, 0, 0 ;  /* 0x00000000ff057431 */ /* 0x000fe400000001ff */
[----:B------:R-:W-:Y:S01]  /*1f040*/  IMAD.MOV.U32 R80, RZ, RZ, 0x3f800000 ;  /* 0x3f800000ff507424 */ /* 0x000fe200078e00ff */
[----:B------:R-:W-:-:S02]  /*1f050*/  MOV R13, 0x7f7fffff ;  /* 0x7f7fffff000d7802 */ /* 0x000fc40000000f00 */
[----:B------:R-:W-:Y:S01]  /*1f060*/  CS2R R78, SRZ ;  /* 0x00000000004e7805 */ /* 0x000fe2000001ff00 */
[----:B------:R-:W-:Y:S01]  /*1f070*/  IMAD.MOV.U32 R98, RZ, RZ, RZ ;  /* 0x000000ffff627224 */ /* 0x000fe200078e00ff */
[----:B------:R-:W-:Y:S02]  /*1f080*/  CS2R R86, SRZ ;  /* 0x0000000000567805 */ /* 0x000fe4000001ff00 */
[----:B------:R-:W-:Y:S02]  /*1f090*/  CS2R R84, SRZ ;  /* 0x0000000000547805 */ /* 0x000fe4000001ff00 */
[----:B------:R-:W-:Y:S02]  /*1f0a0*/  CS2R R76, SRZ ;  /* 0x00000000004c7805 */ /* 0x000fe4000001ff00 */
[----:B------:R-:W-:Y:S01]  /*1f0b0*/  CS2R R74, SRZ ;  /* 0x00000000004a7805 */ /* 0x000fe2000001ff00 */
[----:B------:R-:W-:Y:S01]  /*1f0c0*/  IMAD.MOV.U32 R71, RZ, RZ, 0x3f800000 ;  /* 0x3f800000ff477424 */ /* 0x000fe200078e00ff */
[----:B------:R-:W-:Y:S01]  /*1f0d0*/  MOV R88, RZ ;  /* 0x000000ff00587202 */ /* 0x000fe20000000f00 */
[----:B------:R-:W-:Y:S01]  /*1f0e0*/  IMAD.MOV.U32 R4, RZ, RZ, 0x3f800000 ;  /* 0x3f800000ff047424 */ /* 0x000fe200078e00ff */
[----:B0-----:R-:W-:-:S04]  /*1f0f0*/  MOV R15, UR12 ;  /* 0x0000000c000f7c02 */ /* 0x001fc80008000f00 */
[----:B------:R-:W-:-:S04]  /*1f100*/  ISETP.NE.U32.AND P0, PT, R15, RZ, PT ;  /* 0x000000ff0f00720c */ /* 0x000fc80003f05070 */
[----:B------:R-:W-:-:S13]  /*1f110*/  ISETP.NE.AND.EX P0, PT, RZ, UR13, PT, P0 ;  /* 0x0000000dff007c0c */ /* 0x000fda000bf05300 */
[----:B------:R-:W-:Y:S05]  /*1f120*/  @!P0 BRA `(.L_x_604) ;  /* 0x0000002000cc8947 */ /* 0x000fea0003800000 */
[----:B------:R-:W-:Y:S02]  /*1f130*/  ISETP.NE.U32.AND P0, PT, R15, 0x1, PT ;  /* 0x000000010f00780c */ /* 0x000fe40003f05070 */
[----:B------:R-:W-:Y:S02]  /*1f140*/  CS2R R86, SRZ ;  /* 0x0000000000567805 */ /* 0x000fe4000001ff00 */
[----:B------:R-:W-:Y:S01]  /*1f150*/  MOV R13, 0x7f7fffff ;  /* 0x7f7fffff000d7802 */ /* 0x000fe20000000f00 */
[----:B------:R-:W-:Y:S01]  /*1f160*/  IMAD.MOV.U32 R17, RZ, RZ, RZ ;  /* 0x000000ffff117224 */ /* 0x000fe200078e00ff */
[----:B------:R-:W-:Y:S01]  /*1f170*/  ISETP.NE.AND.EX P0, PT, RZ, UR13, PT, P0 ;  /* 0x0000000dff007c0c */ /* 0x000fe2000bf05300 */
[----:B------:R-:W-:Y:S01]  /*1f180*/  IMAD.MOV.U32 R88, RZ, RZ, RZ ;  /* 0x000000ffff587224 */ /* 0x000fe200078e00ff */
[----:B------:R-:W-:Y:S02]  /*1f190*/  MOV R4, 0x3f800000 ;  /* 0x3f80000000047802 */ /* 0x000fe40000000f00 */
[----:B------:R-:W-:-:S02]  /*1f1a0*/  CS2R R74, SRZ ;  /* 0x00000000004a7805 */ /* 0x000fc4000001ff00 */
[----:B------:R-:W-:Y:S01]  /*1f1b0*/  MOV R0, RZ ;  /* 0x000000ff00007202 */ /* 0x000fe20000000f00 */
[----:B------:R-:W-:Y:S01]  /*1f1c0*/  IMAD.MOV.U32 R80, RZ, RZ, 0x3f800000 ;  /* 0x3f800000ff507424 */ /* 0x000fe200078e00ff */
[----:B------:R-:W-:Y:S02]  /*1f1d0*/  MOV R5, RZ ;  /* 0x000000ff00057202 */ /* 0x000fe40000000f00 */
[----:B------:R-:W-:Y:S02]  /*1f1e0*/  CS2R R76, SRZ ;  /* 0x00000000004c7805 */ /* 0x000fe4000001ff00 */
[----:B------:R-:W-:Y:S02]  /*1f1f0*/  MOV R71, 0x3f800000 ;  /* 0x3f80000000477802 */ /* 0x000fe40000000f00 */
[----:B------:R-:W-:Y:S02]  /*1f200*/  CS2R R78, SRZ ;  /* 0x00000000004e7805 */ /* 0x000fe4000001ff00 */
[----:B------:R-:W-:-:S02]  /*1f210*/  MOV R73, RZ ;  /* 0x000000ff00497202 */ /* 0x000fc40000000f00 */
[----:B------:R-:W-:Y:S02]  /*1f220*/  CS2R R84, SRZ ;  /* 0x0000000000547805 */ /* 0x000fe4000001ff00 */
[----:B------:R-:W-:Y:S02]  /*1f230*/  MOV R98, RZ ;  /* 0x000000ff00627202 */ /* 0x000fe40000000f00 */
[----:B------:R-:W-:Y:S01]  /*1f240*/  MOV R9, RZ ;  /* 0x000000ff00097202 */ /* 0x000fe20000000f00 */
[----:B------:R-:W-:Y:S06]  /*1f250*/  @!P0 BRA `(.L_x_605) ;  /* 0x0000001400cc8947 */ /* 0x000fec0003800000 */
[----:B------:R-:W-:Y:S02]  /*1f260*/  HFMA2 R4, -RZ, RZ, 1.875, 0 ;  /* 0x3f800000ff047431 */ /* 0x000fe400000001ff */
[----:B------:R-:W-:Y:S01]  /*1f270*/  IMAD.MOV.U32 R13, RZ, RZ, 0x7f7fffff ;  /* 0x7f7fffffff0d7424 */ /* 0x000fe200078e00ff */
[----:B------:R-:W-:Y:S01]  /*1f280*/  MOV R87, RZ ;  /* 0x000000ff00577202 */ /* 0x000fe20000000f00 */
[----:B------:R-:W-:Y:S01]  /*1f290*/  IMAD.MOV.U32 R89, RZ, RZ, RZ ;  /* 0x000000ffff597224 */ /* 0x000fe200078e00ff */
[----:B------:R-:W-:-:S07]  /*1f2a0*/  MOV R91, RZ ;  /* 0x000000ff005b7202 */ /* 0x000fce0000000f00 */
.L_x_638:
[----:B0-----:R-:W0:Y:S01]  /*1f2b0*/  LDC.64 R14, c[0x0][0x390] ;  /* 0x0000e400ff0e7b82 */ /* 0x001e220000000a00 */
[----:B------:R-:W-:Y:S02]  /*1f2c0*/  IMAD R17, R91, 0x44, RZ ;  /* 0x000000445b117824 */ /* 0x000fe400078e02ff */
[----:B01----:R-:W-:-:S05]  /*1f2d0*/  IMAD.WIDE.U32 R92, R89, 0x44, R14 ;  /* 0x00000044595c7825 */ /* 0x003fca00078e000e */
[----:B------:R-:W-:-:S05]  /*1f2e0*/  IADD3 R93, PT, PT, R93, R17, RZ ;  /* 0x000000115d5d7210 */ /* 0x000fca0007ffe0ff */
[----:B------:R-:W2:Y:S04]  /*1f2f0*/  LDG.E R102, desc[UR14][R92.64+0x34] ;  /* 0x0000340e5c667981 */ /* 0x000ea8000c1e1900 */
[----:B------:R-:W3:Y:S04]  /*1f300*/  LDG.E R101, desc[UR14][R92.64+0x30] ;  /* 0x0000300e5c657981 */ /* 0x000ee8000c1e1900 */
[----:B------:R-:W4:Y:S04]  /*1f310*/  LDG.E R111, desc[UR14][R92.64+0x38] ;  /* 0x0000380e5c6f7981 */ /* 0x000f28000c1e1900 */
[----:B------:R-:W5:Y:S01]  /*1f320*/  LDG.E R0, desc[UR14][R92.64+0x40] ;  /* 0x0000400e5c007981 */ /* 0x000f62000c1e1900 */
[----:B------:R-:W-:Y:S01]  /*1f330*/  BSSY.RECONVERGENT B0, `(.L_x_606) ;  /* 0x0000097000007945 */ /* 0x000fe20003800200 */
[----:B------:R-:W-:Y:S01]  /*1f340*/  IMAD.MOV.U32 R103, RZ, RZ, 0x3f800000 ;  /* 0x3f800000ff677424 */ /* 0x000fe200078e00ff */
[----:B------:R-:W-:-:S02]  /*1f350*/  MOV R99, RZ ;  /* 0x000000ff00637202 */ /* 0x000fc40000000f00 */
[----:B------:R-:W-:Y:S02]  /*1f360*/  CS2R R96, SRZ ;  /* 0x0000000000607805 */ /* 0x000fe4000001ff00 */
[----:B------:R-:W-:Y:S02]  /*1f370*/  MOV R104, 0x7f7fffff ;  /* 0x7f7fffff00687802 */ /* 0x000fe40000000f00 */
[----:B------:R-:W-:Y:S01]  /*1f380*/  CS2R R94, SRZ ;  /* 0x00000000005e7805 */ /* 0x000fe2000001ff00 */
[----:B------:R-:W-:Y:S01]  /*1f390*/  IMAD.MOV.U32 R56, RZ, RZ, RZ ;  /* 0x000000ffff387224 */ /* 0x000fe200078e00ff */
[----:B------:R-:W-:Y:S01]  /*1f3a0*/  MOV R106, 0x3f800000 ;  /* 0x3f800000006a7802 */ /* 0x000fe20000000f00 */
[----:B------:R-:W-:Y:S01]  /*1f3b0*/  IMAD.MOV.U32 R113, RZ, RZ, RZ ;  /* 0x000000ffff717224 */ /* 0x000fe200078e00ff */
[----:B------:R-:W-:Y:S01]  /*1f3c0*/  MOV R107, RZ ;  /* 0x000000ff006b7202 */ /* 0x000fe20000000f00 */
[----:B------:R-:W-:Y:S01]  /*1f3d0*/  IMAD.MOV.U32 R105, RZ, RZ, RZ ;  /* 0x000000ffff697224 */ /* 0x000fe200078e00ff */
[----:B------:R-:W-:Y:S01]  /*1f3e0*/  CS2R R108, SRZ ;  /* 0x00000000006c7805 */ /* 0x000fe2000001ff00 */
[----:B------:R-:W-:-:S02]  /*1f3f0*/  IMAD.MOV.U32 R110, RZ, RZ, 0x3f800000 ;  /* 0x3f800000ff6e7424 */ /* 0x000fc400078e00ff */
        /* <DEDUP_REMOVED lines=11> */
[----:B------:R-:W-:-:S02]  /*1f4b0*/  MOV R54, RZ ;  /* 0x000000ff00367202 */ /* 0x000fc40000000f00 */
[----:B------:R-:W-:Y:S01]  /*1f4c0*/  MOV R0, RZ ;  /* 0x000000ff00007202 */ /* 0x000fe20000000f00 */
        /* <DEDUP_REMOVED lines=13> */
.L_x_609:
[----:B------:R-:W-:Y:S01]  /*1f5a0*/  FMUL.FTZ R107, R0, R15 ;  /* 0x0000000f006b7220 */ /* 0x000fe20000410000 */
[----:B------:R-:W-:-:S03]  /*1f5b0*/  FMUL.FTZ R14, R15, 0.5 ;  /* 0x3f0000000f0e7820 */ /* 0x000fc60000410000 */
[----:B------:R-:W-:-:S04]  /*1f5c0*/  FFMA R0, -R107, R107, R0 ;  /* 0x0000006b6b007223 */ /* 0x000fc80000000100 */
[----:B------:R-:W-:-:S07]  /*1f5d0*/  FFMA R107, R0, R14, R107 ;  /* 0x0000000e006b7223 */ /* 0x000fce000000006b */
.L_x_610:
[----:B------:R-:W-:Y:S05]  /*1f5e0*/  BSYNC.RECONVERGENT B1 ;  /* 0x0000000000017941 */ /* 0x000fea0003800200 */
.L_x_608:
        /* <DEDUP_REMOVED lines=12> */
[----:B------:R-:W-:Y:S01]  /*1f6b0*/  CS2R R94, SRZ ;  /* 0x00000000005e7805 */ /* 0x000fe2000001ff00 */
[----:B------:R-:W-:Y:S02]  /*1f6c0*/  HFMA2 R105, -RZ, RZ, 0, 0 ;  /* 0x00000000ff697431 */ /* 0x000fe400000001ff */
[----:B------:R-:W-:Y:S02]  /*1f6d0*/  IMAD.MOV.U32 R54, RZ, RZ, RZ ;  /* 0x000000ffff367224 */ /* 0x000fe400078e00ff */
[----:B------:R-:W-:Y:S01]  /*1f6e0*/  HFMA2 R110, -RZ, RZ, 1.875, 0 ;  /* 0x3f800000ff6e7431 */ /* 0x000fe200000001ff */
[----:B------:R-:W-:Y:S01]  /*1f6f0*/  MOV R14, RZ ;  /* 0x000000ff000e7202 */ /* 0x000fe20000000f00 */
[----:B------:R-:W-:Y:S01]  /*1f700*/  IMAD.MOV.U32 R0, RZ, RZ, RZ ;  /* 0x000000ffff007224 */ /* 0x000fe200078e00ff */
[----:B------:R-:W-:Y:S01]  /*1f710*/  MOV R17, RZ ;  /* 0x000000ff00117202 */ /* 0x000fe20000000f00 */
[----:B------:R-:W-:Y:S01]  /*1f720*/  IMAD.MOV.U32 R106, RZ, RZ, 0x3f800000 ;  /* 0x3f800000ff6a7424 */ /* 0x000fe200078e00ff */
[----:B------:R-:W-:Y:S01]  /*1f730*/  MOV R107, RZ ;  /* 0x000000ff006b7202 */ /* 0x000fe20000000f00 */
[----:B------:R-:W-:Y:S05]  /*1f740*/  @!P0 BREAK.RELIABLE B1 ;  /* 0x0000000000018942 */ /* 0x000fea0003800100 */
[----:B------:R-:W-:Y:S01]  /*1f750*/  CS2R R108, SRZ ;  /* 0x00000000006c7805 */ /* 0x000fe2000001ff00 */
[----:B------:R-:W-:Y:S06]  /*1f760*/  @!P0 BRA `(.L_x_607) ;  /* 0x00000004004c8947 */ /* 0x000fec0003800000 */
[----:B------:R-:W-:-:S07]  /*1f770*/  IMAD.MOV.U32 R100, RZ, RZ, R15 ;  /* 0x000000ffff647224 */ /* 0x000fce00078e000f */
.L_x_612:
[----:B------:R-:W-:Y:S05]  /*1f780*/  BSYNC.RELIABLE B1 ;  /* 0x0000000000017941 */ /* 0x000fea0003800100 */
.L_x_611:
        /* <DEDUP_REMOVED lines=18> */
.L_x_614:
[----:B------:R-:W-:Y:S01]  /*1f8b0*/  FMUL.FTZ R101, R0, R17 ;  /* 0x0000001100657220 */ /* 0x000fe20000410000 */
[----:B------:R-:W-:-:S03]  /*1f8c0*/  FMUL.FTZ R14, R17, 0.5 ;  /* 0x3f000000110e7820 */ /* 0x000fc60000410000 */
[----:B------:R-:W-:-:S04]  /*1f8d0*/  FFMA R0, -R101, R101, R0 ;  /* 0x0000006565007223 */ /* 0x000fc80000000100 */
[----:B------:R-:W-:-:S07]  /*1f8e0*/  FFMA R101, R0, R14, R101 ;  /* 0x0000000e00657223 */ /* 0x000fce0000000065 */
.L_x_615:
[----:B------:R-:W-:Y:S05]  /*1f8f0*/  BSYNC.RECONVERGENT B1 ;  /* 0x0000000000017941 */ /* 0x000fea0003800200 */
.L_x_613:
        /* <DEDUP_REMOVED lines=13> */
.L_x_617:
[----:B------:R-:W-:Y:S05]  /*1f9d0*/  BSYNC.RECONVERGENT B1 ;  /* 0x0000000000017941 */ /* 0x000fea0003800200 */
.L_x_616:
        /* <DEDUP_REMOVED lines=14> */
.L_x_619:
[----:B------:R-:W-:Y:S05]  /*1fac0*/  BSYNC.RECONVERGENT B1 ;  /* 0x0000000000017941 */ /* 0x000fea0003800200 */
.L_x_618:
        /* <DEDUP_REMOVED lines=15> */
.L_x_621:
[----:B------:R-:W-:Y:S05]  /*1fbc0*/  BSYNC.RECONVERGENT B1 ;  /* 0x0000000000017941 */ /* 0x000fea0003800200 */
.L_x_620:
        /* <DEDUP_REMOVED lines=13> */
.L_x_607:
[----:B------:R-:W-:Y:S05]  /*1fca0*/  BSYNC.RECONVERGENT B0 ;  /* 0x0000000000007941 */ /* 0x000fea0003800200 */
.L_x_606:
        /* <DEDUP_REMOVED lines=30> */
[----:B------:R-:W-:Y:S01]  /*1fe90*/  @!P0 MOV R4, R110 ;  /* 0x0000006e00048202 */ /* 0x000fe20000000f00 */
[----:B------:R-:W-:Y:S01]  /*1fea0*/  HFMA2 R110, -RZ, RZ, 1.875, 0 ;  /* 0x3f800000ff6e7431 */ /* 0x000fe200000001ff */
[----:B------:R-:W-:Y:S01]  /*1feb0*/  MOV R104, 0x7f7fffff ;  /* 0x7f7fffff00687802 */ /* 0x000fe20000000f00 */
[----:B------:R-:W-:Y:S01]  /*1fec0*/  IMAD.MOV.U32 R54, RZ, RZ, RZ ;  /* 0x000000ffff367224 */ /* 0x000fe200078e00ff */
[----:B------:R-:W-:Y:S01]  /*1fed0*/  MOV R107, RZ ;  /* 0x000000ff006b7202 */ /* 0x000fe20000000f00 */
[----:B------:R-:W-:Y:S01]  /*1fee0*/  IMAD.MOV.U32 R106, RZ, RZ, 0x3f800000 ;  /* 0x3f800000ff6a7424 */ /* 0x000fe200078e00ff */
        /* <DEDUP_REMOVED lines=9> */
[----:B------:R-:W-:Y:S01]  /*1ff80*/  FMUL R100, R100, R100 ;  /* 0x0000006464647220 */ /* 0x000fe20000400000 */
[C---:B------:R-:W-:Y:S01]  /*1ff90*/  FFMA R112, R14.reuse, R81, R95 ;  /* 0x000000510e707223 */ /* 0x040fe2000000005f */
[----:B------:R-:W-:Y:S01]  /*1ffa0*/  FFMA R17, R14, R14, R17 ;  /* 0x0000000e0e117223 */ /* 0x000fe20000000011 */
[----:B------:R-:W-:Y:S01]  /*1ffb0*/  CS2R R94, SRZ ;  /* 0x00000000005e7805 */ /* 0x000fe2000001ff00 */
        /* <DEDUP_REMOVED lines=14> */
.L_x_625:
[----:B------:R-:W-:Y:S01]  /*200a0*/  FMUL.FTZ R107, R0, R17 ;  /* 0x00000011006b7220 */ /* 0x000fe20000410000 */
[----:B------:R-:W-:-:S03]  /*200b0*/  FMUL.FTZ R14, R17, 0.5 ;  /* 0x3f000000110e7820 */ /* 0x000fc60000410000 */
[----:B------:R-:W-:-:S04]  /*200c0*/  FFMA R0, -R107, R107, R0 ;  /* 0x0000006b6b007223 */ /* 0x000fc80000000100 */
[----:B------:R-:W-:-:S07]  /*200d0*/  FFMA R107, R0, R14, R107 ;  /* 0x0000000e006b7223 */ /* 0x000fce000000006b */
.L_x_626:
[----:B------:R-:W-:Y:S05]  /*200e0*/  BSYNC.RECONVERGENT B1 ;  /* 0x0000000000017941 */ /* 0x000fea0003800200 */
.L_x_624:
        /* <DEDUP_REMOVED lines=13> */
[----:B------:R-:W-:Y:S01]  /*201c0*/  HFMA2 R106, -RZ, RZ, 1.875, 0 ;  /* 0x3f800000ff6a7431 */ /* 0x000fe200000001ff */
[----:B------:R-:W-:Y:S01]  /*201d0*/  MOV R56, RZ ;  /* 0x000000ff00387202 */ /* 0x000fe20000000f00 */
[----:B------:R-:W-:Y:S01]  /*201e0*/  IMAD.MOV.U32 R0, RZ, RZ, RZ ;  /* 0x000000ffff007224 */ /* 0x000fe200078e00ff */
[----:B------:R-:W-:Y:S01]  /*201f0*/  MOV R113, RZ ;  /* 0x000000ff00717202 */ /* 0x000fe20000000f00 */
[----:B------:R-:W-:Y:S01]  /*20200*/  IMAD.MOV.U32 R17, RZ, RZ, RZ ;  /* 0x000000ffff117224 */ /* 0x000fe200078e00ff */
[----:B------:R-:W-:Y:S01]  /*20210*/  MOV R105, RZ ;  /* 0x000000ff00697202 */ /* 0x000fe20000000f00 */
[----:B------:R-:W-:Y:S01]  /*20220*/  IMAD.MOV.U32 R107, RZ, RZ, RZ ;  /* 0x000000ffff6b7224 */ /* 0x000fe200078e00ff */
[----:B------:R-:W-:Y:S01]  /*20230*/  CS2R R108, SRZ ;  /* 0x00000000006c7805 */ /* 0x000fe2000001ff00 */
[----:B------:R-:W-:Y:S05]  /*20240*/  @!P0 BREAK.RELIABLE B1 ;  /* 0x0000000000018942 */ /* 0x000fea0003800100 */
[----:B------:R-:W-:Y:S01]  /*20250*/  MOV R110, 0x3f800000 ;  /* 0x3f800000006e7802 */ /* 0x000fe20000000f00 */
[----:B------:R-:W-:Y:S06]  /*20260*/  @!P0 BRA `(.L_x_623) ;  /* 0x0000000400488947 */ /* 0x000fec0003800000 */
[----:B------:R-:W-:-:S07]  /*20270*/  MOV R100, R111 ;  /* 0x0000006f00647202 */ /* 0x000fce0000000f00 */
.L_x_628:
[----:B------:R-:W-:Y:S05]  /*20280*/  BSYNC.RELIABLE B1 ;  /* 0x0000000000017941 */ /* 0x000fea0003800100 */
.L_x_627:
        /* <DEDUP_REMOVED lines=14> */
[----:B------:R-:W-:-:S07]  /*20370*/  MOV R14, 0x20390 ;  /* 0x00020390000e7802 */ /* 0x000fce0000000f00 */
[----:B0-----:R-:W-:Y:S05]  /*20380*/  CALL.REL.NOINC `($__internal_1_$__cuda_sm20_sqrt_rn_f32_slowpath) ;  /* 0x0000018c001c7944 */ /* 0x001fea0003c00000 */
[----:B------:R-:W-:Y:S01]  /*20390*/  MOV R101, R107 ;  /* 0x0000006b00657202 */ /* 0x000fe20000000f00 */
[----:B------:R-:W-:Y:S06]  /*203a0*/  BRA `(.L_x_631) ;  /* 0x0000000000107947 */ /* 0x000fec0003800000 */
.L_x_630:
[----:B------:R-:W-:Y:S01]  /*203b0*/  FMUL.FTZ R101, R0, R17 ;  /* 0x0000001100657220 */ /* 0x000fe20000410000 */
[----:B------:R-:W-:-:S03]  /*203c0*/  FMUL.FTZ R14, R17, 0.5 ;  /* 0x3f000000110e7820 */ /* 0x000fc60000410000 */
[----:B------:R-:W-:-:S04]  /*203d0*/  FFMA R0, -R101, R101, R0 ;  /* 0x0000006565007223 */ /* 0x000fc80000000100 */
[----:B------:R-:W-:-:S07]  /*203e0*/  FFMA R101, R0, R14, R101 ;  /* 0x0000000e00657223 */ /* 0x000fce0000000065 */
.L_x_631:
[----:B------:R-:W-:Y:S05]  /*203f0*/  BSYNC.RECONVERGENT B1 ;  /* 0x0000000000017941 */ /* 0x000fea0003800200 */
.L_x_629:
        /* <DEDUP_REMOVED lines=13> */
.L_x_633:
[----:B------:R-:W-:Y:S05]  /*204d0*/  BSYNC.RECONVERGENT B1 ;  /* 0x0000000000017941 */ /* 0x000fea0003800200 */
.L_x_632:
        /* <DEDUP_REMOVED lines=14> */
.L_x_635:
[----:B------:R-:W-:Y:S05]  /*205c0*/  BSYNC.RECONVERGENT B1 ;  /* 0x0000000000017941 */ /* 0x000fea0003800200 */
.L_x_634:
        /* <DEDUP_REMOVED lines=14> */
.L_x_637:
[----:B------:R-:W-:Y:S05]  /*206b0*/  BSYNC.RECONVERGENT B1 ;  /* 0x0000000000017941 */ /* 0x000fea0003800200 */
.L_x_636:
        /* <DEDUP_REMOVED lines=13> */
.L_x_623:
[----:B------:R-:W-:Y:S05]  /*20790*/  BSYNC.RECONVERGENT B0 ;  /* 0x0000000000007941 */ /* 0x000fea0003800200 */
.L_x_622:
[----:B------:R-:W2:Y:S01]  /*207a0*/  LDCU.64 UR12, c[0x0][0x398] ;  /* 0x00007300ff0c77ac */ /* 0x000ea20008000a00 */
[----:B------:R-:W-:Y:S02]  /*207b0*/  FSETP.GEU.AND P1, PT, R104, R13, PT ;  /* 0x0000000d6800720b */ /* 0x000fe40003f2e000 */
[----:B------:R-:W-:-:S04]  /*207c0*/  IADD3 R89, P0, PT, R89, 0x2, RZ ;  /* 0x0000000259597810 */ /* 0x000fc80007f1e0ff */
[----:B------:R-:W-:-:S07]  /*207d0*/  IADD3.X R91, PT, PT, RZ, R91, RZ, P0, !PT ;  /* 0x0000005bff5b7210 */ /* 0x000fce00007fe4ff */
[----:B------:R-:W-:Y:S01]  /*207e0*/  @!P1 IMAD.MOV.U32 R86, RZ, RZ, R56 ;  /* 0x000000ffff569224 */ /* 0x000fe200078e0038 */
[----:B------:R-:W-:Y:S01]  /*207f0*/  @!P1 MOV R13, R104 ;  /* 0x00000068000d9202 */ /* 0x000fe20000000f00 */
[----:B------:R-:W-:Y:S01]  /*20800*/  @!P1 IMAD.MOV.U32 R9, RZ, RZ, R99 ;  /* 0x000000ffff099224 */ /* 0x000fe200078e0063 */
[----:B------:R-:W-:Y:S01]  /*20810*/  @!P1 MOV R79, R96 ;  /* 0x00000060004f9202 */ /* 0x000fe20000000f00 */
[----:B------:R-:W-:Y:S01]  /*20820*/  @!P1 IMAD.MOV.U32 R84, RZ, RZ, R0 ;  /* 0x000000ffff549224 */ /* 0x000fe200078e0000 */
[----:B--2---:R-:W-:Y:S01]  /*20830*/  MOV R15, UR12 ;  /* 0x0000000c000f7c02 */ /* 0x004fe20008000f00 */
[----:B-----5:R-:W-:Y:S01]  /*20840*/  @!P1 IMAD.MOV.U32 R76, RZ, RZ, R17 ;  /* 0x000000ffff4c9224 */ /* 0x020fe200078e0011 */
[----:B------:R-:W-:Y:S01]  /*20850*/  @!P1 MOV R98, R94 ;  /* 0x0000005e00629202 */ /* 0x000fe20000000f00 */
[----:B------:R-:W-:Y:S01]  /*20860*/  @!P1 IMAD.MOV.U32 R75, RZ, RZ, R95 ;  /* 0x000000ffff4b9224 */ /* 0x000fe200078e005f */
[----:B------:R-:W-:Y:S01]  /*20870*/  LOP3.LUT R56, R15, 0xfffffffe, RZ, 0xc0, !PT ;  /* 0xfffffffe0f387812 */ /* 0x000fe200078ec0ff */
[----:B------:R-:W-:Y:S01]  /*20880*/  @!P1 IMAD.MOV.U32 R71, RZ, RZ, R106 ;  /* 0x000000ffff479224 */ /* 0x000fe200078e006a */
[----:B------:R-:W-:Y:S01]  /*20890*/  @!P1 MOV R85, R54 ;  /* 0x0000003600559202 */ /* 0x000fe20000000f00 */
[----:B------:R-:W-:Y:S01]  /*208a0*/  @!P1 IMAD.MOV.U32 R87, RZ, RZ, R109 ;  /* 0x000000ffff579224 */ /* 0x000fe200078e006d */
[----:B------:R-:W-:-:S02]  /*208b0*/  ISETP.NE.U32.AND P0, PT, R89, R56, PT ;  /* 0x000000385900720c */ /* 0x000fc40003f05070 */
[----:B------:R-:W-:Y:S02]  /*208c0*/  @!P1 MOV R78, R113 ;  /* 0x00000071004e9202 */ /* 0x000fe40000000f00 */
[----:B------:R-:W-:Y:S02]  /*208d0*/  ISETP.NE.AND.EX P0, PT, R91, UR13, PT, P0 ;  /* 0x0000000d5b007c0c */ /* 0x000fe4000bf05300 */
        /* <DEDUP_REMOVED lines=8> */
[----:B------:R-:W2:Y:S01]  /*20960*/  LDCU UR6, c[0x0][0x39c] ;  /* 0x00007380ff0677ac */ /* 0x000ea20008000800 */
[----:B------:R-:W-:Y:S01]  /*20970*/  MOV R17, R56 ;  /* 0x0000003800117202 */ /* 0x000fe20000000f00 */
[----:B--2---:R-:W-:-:S07]  /*20980*/  IMAD.U32 R0, RZ, RZ, UR6 ;  /* 0x00000006ff007e24 */ /* 0x004fce000f8e00ff */
.L_x_605:
[----:B------:R-:W-:-:S04]  /*20990*/  LOP3.LUT R54, R15, 0x1, RZ, 0xc0, !PT ;  /* 0x000000010f367812 */ /* 0x000fc800078ec0ff */
[----:B------:R-:W-:-:S04]  /*209a0*/  ISETP.NE.U32.AND P0, PT, R54, 0x1, PT ;  /* 0x000000013600780c */ /* 0x000fc80003f05070 */
[----:B------:R-:W-:-:S13]  /*209b0*/  ISETP.NE.U32.AND.EX P0, PT, RZ, RZ, PT, P0 ;  /* 0x000000ffff00720c */ /* 0x000fda0003f05100 */
[----:B------:R-:W-:Y:S05]  /*209c0*/  @P0 BRA `(.L_x_604) ;  /* 0x0000000800a40947 */ /* 0x000fea0003800000 */
[----:B------:R-:W0:Y:S01]  /*209d0*/  LDC.64 R14, c[0x0][0x390] ;  /* 0x0000e400ff0e7b82 */ /* 0x000e220000000a00 */
        /* <DEDUP_REMOVED lines=12> */
[----:B------:R-:W-:Y:S02]  /*20aa0*/  HFMA2 R101, -RZ, RZ, 0, 0 ;  /* 0x00000000ff657431 */ /* 0x000fe400000001ff */
[----:B------:R-:W-:Y:S02]  /*20ab0*/  IMAD.MOV.U32 R91, RZ, RZ, RZ ;  /* 0x000000ffff5b7224 */ /* 0x000fe400078e00ff */
[----:B------:R-:W-:Y:S02]  /*20ac0*/  HFMA2 R105, -RZ, RZ, 0, 0 ;  /* 0x00000000ff697431 */ /* 0x000fe400000001ff */
[----:B------:R-:W-:Y:S02]  /*20ad0*/  IMAD.MOV.U32 R120, RZ, RZ, RZ ;  /* 0x000000ffff787224 */ /* 0x000fe400078e00ff */
[----:B------:R-:W-:Y:S01]  /*20ae0*/  HFMA2 R116, -RZ, RZ, 1.875, 0 ;  /* 0x3f800000ff747431 */ /* 0x000fe200000001ff */
        /* <DEDUP_REMOVED lines=16> */
[----:B------:R-:W-:-:S02]  /*20bf0*/  MOV R94, RZ ;  /* 0x000000ff005e7202 */ /* 0x000fc40000000f00 */
[----:B------:R-:W-:Y:S01]  /*20c00*/  MOV R15, RZ ;  /* 0x000000ff000f7202 */ /* 0x000fe20000000f00 */
        /* <DEDUP_REMOVED lines=12> */
.L_x_642:
[----:B------:R-:W-:Y:S01]  /*20cd0*/  FMUL.FTZ R107, R0, R17 ;  /* 0x00000011006b7220 */ /* 0x000fe20000410000 */
[----:B------:R-:W-:-:S03]  /*20ce0*/  FMUL.FTZ R14, R17, 0.5 ;  /* 0x3f000000110e7820 */ /* 0x000fc60000410000 */
[----:B------:R-:W-:-:S04]  /*20cf0*/  FFMA R0, -R107, R107, R0 ;  /* 0x0000006b6b007223 */ /* 0x000fc80000000100 */
[----:B------:R-:W-:-:S07]  /*20d00*/  FFMA R107, R0, R14, R107 ;  /* 0x0000000e006b7223 */ /* 0x000fce000000006b */
.L_x_643:
[----:B------:R-:W-:Y:S05]  /*20d10*/  BSYNC.RECONVERGENT B1 ;  /* 0x0000000000017941 */ /* 0x000fea0003800200 */
.L_x_641:
        /* <DEDUP_REMOVED lines=12> */
.L_x_645:
[----:B------:R-:W-:Y:S05]  /*20de0*/  BSYNC.RELIABLE B1 ;  /* 0x0000000000017941 */ /* 0x000fea0003800100 */
.L_x_644:
        /* <DEDUP_REMOVED lines=19> */
.L_x_647:
[----:B------:R-:W-:Y:S01]  /*20f20*/  FMUL.FTZ R102, R17, R0 ;  /* 0x0000000011667220 */ /* 0x000fe20000410000 */
[----:B------:R-:W-:-:S03]  /*20f30*/  FMUL.FTZ R0, R0, 0.5 ;  /* 0x3f00000000007820 */ /* 0x000fc60000410000 */
[----:B------:R-:W-:-:S04]  /*20f40*/  FFMA R17, -R102, R102, R17 ;  /* 0x0000006666117223 */ /* 0x000fc80000000111 */
[----:B------:R-:W-:-:S07]  /*20f50*/  FFMA R102, R17, R0, R102 ;  /* 0x0000000011667223 */ /* 0x000fce0000000066 */
.L_x_648:
[----:B------:R-:W-:Y:S05]  /*20f60*/  BSYNC.RECONVERGENT B1 ;  /* 0x0000000000017941 */ /* 0x000fea0003800200 */
.L_x_646:
        /* <DEDUP_REMOVED lines=13> */
.L_x_650:
[----:B------:R-:W-:Y:S05]  /*21040*/  BSYNC.RECONVERGENT B1 ;  /* 0x0000000000017941 */ /* 0x000fea0003800200 */
.L_x_649:
        /* <DEDUP_REMOVED lines=14> */
.L_x_652:
[----:B------:R-:W-:Y:S05]  /*21130*/  BSYNC.RECONVERGENT B1 ;  /* 0x0000000000017941 */ /* 0x000fea0003800200 */
.L_x_651:
        /* <DEDUP_REMOVED lines=14> */
.L_x_654:
[----:B------:R-:W-:Y:S05]  /*21220*/  BSYNC.RECONVERGENT B1 ;  /* 0x0000000000017941 */ /* 0x000fea0003800200 */
.L_x_653:
        /* <DEDUP_REMOVED lines=14> */
.L_x_640:
[----:B------:R-:W-:Y:S05]  /*21310*/  BSYNC.RECONVERGENT B0 ;  /* 0x0000000000007941 */ /* 0x000fea0003800200 */
.L_x_639:
        /* <DEDUP_REMOVED lines=20> */
.L_x_604:
[----:B------:R-:W2:Y:S02]  /*21460*/  LDCU.64 UR12, c[0x0][0x3b0] ;  /* 0x00007600ff0c77ac */ /* 0x000ea40008000a00 */
[----:B--2---:R-:W-:-:S05]  /*21470*/  IMAD.U32 R14, RZ, RZ, UR12 ;  /* 0x0000000cff0e7e24 */ /* 0x004fca000f8e00ff */
[----:B------:R-:W-:-:S04]  /*21480*/  ISETP.NE.U32.AND P0, PT, R14, RZ, PT ;  /* 0x000000ff0e00720c */ /* 0x000fc80003f05070 */
[----:B------:R-:W-:-:S13]  /*21490*/  ISETP.NE.AND.EX P0, PT, RZ, UR13, PT, P0 ;  /* 0x0000000dff007c0c */ /* 0x000fda000bf05300 */
[----:B------:R-:W-:Y:S05]  /*214a0*/  @!P0 BRA `(.L_x_655) ;  /* 0x0000001000988947 */ /* 0x000fea0003800000 */
[----:B------:R-:W-:Y:S01]  /*214b0*/  ISETP.NE.U32.AND P0, PT, R14, 0x1, PT ;  /* 0x000000010e00780c */ /* 0x000fe20003f05070 */
[----:B01----:R-:W-:Y:S01]  /*214c0*/  HFMA2 R93, -RZ, RZ, 0, 0 ;  /* 0x00000000ff5d7431 */ /* 0x003fe200000001ff */
[----:B------:R-:W-:Y:S02]  /*214d0*/  MOV R0, RZ ;  /* 0x000000ff00007202 */ /* 0x000fe40000000f00 */
[----:B------:R-:W-:-:S13]  /*214e0*/  ISETP.NE.AND.EX P0, PT, RZ, UR13, PT, P0 ;  /* 0x0000000dff007c0c */ /* 0x000fda000bf05300 */
[----:B------:R-:W-:Y:S05]  /*214f0*/  @!P0 BRA `(.L_x_656) ;  /* 0x0000000c00048947 */ /* 0x000fea0003800000 */
[----:B------:R-:W-:Y:S01]  /*21500*/  IMAD.MOV.U32 R116, RZ, RZ, RZ ;  /* 0x000000ffff747224 */ /* 0x000fe200078e00ff */
[----:B------:R-:W-:-:S07]  /*21510*/  MOV R115, RZ ;  /* 0x000000ff00737202 */ /* 0x000fce0000000f00 */
.L_x_665:
[----:B0-----:R-:W0:Y:S01]  /*21520*/  LDC.64 R14, c[0x0][0x3a8] ;  /* 0x0000ea00ff0e7b82 */ /* 0x001e220000000a00 */
[----:B------:R-:W-:Y:S02]  /*21530*/  IMAD R17, R115, 0x50, RZ ;  /* 0x0000005073117824 */ /* 0x000fe400078e02ff */
[----:B01----:R-:W-:-:S05]  /*21540*/  IMAD.WIDE.U32 R124, R116, 0x50, R14 ;  /* 0x00000050747c7825 */ /* 0x003fca00078e000e */
        /* <DEDUP_REMOVED lines=8> */
[----:B------:R-:W-:Y:S01]  /*215d0*/  CS2R R112, SRZ ;  /* 0x0000000000707805 */ /* 0x000fe2000001ff00 */
[----:B------:R-:W-:Y:S01]  /*215e0*/  HFMA2 R92, -RZ, RZ, 0, 0 ;  /* 0x00000000ff5c7431 */ /* 0x000fe200000001ff */
[----:B------:R-:W-:Y:S02]  /*215f0*/  CS2R R110, SRZ ;  /* 0x00000000006e7805 */ /* 0x000fe4000001ff00 */
[----:B------:R-:W-:Y:S02]  /*21600*/  CS2R R104, SRZ ;  /* 0x0000000000687805 */ /* 0x000fe4000001ff00 */
[----:B------:R-:W-:Y:S02]  /*21610*/  CS2R R102, SRZ ;  /* 0x0000000000667805 */ /* 0x000fe4000001ff00 */
[----:B------:R-:W-:Y:S01]  /*21620*/  MOV R100, 0x3f800000 ;  /* 0x3f80000000647802 */ /* 0x000fe20000000f00 */
[----:B------:R-:W-:Y:S01]  /*21630*/  IMAD.MOV.U32 R99, RZ, RZ, RZ ;  /* 0x000000ffff637224 */ /* 0x000fe200078e00ff */
[----:B------:R-:W-:Y:S01]  /*21640*/  MOV R94, RZ ;  /* 0x000000ff005e7202 */ /* 0x000fe20000000f00 */
[----:B------:R-:W-:Y:S01]  /*21650*/  IMAD.MOV.U32 R93, RZ, RZ, 0x3f800000 ;  /* 0x3f800000ff5d7424 */ /* 0x000fe200078e00ff */
[----:B------:R-:W-:Y:S01]  /*21660*/  MOV R91, RZ ;  /* 0x000000ff005b7202 */ /* 0x000fe20000000f00 */
[----:B------:R-:W-:-:S02]  /*21670*/  IMAD.MOV.U32 R89, RZ, RZ, RZ ;  /* 0x000000ffff597224 */ /* 0x000fc400078e00ff */
[----:B--2---:R-:W-:-:S04]  /*21680*/  FMUL R15, R117, R82 ;  /* 0x00000052750f7220 */ /* 0x004fc80000400000 */
[----:B---3--:R-:W-:-:S04]  /*21690*/  FFMA R15, R120, R83, R15 ;  /* 0x00000053780f7223 */ /* 0x008fc8000000000f */
[----:B----4-:R-:W-:Y:S01]  /*216a0*/  FFMA R106, R122, R81, R15 ;  /* 0x000000517a6a7223 */ /* 0x010fe2000000000f */
[----:B------:R-:W-:-:S04]  /*216b0*/  HFMA2 R15, -RZ, RZ, 1.875, 0 ;  /* 0x3f800000ff0f7431 */ /* 0x000fc800000001ff */
        /* <DEDUP_REMOVED lines=23> */
.L_x_660:
[----:B------:R-:W-:Y:S05]  /*21830*/  BSYNC.RECONVERGENT B1 ;  /* 0x0000000000017941 */ /* 0x000fea0003800200 */
.L_x_659:
        /* <DEDUP_REMOVED lines=21> */
.L_x_658:
[----:B------:R-:W-:Y:S05]  /*21990*/  BSYNC.RECONVERGENT B0 ;  /* 0x0000000000007941 */ /* 0x000fea0003800200 */
.L_x_657:
        /* <DEDUP_REMOVED lines=25> */
[----:B------:R-:W-:-:S02]  /*21b30*/  @!P0 MOV R88, R92 ;  /* 0x0000005c00588202 */ /* 0x000fc40000000f00 */
[----:B------:R-:W-:Y:S02]  /*21b40*/  CS2R R92, SRZ ;  /* 0x00000000005c7805 */ /* 0x000fe4000001ff00 */
[----:B------:R-:W-:Y:S01]  /*21b50*/  @!P0 MOV R5, R91 ;  /* 0x0000005b00058202 */ /* 0x000fe20000000f00 */
[----:B------:R-:W-:Y:S01]  /*21b60*/  IMAD.MOV.U32 R94, RZ, RZ, RZ ;  /* 0x000000ffff5e7224 */ /* 0x000fe200078e00ff */
[----:B------:R-:W-:Y:S01]  /*21b70*/  @!P0 MOV R4, R15 ;  /* 0x0000000f00048202 */ /* 0x000fe20000000f00 */
[----:B------:R-:W-:Y:S01]  /*21b80*/  IMAD.MOV.U32 R15, RZ, RZ, RZ ;  /* 0x000000ffff0f7224 */ /* 0x000fe200078e00ff */
[----:B------:R-:W-:Y:S01]  /*21b90*/  MOV R114, 0x7f7fffff ;  /* 0x7f7fffff00727802 */ /* 0x000fe20000000f00 */
[----:B------:R-:W-:Y:S01]  /*21ba0*/  IMAD.MOV.U32 R100, RZ, RZ, RZ ;  /* 0x000000ffff647224 */ /* 0x000fe200078e00ff */
[----:B------:R-:W-:Y:S02]  /*21bb0*/  MOV R91, RZ ;  /* 0x000000ff005b7202 */ /* 0x000fe40000000f00 */
[----:B------:R-:W-:-:S02]  /*21bc0*/  CS2R R102, SRZ ;  /* 0x0000000000667805 */ /* 0x000fc4000001ff00 */
[----:B------:R-:W-:Y:S01]  /*21bd0*/  MOV R99, RZ ;  /* 0x000000ff00637202 */ /* 0x000fe20000000f00 */
[----:B------:R-:W-:Y:S01]  /*21be0*/  IMAD.MOV.U32 R105, RZ, RZ, 0x3f800000 ;  /* 0x3f800000ff697424 */ /* 0x000fe200078e00ff */
[----:B------:R-:W-:Y:S02]  /*21bf0*/  MOV R104, RZ ;  /* 0x000000ff00687202 */ /* 0x000fe40000000f00 */
        /* <DEDUP_REMOVED lines=28> */
.L_x_664:
[----:B------:R-:W-:Y:S05]  /*21dc0*/  BSYNC.RECONVERGENT B1 ;  /* 0x0000000000017941 */ /* 0x000fea0003800200 */
.L_x_663:
        /* <DEDUP_REMOVED lines=21> */
.L_x_662:
[----:B------:R-:W-:Y:S05]  /*21f20*/  BSYNC.RECONVERGENT B0 ;  /* 0x0000000000007941 */ /* 0x000fea0003800200 */
.L_x_661:
[----:B------:R-:W2:Y:S01]  /*21f30*/  LDCU.64 UR12, c[0x0][0x3b0] ;  /* 0x00007600ff0c77ac */ /* 0x000ea20008000a00 */
[----:B------:R-:W-:Y:S02]  /*21f40*/  FSETP.GEU.AND P1, PT, R114, R13, PT ;  /* 0x0000000d7200720b */ /* 0x000fe40003f2e000 */
[----:B------:R-:W-:-:S04]  /*21f50*/  IADD3 R116, P0, PT, R116, 0x2, RZ ;  /* 0x0000000274747810 */ /* 0x000fc80007f1e0ff */
[----:B------:R-:W-:-:S07]  /*21f60*/  IADD3.X R115, PT, PT, RZ, R115, RZ, P0, !PT ;  /* 0x00000073ff737210 */ /* 0x000fce00007fe4ff */
[----:B------:R-:W-:Y:S01]  /*21f70*/  @!P1 MOV R85, R93 ;  /* 0x0000005d00559202 */ /* 0x000fe20000000f00 */
[----:B------:R-:W-:Y:S01]  /*21f80*/  @!P1 IMAD.MOV.U32 R9, RZ, RZ, R15 ;  /* 0x000000ffff099224 */ /* 0x000fe200078e000f */
[----:B------:R-:W-:Y:S01]  /*21f90*/  @!P1 MOV R13, R114 ;  /* 0x00000072000d9202 */ /* 0x000fe20000000f00 */
[----:B------:R-:W-:Y:S01]  /*21fa0*/  @!P1 IMAD.MOV.U32 R86, RZ, RZ, R92 ;  /* 0x000000ffff569224 */ /* 0x000fe200078e005c */
[----:B--2---:R-:W-:Y:S01]  /*21fb0*/  MOV R14, UR12 ;  /* 0x0000000c000e7c02 */ /* 0x004fe20008000f00 */
        /* <DEDUP_REMOVED lines=17> */
[----:B------:R-:W-:Y:S01]  /*220d0*/  @!P1 MOV R4, R113 ;  /* 0x0000007100049202 */ /* 0x000fe20000000f00 */
[----:B------:R-:W-:Y:S06]  /*220e0*/  @P0 BRA `(.L_x_665) ;  /* 0xfffffff4000c0947 */ /* 0x000fec000383ffff */
[----:B------:R-:W2:Y:S02]  /*220f0*/  LDCU UR6, c[0x0][0x3b4] ;  /* 0x00007680ff0677ac */ /* 0x000ea40008000800 */
[----:B--2---:R-:W-:-:S07]  /*22100*/  MOV R0, UR6 ;  /* 0x0000000600007c02 */ /* 0x004fce0008000f00 */
.L_x_656:
[----:B------:R-:W-:-:S04]  /*22110*/  LOP3.LUT R14, R14, 0x1, RZ, 0xc0, !PT ;  /* 0x000000010e0e7812 */ /* 0x000fc800078ec0ff */
[----:B------:R-:W-:-:S04]  /*22120*/  ISETP.NE.U32.AND P0, PT, R14, 0x1, PT ;  /* 0x000000010e00780c */ /* 0x000fc80003f05070 */
[----:B------:R-:W-:-:S13]  /*22130*/  ISETP.NE.U32.AND.EX P0, PT, RZ, RZ, PT, P0 ;  /* 0x000000ffff00720c */ /* 0x000fda0003f05100 */
[----:B------:R-:W-:Y:S05]  /*22140*/  @P0 BRA `(.L_x_655) ;  /* 0x0000000400700947 */ /* 0x000fea0003800000 */
[----:B------:R-:W2:Y:S01]  /*22150*/  LDC.64 R14, c[0x0][0x3a8] ;  /* 0x0000ea00ff0e7b82 */ /* 0x000ea20000000a00 */
[----:B------:R-:W-:Y:S02]  /*22160*/  IMAD R17, R0, 0x50, RZ ;  /* 0x0000005000117824 */ /* 0x000fe400078e02ff */
[----:B--2---:R-:W-:-:S04]  /*22170*/  IMAD.WIDE.U32 R92, R93, 0x50, R14 ;  /* 0x000000505d5c7825 */ /* 0x004fc800078e000e */
[----:B------:R-:W-:-:S05]  /*22180*/  IMAD.IADD R93, R93, 0x1, R17 ;  /* 0x000000015d5d7824 */ /* 0x000fca00078e0211 */
[----:B------:R-:W2:Y:S04]  /*22190*/  LDG.E R99, desc[UR14][R92.64+0x44] ;  /* 0x0000440e5c637981 */ /* 0x000ea8000c1e1900 */
[----:B------:R-:W3:Y:S04]  /*221a0*/  LDG.E R94, desc[UR14][R92.64+0x40] ;  /* 0x0000400e5c5e7981 */ /* 0x000ee8000c1e1900 */
[----:B------:R-:W4:Y:S01]  /*221b0*/  LDG.E R96, desc[UR14][R92.64+0x48] ;  /* 0x0000480e5c607981 */ /* 0x000f22000c1e1900 */
[----:B------:R-:W-:Y:S01]  /*221c0*/  BSSY.RECONVERGENT B0, `(.L_x_666) ;  /* 0x0000040000007945 */ /* 0x000fe20003800200 */
[----:B------:R-:W-:Y:S01]  /*221d0*/  HFMA2 R101, -RZ, RZ, 0, 0 ;  /* 0x00000000ff657431 */ /* 0x000fe200000001ff */
[----:B------:R-:W-:Y:S01]  /*221e0*/  MOV R100, 0x7f7fffff ;  /* 0x7f7fffff00647802 */ /* 0x000fe20000000f00 */
[----:B------:R-:W-:Y:S01]  /*221f0*/  HFMA2 R15, -RZ, RZ, 0, 0 ;  /* 0x00000000ff0f7431 */ /* 0x000fe200000001ff */
[----:B------:R-:W-:Y:S01]  /*22200*/  CS2R R102, SRZ ;  /* 0x0000000000667805 */ /* 0x000fe2000001ff00 */
[----:B------:R-:W-:-:S02]  /*22210*/  HFMA2 R114, -RZ, RZ, 0, 0 ;  /* 0x00000000ff727431 */ /* 0x000fc400000001ff */
[----:B------:R-:W-:Y:S02]  /*22220*/  IMAD.MOV.U32 R91, RZ, RZ, RZ ;  /* 0x000000ffff5b7224 */ /* 0x000fe400078e00ff */
[----:B------:R-:W-:Y:S01]  /*22230*/  HFMA2 R120, -RZ, RZ, 1.875, 0 ;  /* 0x3f800000ff787431 */ /* 0x000fe200000001ff */
[----:B------:R-:W-:Y:S02]  /*22240*/  MOV R89, RZ ;  /* 0x000000ff00597202 */ /* 0x000fe40000000f00 */
[----:B------:R-:W-:Y:S01]  /*22250*/  CS2R R104, SRZ ;  /* 0x0000000000687805 */ /* 0x000fe2000001ff00 */
[----:B------:R-:W-:Y:S01]  /*22260*/  IMAD.MOV.U32 R110, RZ, RZ, RZ ;  /* 0x000000ffff6e7224 */ /* 0x000fe200078e00ff */
[----:B------:R-:W-:Y:S02]  /*22270*/  MOV R111, 0x3f800000 ;  /* 0x3f800000006f7802 */ /* 0x000fe40000000f00 */
[----:B------:R-:W-:Y:S01]  /*22280*/  CS2R R112, SRZ ;  /* 0x0000000000707805 */ /* 0x000fe2000001ff00 */
[----:B------:R-:W-:Y:S01]  /*22290*/  IMAD.MOV.U32 R115, RZ, RZ, 0x3f800000 ;  /* 0x3f800000ff737424 */ /* 0x000fe200078e00ff */
[----:B------:R-:W-:-:S02]  /*222a0*/  CS2R R116, SRZ ;  /* 0x0000000000747805 */ /* 0x000fc4000001ff00 */
        /* <DEDUP_REMOVED lines=9> */
[----:B------:R-:W5:Y:S01]  /*22340*/  MUFU.RCP R14, R106 ;  /* 0x0000006a000e7308 */ /* 0x000f620000001000 */
[----:B------:R-:W-:Y:S01]  /*22350*/  BSSY.RECONVERGENT B1, `(.L_x_668) ;  /* 0x0000011000017945 */ /* 0x000fe20003800200 */
[----:B--2---:R-:W-:Y:S01]  /*22360*/  FADD R0, -R7, R0 ;  /* 0x0000000007007221 */ /* 0x004fe20000000100 */
[----:B---3--:R-:W-:-:S03]  /*22370*/  FADD R17, -R12, R17 ;  /* 0x000000110c117221 */ /* 0x008fc60000000100 */
[----:B------:R-:W-:Y:S01]  /*22380*/  FMUL R97, R99, R0 ;  /* 0x0000000063617220 */ /* 0x000fe20000400000 */
[----:B----4-:R-:W-:-:S03]  /*22390*/  FADD R95, -R90, R95 ;  /* 0x0000005f5a5f7221 */ /* 0x010fc60000000100 */
[----:B------:R-:W-:Y:S01]  /*223a0*/  FFMA R17, R94, R17, R97 ;  /* 0x000000115e117223 */ /* 0x000fe20000000061 */
[----:B-----5:R-:W-:-:S03]  /*223b0*/  FFMA R97, -R106, R14, 1 ;  /* 0x3f8000006a617423 */ /* 0x020fc6000000010e */
[----:B------:R-:W-:Y:S01]  /*223c0*/  FFMA R17, R96, R95, R17 ;  /* 0x0000005f60117223 */ /* 0x000fe20000000011 */
[----:B------:R-:W-:-:S03]  /*223d0*/  FFMA R14, R14, R97, R14 ;  /* 0x000000610e0e7223 */ /* 0x000fc6000000000e */
[----:B------:R-:W2:Y:S01]  /*223e0*/  FCHK P0, R17, R106 ;  /* 0x0000006a11007302 */ /* 0x000ea20000000000 */
[----:B------:R-:W-:-:S04]  /*223f0*/  FFMA R95, R17, R14, RZ ;  /* 0x0000000e115f7223 */ /* 0x000fc800000000ff */
[----:B------:R-:W-:-:S04]  /*22400*/  FFMA R0, -R106, R95, R17 ;  /* 0x0000005f6a007223 */ /* 0x000fc80000000111 */
[----:B------:R-:W-:Y:S01]  /*22410*/  FFMA R0, R14, R0, R95 ;  /* 0x000000000e007223 */ /* 0x000fe2000000005f */
[----:B--2---:R-:W-:Y:S06]  /*22420*/  @!P0 BRA `(.L_x_669) ;  /* 0x00000000000c8947 */ /* 0x004fec0003800000 */
[----:B------:R-:W-:Y:S01]  /*22430*/  IMAD.MOV.U32 R0, RZ, RZ, R106 ;  /* 0x000000ffff007224 */ /* 0x000fe200078e006a */
[----:B------:R-:W-:-:S07]  /*22440*/  MOV R14, 0x22460 ;  /* 0x00022460000e7802 */ /* 0x000fce0000000f00 */
[----:B01----:R-:W-:Y:S05]  /*22450*/  CALL.REL.NOINC `($__internal_2_$__cuda_sm3x_div_rn_noftz_f32_slowpath) ;  /* 0x0000016c00407944 */ /* 0x003fea0003c00000 */
.L_x_669:
[----:B------:R-:W-:Y:S05]  /*22460*/  BSYNC.RECONVERGENT B1 ;  /* 0x0000000000017941 */ /* 0x000fea0003800200 */
.L_x_668:
        /* <DEDUP_REMOVED lines=21> */
.L_x_667:
[----:B------:R-:W-:Y:S05]  /*225c0*/  BSYNC.RECONVERGENT B0 ;  /* 0x0000000000007941 */ /* 0x000fea0003800200 */
.L_x_666:
        /* <DEDUP_REMOVED lines=20> */
.L_x_655:
[----:B------:R-:W3:Y:S02]  /*22710*/  LDCU.64 UR12, c[0x0][0x3c8] ;  /* 0x00007900ff0c77ac */ /* 0x000ee40008000a00 */
[----:B---3--:R-:W-:-:S04]  /*22720*/  UISETP.NE.U32.AND UP0, UPT, UR12, URZ, UPT ;  /* 0x000000ff0c00728c */ /* 0x008fc8000bf05070 */
[----:B------:R-:W-:-:S09]  /*22730*/  UISETP.NE.AND.EX UP0, UPT, UR13, URZ, UPT, UP0 ;  /* 0x000000ff0d00728c */ /* 0x000fd2000bf05300 */
[----:B------:R-:W-:Y:S05]  /*22740*/  BRA.U !UP0, `(.L_x_670) ;  /* 0x0000000908107547 */ /* 0x000fea000b800000 */
[----:B------:R-:W-:Y:S02]  /*22750*/  HFMA2 R91, -RZ, RZ, 0, 0 ;  /* 0x00000000ff5b7431 */ /* 0x000fe400000001ff */
[----:B------:R-:W-:-:S07]  /*22760*/  IMAD.MOV.U32 R89, RZ, RZ, RZ ;  /* 0x000000ffff597224 */ /* 0x000fce00078e00ff */
.L_x_676:
[----:B0-----:R-:W0:Y:S01]  /*22770*/  LDC.64 R14, c[0x0][0x3c0] ;  /* 0x0000f000ff0e7b82 */ /* 0x001e220000000a00 */
[----:B------:R-:W-:Y:S01]  /*22780*/  IMAD R17, R91, 0x60, RZ ;  /* 0x000000605b117824 */ /* 0x000fe200078e02ff */
[----:B------:R-:W3:Y:S01]  /*22790*/  LDCU.64 UR12, c[0x0][0x3c8] ;  /* 0x00007900ff0c77ac */ /* 0x000ee20008000a00 */
[----:B012---:R-:W-:-:S05]  /*227a0*/  IMAD.WIDE.U32 R92, R89, 0x60, R14 ;  /* 0x00000060595c7825 */ /* 0x007fca00078e000e */
[----:B------:R-:W-:-:S05]  /*227b0*/  IADD3 R93, PT, PT, R93, R17, RZ ;  /* 0x000000115d5d7210 */ /* 0x000fca0007ffe0ff */
        /* <DEDUP_REMOVED lines=9> */
[----:B------:R-:W-:-:S05]  /*22850*/  IADD3 R89, P0, PT, R89, 0x1, RZ ;  /* 0x0000000159597810 */ /* 0x000fca0007f1e0ff */
[----:B------:R-:W-:Y:S01]  /*22860*/  IMAD.X R91, RZ, RZ, R91, P0 ;  /* 0x000000ffff5b7224 */ /* 0x000fe200000e065b */
[----:B---3--:R-:W-:Y:S01]  /*22870*/  ISETP.NE.U32.AND P3, PT, R89, UR12, PT ;  /* 0x0000000c59007c0c */ /* 0x008fe2000bf65070 */
[----:B------:R-:W-:Y:S03]  /*22880*/  BSSY.RECONVERGENT B1, `(.L_x_671) ;  /* 0x000005c000017945 */ /* 0x000fe60003800200 */
[----:B------:R-:W-:Y:S01]  /*22890*/  ISETP.NE.AND.EX P3, PT, R91, UR13, PT, P3 ;  /* 0x0000000d5b007c0c */ /* 0x000fe2000bf65330 */
[----:B------:R-:W-:Y:S01]  /*228a0*/  IMAD.MOV.U32 R110, RZ, RZ, RZ ;  /* 0x000000ffff6e7224 */ /* 0x000fe200078e00ff */
[----:B------:R-:W-:Y:S02]  /*228b0*/  MOV R96, 0x7f7fffff ;  /* 0x7f7fffff00607802 */ /* 0x000fe40000000f00 */
[----:B------:R-:W-:Y:S02]  /*228c0*/  CS2R R114, SRZ ;  /* 0x0000000000727805 */ /* 0x000fe4000001ff00 */
[----:B------:R-:W-:Y:S01]  /*228d0*/  MOV R103, RZ ;  /* 0x000000ff00677202 */ /* 0x000fe20000000f00 */
[----:B------:R-:W-:Y:S01]  /*228e0*/  IMAD.MOV.U32 R116, RZ, RZ, 0x3f800000 ;  /* 0x3f800000ff747424 */ /* 0x000fe200078e00ff */
[----:B------:R-:W-:Y:S01]  /*228f0*/  MOV R112, RZ ;  /* 0x000000ff00707202 */ /* 0x000fe20000000f00 */
[----:B------:R-:W-:Y:S01]  /*22900*/  IMAD.MOV.U32 R120, RZ, RZ, RZ ;  /* 0x000000ffff787224 */ /* 0x000fe200078e00ff */
[----:B------:R-:W-:-:S02]  /*22910*/  MOV R127, RZ ;  /* 0x000000ff007f7202 */ /* 0x000fc40000000f00 */
[----:B------:R-:W-:Y:S02]  /*22920*/  CS2R R122, SRZ ;  /* 0x00000000007a7805 */ /* 0x000fe4000001ff00 */
[----:B------:R-:W-:Y:S01]  /*22930*/  MOV R117, RZ ;  /* 0x000000ff00757202 */ /* 0x000fe20000000f00 */
[----:B------:R-:W-:Y:S01]  /*22940*/  IMAD.MOV.U32 R125, RZ, RZ, 0x3f800000 ;  /* 0x3f800000ff7d7424 */ /* 0x000fe200078e00ff */
[----:B------:R-:W-:Y:S02]  /*22950*/  MOV R119, RZ ;  /* 0x000000ff00777202 */ /* 0x000fe40000000f00 */
[----:B------:R-:W-:Y:S02]  /*22960*/  MOV R121, 0x3f800000 ;  /* 0x3f80000000797802 */ /* 0x000fe40000000f00 */
[----:B------:R-:W-:Y:S01]  /*22970*/  MOV R124, RZ ;  /* 0x000000ff007c7202 */ /* 0x000fe20000000f00 */
[----:B--2---:R-:W-:-:S04]  /*22980*/  FADD R100, -R99, R100 ;  /* 0x0000006463647221 */ /* 0x004fc80000000100 */
[----:B------:R-:W-:Y:S01]  /*22990*/  FMUL R106, R100, R83 ;  /* 0x00000053646a7220 */ /* 0x000fe20000400000 */
[----:B----4-:R-:W-:-:S04]  /*229a0*/  FADD R101, -R15, R102 ;  /* 0x000000660f657221 */ /* 0x010fc80000000100 */
[----:B------:R-:W-:Y:S01]  /*229b0*/  FFMA R113, R101, R81, -R106 ;  /* 0x0000005165717223 */ /* 0x000fe2000000086a */
[----:B-----5:R-:W-:Y:S01]  /*229c0*/  FADD R102, -R94, R95 ;  /* 0x0000005f5e667221 */ /* 0x020fe20000000100 */
[----:B------:R-:W-:-:S03]  /*229d0*/  FADD R104, R17, -R94 ;  /* 0x8000005e11687221 */ /* 0x000fc60000000000 */
        /* <DEDUP_REMOVED lines=9> */
[----:B------:R-:W-:-:S13]  /*22a70*/  FSETP.GEU.AND P0, PT, |R95|, 9.9999997473787516356e-05, PT ;  /* 0x38d1b7175f00780b */ /* 0x000fda0003f0e200 */
        /* <DEDUP_REMOVED lines=9> */
.L_x_674:
[----:B------:R-:W0:Y:S02]  /*22b10*/  MUFU.RCP R97, R95 ;  /* 0x0000005f00617308 */ /* 0x000e240000001000 */
[----:B0-----:R-:W-:-:S04]  /*22b20*/  FFMA R0, R95, R97, -1 ;  /* 0xbf8000005f007423 */ /* 0x001fc80000000061 */
[----:B------:R-:W-:-:S04]  /*22b30*/  FADD.FTZ R0, -R0, -RZ ;  /* 0x800000ff00007221 */ /* 0x000fc80000010100 */
[----:B------:R-:W-:-:S07]  /*22b40*/  FFMA R97, R97, R0, R97 ;  /* 0x0000000061617223 */ /* 0x000fce0000000061 */
.L_x_675:
[----:B------:R-:W-:Y:S05]  /*22b50*/  BSYNC.RECONVERGENT B2 ;  /* 0x0000000000027941 */ /* 0x000fea0003800200 */
.L_x_673:
        /* <DEDUP_REMOVED lines=46> */
.L_x_672:
[----:B------:R-:W-:Y:S05]  /*22e40*/  BSYNC.RECONVERGENT B1 ;  /* 0x0000000000017941 */ /* 0x000fea0003800200 */
.L_x_671:
        /* <DEDUP_REMOVED lines=20> */
.L_x_670:
[----:B------:R-:W-:Y:S01]  /*22f90*/  FSETP.NEU.AND P0, PT, R13, 3.40282346638528859812e+38, PT ;  /* 0x7f7fffff0d00780b */ /* 0x000fe20003f0d000 */
[----:B------:R-:W-:Y:S01]  /*22fa0*/  BSSY.RECONVERGENT B4, `(.L_x_677) ;  /* 0x0001591000047945 */ /* 0x000fe20003800200 */
[----:B------:R-:W-:Y:S02]  /*22fb0*/  HFMA2 R14, -RZ, RZ, 1.875, 0 ;  /* 0x3f800000ff0e7431 */ /* 0x000fe400000001ff */
[----:B------:R-:W-:Y:S01]  /*22fc0*/  IMAD.MOV.U32 R0, RZ, RZ, RZ ;  /* 0x000000ffff007224 */ /* 0x000fe200078e00ff */
[----:B------:R-:W-:-:S08]  /*22fd0*/  CS2R R12, SRZ ;  /* 0x00000000000c7805 */ /* 0x000fd0000001ff00 */
[----:B------:R-:W-:Y:S05]  /*22fe0*/  @!P0 BRA `(.L_x_678) ;  /* 0x0000015800308947 */ /* 0x000fea0003800000 */
[----:B------:R-:W-:Y:S01]  /*22ff0*/  SHF.R.U32.HI R0, RZ, 0x2, R11 ;  /* 0x00000002ff007819 */ /* 0x000fe2000001160b */
[----:B------:R-:W-:Y:S01]  /*23000*/  IMAD.MOV.U32 R90, RZ, RZ, R8 ;  /* 0x000000ffff5a7224 */ /* 0x000fe200078e0008 */
[----:B------:R-:W-:Y:S01]  /*23010*/  SHF.L.U32 R7, R3, 0x4, RZ ;  /* 0x0000000403077819 */ /* 0x000fe200000006ff */
[----:B------:R-:W-:Y:S01]  /*23020*/  IMAD.MOV.U32 R13, RZ, RZ, R6 ;  /* 0x000000ffff0d7224 */ /* 0x000fe200078e0006 */
[----:B------:R-:W-:Y:S01]  /*23030*/  LOP3.LUT R0, R0, R11, RZ, 0x3c, !PT ;  /* 0x0000000b00007212 */ /* 0x000fe200078e3cff */
[----:B------:R-:W-:Y:S01]  /*23040*/  IMAD.MOV.U32 R17, RZ, RZ, 0x2f800000 ;  /* 0x2f800000ff117424 */ /* 0x000fe200078e00ff */
[----:B------:R-:W-:Y:S01]  /*23050*/  IADD3 R12, PT, PT, R10, 0x587c5, RZ ;  /* 0x000587c50a0c7810 */ /* 0x000fe20007ffe0ff */
[----:B------:R-:W-:Y:S01]  /*23060*/  BSSY.RECONVERGENT B0, `(.L_x_679) ;  /* 0x0000175000007945 */ /* 0x000fe20003800200 */
[----:B------:R-:W-:Y:S01]  /*23070*/  SHF.L.U32 R11, R0, 0x1, RZ ;  /* 0x00000001000b7819 */ /* 0x000fe200000006ff */
[----:B012---:R-:W-:Y:S01]  /*23080*/  FMUL R92, R86, 9.9999997473787516356e-05 ;  /* 0x38d1b717565c7820 */ /* 0x007fe20000400000 */
[----:B------:R-:W-:Y:S01]  /*23090*/  MOV R91, R2 ;  /* 0x00000002005b7202 */ /* 0x000fe20000000f00 */
[----:B------:R0:W-:Y:S01]  /*230a0*/  STL.64 [R1+0x20], R12 ;  /* 0x0000200c01007387 */ /* 0x0001e20000100a00 */
[----:B------:R-:W-:Y:S01]  /*230b0*/  LOP3.LUT R0, R0, R11, R7, 0x96, !PT ;  /* 0x0000000b00007212 */ /* 0x000fe200078e9607 */
[----:B------:R-:W-:Y:S01]  /*230c0*/  FMUL R94, R85, 9.9999997473787516356e-05 ;  /* 0x38d1b717555e7820 */ /* 0x000fe20000400000 */
[-C--:B------:R-:W-:Y:S01]  /*230d0*/  MOV R14, R3.reuse ;  /* 0x00000003000e7202 */ /* 0x080fe20000000f00 */
[----:B------:R0:W-:Y:S01]  /*230e0*/  STL.64 [R1+0x28], R90 ;  /* 0x0000285a01007387 */ /* 0x0001e20000100a00 */
[----:B------:R-:W-:Y:S01]  /*230f0*/  LOP3.LUT R15, R0, R3, RZ, 0x3c, !PT ;  /* 0x00000003000f7212 */ /* 0x000fe200078e3cff */
[----:B------:R-:W-:-:S03]  /*23100*/  FMUL R11, R84, 9.9999997473787516356e-05 ;  /* 0x38d1b717540b7820 */ /* 0x000fc60000400000 */
[----:B------:R-:W-:Y:S01]  /*23110*/  IADD3 R0, PT, PT, R15, R12, RZ ;  /* 0x0000000c0f007210 */ /* 0x000fe20007ffe0ff */
[----:B------:R0:W-:Y:S03]  /*23120*/  STL.64 [R1+0x30], R14 ;  /* 0x0000300e01007387 */ /* 0x0001e60000100a00 */
[----:B------:R-:W-:-:S05]  /*23130*/  I2FP.F32.U32 R0, R0 ;  /* 0x0000000000007245 */ /* 0x000fca0000201000 */
        /* <DEDUP_REMOVED lines=9> */
[----:B------:R-:W-:Y:S01]  /*231d0*/  IADD3 R12, PT, PT, R10, 0x161f14, RZ ;  /* 0x00161f140a0c7810 */ /* 0x000fe20007ffe0ff */
[----:B------:R-:W-:Y:S01]  /*231e0*/  IMAD.SHL.U32 R6, R5, 0x2, RZ ;  /* 0x0000000205067824 */ /* 0x000fe200078e00ff */
[----:B------:R-:W-:-:S04]  /*231f0*/  LOP3.LUT R13, R7, R8, RZ, 0x3c, !PT ;  /* 0x00000008070d7212 */ /* 0x000fc800078e3cff */
[----:B------:R-:W-:Y:S02]  /*23200*/  LOP3.LUT R4, R5, R6, R4, 0x96, !PT ;  /* 0x0000000605047212 */ /* 0x000fe400078e9604 */
[----:B------:R-:W-:Y:S02]  /*23210*/  SHF.L.U32 R6, R13, 0x1, RZ ;  /* 0x000000010d067819 */ /* 0x000fe400000006ff */
[----:B------:R-:W-:Y:S02]  /*23220*/  LOP3.LUT R7, R4, R15, RZ, 0x3c, !PT ;  /* 0x0000000f04077212 */ /* 0x000fe400078e3cff */
[----:B------:R-:W-:Y:S02]  /*23230*/  SHF.R.U32.HI R5, RZ, 0x2, R2 ;  /* 0x00000002ff057819 */ /* 0x000fe40000011602 */
[----:B------:R-:W-:Y:S02]  /*23240*/  SHF.L.U32 R4, R7, 0x4, RZ ;  /* 0x0000000407047819 */ /* 0x000fe400000006ff */
[----:B------:R-:W-:-:S02]  /*23250*/  LOP3.LUT R5, R5, R2, RZ, 0x3c, !PT ;  /* 0x0000000205057212 */ /* 0x000fc400078e3cff */
[----:B------:R-:W-:-:S03]  /*23260*/  LOP3.LUT R4, R13, R6, R4, 0x96, !PT ;  /* 0x000000060d047212 */ /* 0x000fc600078e9604 */
[----:B------:R-:W-:Y:S01]  /*23270*/  IMAD.SHL.U32 R6, R5, 0x2, RZ ;  /* 0x0000000205067824 */ /* 0x000fe200078e00ff */
        /* <DEDUP_REMOVED lines=12> */
[----:B------:R-:W-:Y:S01]  /*23340*/  FFMA R13, R10, R17, 1.1641532182693481445e-10 ;  /* 0x2f0000000a0d7423 */ /* 0x000fe20000000011 */
[----:B------:R-:W-:Y:S01]  /*23350*/  MOV R2, R12 ;  /* 0x0000000c00027202 */ /* 0x000fe20000000f00 */
[----:B------:R-:W-:-:S02]  /*23360*/  FFMA R8, R89, 2, -R0 ;  /* 0x4000000059087823 */ /* 0x000fc40000000800 */
[----:B------:R-:W-:Y:S01]  /*23370*/  FFMA R17, R6, R17, 1.1641532182693481445e-10 ;  /* 0x2f00000006117423 */ /* 0x000fe20000000011 */
[--C-:B------:R-:W-:Y:S01]  /*23380*/  FFMA R13, R13, 2, -R0.reuse ;  /* 0x400000000d0d7823 */ /* 0x100fe20000000800 */
[----:B------:R-:W-:Y:S01]  /*23390*/  FMUL R14, R8, R8 ;  /* 0x00000008080e7220 */ /* 0x000fe20000400000 */
[----:B------:R-:W-:Y:S01]  /*233a0*/  MOV R6, R15 ;  /* 0x0000000f00067202 */ /* 0x000fe20000000f00 */
[----:B------:R-:W-:Y:S01]  /*233b0*/  FFMA R10, R17, 2, -R0 ;  /* 0x40000000110a7823 */ /* 0x000fe20000000800 */
[----:B------:R0:W-:Y:S01]  /*233c0*/  STL.64 [R1+0x20], R2 ;  /* 0x0000200201007387 */ /* 0x0001e20000100a00 */
[----:B------:R-:W-:-:S03]  /*233d0*/  FFMA R17, R13, R13, R14 ;  /* 0x0000000d0d117223 */ /* 0x000fc6000000000e */
[----:B------:R0:W-:Y:S01]  /*233e0*/  STL.64 [R1+0x28], R6 ;  /* 0x0000280601007387 */ /* 0x0001e20000100a00 */
        /* <DEDUP_REMOVED lines=10> */
.L_x_682:
[----:B------:R-:W-:Y:S01]  /*23490*/  FMUL.FTZ R89, R14, R17 ;  /* 0x000000110e597220 */ /* 0x000fe20000410000 */
[----:B------:R-:W-:-:S03]  /*234a0*/  FMUL.FTZ R17, R17, 0.5 ;  /* 0x3f00000011117820 */ /* 0x000fc60000410000 */
[----:B------:R-:W-:-:S04]  /*234b0*/  FFMA R14, -R89, R89, R14 ;  /* 0x00000059590e7223 */ /* 0x000fc8000000010e */
[----:B------:R-:W-:-:S07]  /*234c0*/  FFMA R89, R14, R17, R89 ;  /* 0x000000110e597223 */ /* 0x000fce0000000059 */
.L_x_683:
[----:B------:R-:W-:Y:S05]  /*234d0*/  BSYNC.RECONVERGENT B1 ;  /* 0x0000000000017941 */ /* 0x000fea0003800200 */
.L_x_681:
        /* <DEDUP_REMOVED lines=14> */
.L_x_685:
[----:B------:R-:W-:Y:S05]  /*235c0*/  BSYNC.RECONVERGENT B1 ;  /* 0x0000000000017941 */ /* 0x000fea0003800200 */
.L_x_684:
        /* <DEDUP_REMOVED lines=14> */
.L_x_687:
[----:B------:R-:W-:Y:S05]  /*236b0*/  BSYNC.RECONVERGENT B1 ;  /* 0x0000000000017941 */ /* 0x000fea0003800200 */
.L_x_686:
        /* <DEDUP_REMOVED lines=13> */
.L_x_689:
[----:B------:R-:W-:Y:S05]  /*23790*/  BSYNC.RECONVERGENT B1 ;  /* 0x0000000000017941 */ /* 0x000fea0003800200 */
.L_x_688:
        /* <DEDUP_REMOVED lines=10> */
[----:B------:R-:W-:Y:S01]  /*23840*/  FFMA R81, R8, -R84, R81 ;  /* 0x8000005408517223 */ /* 0x000fe20000000051 */
[----:B------:R-:W-:Y:S02]  /*23850*/  IMAD.MOV.U32 R8, RZ, RZ, R15 ;  /* 0x000000ffff087224 */ /* 0x000fe400078e000f */
[C---:B------:R-:W-:Y:S01]  /*23860*/  FFMA R90, R87.reuse, R83, R2 ;  /* 0x00000053575a7223 */ /* 0x040fe20000000002 */
[C---:B------:R-:W-:Y:S01]  /*23870*/  FFMA R89, R87.reuse, R85, R6 ;  /* 0x0000005557597223 */ /* 0x040fe20000000006 */
[----:B------:R-:W-:Y:S01]  /*23880*/  FFMA R87, R87, R81, R0 ;  /* 0x0000005157577223 */ /* 0x000fe20000000000 */
[----:B------:R-:W-:Y:S02]  /*23890*/  MOV R2, R7 ;  /* 0x0000000700027202 */ /* 0x000fe40000000f00 */
[----:B------:R-:W-:Y:S01]  /*238a0*/  MOV R6, R3 ;  /* 0x0000000300067202 */ /* 0x000fe20000000f00 */
[----:B------:R-:W-:Y:S06]  /*238b0*/  BRA `(.L_x_690) ;  /* 0x0000000c00bc7947 */ /* 0x000fec0003800000 */
.L_x_680:
        /* <DEDUP_REMOVED lines=32> */
.L_x_693:
[----:B------:R-:W-:Y:S05]  /*23ac0*/  BSYNC.RECONVERGENT B1 ;  /* 0x0000000000017941 */ /* 0x000fea0003800200 */
.L_x_692:
        /* <DEDUP_REMOVED lines=9> */
[----:B------:R-:W-:Y:S01]  /*23b60*/  VIADD R4, R0, 0xf3000000 ;  /* 0xf300000000047836 */ /* 0x000fe20000000000 */
[----:B------:R0:W1:Y:S01]  /*23b70*/  MUFU.RSQ R13, R0 ;  /* 0x00000000000d7308 */ /* 0x0000620000001400 */
[----:B------:R-:W-:Y:S01]  /*23b80*/  BSSY.RECONVERGENT B2, `(.L_x_696) ;  /* 0x000000b000027945 */ /* 0x000fe20003800200 */
[----:B------:R-:W-:Y:S02]  /*23b90*/  FMUL R88, R89, R88 ;  /* 0x0000005859587220 */ /* 0x000fe40000400000 */
[----:B------:R-:W-:-:S13]  /*23ba0*/  ISETP.GT.U32.AND P0, PT, R4, 0x727fffff, PT ;  /* 0x727fffff0400780c */ /* 0x000fda0003f04070 */
[----:B01----:R-:W-:Y:S05]  /*23bb0*/  @!P0 BRA `(.L_x_697) ;  /* 0x00000000000c8947 */ /* 0x003fea0003800000 */
[----:B------:R-:W-:-:S07]  /*23bc0*/  MOV R14, 0x23be0 ;  /* 0x00023be0000e7802 */ /* 0x000fce0000000f00 */
[----:B------:R-:W-:Y:S05]  /*23bd0*/  CALL.REL.NOINC `($__internal_1_$__cuda_sm20_sqrt_rn_f32_slowpath) ;  /* 0x0000015400087944 */ /* 0x000fea0003c00000 */
[----:B------:R-:W-:Y:S05]  /*23be0*/  BRA `(.L_x_698) ;  /* 0x0000000000107947 */ /* 0x000fea0003800000 */
.L_x_697:
[----:B------:R-:W-:Y:S01]  /*23bf0*/  FMUL.FTZ R107, R0, R13 ;  /* 0x0000000d006b7220 */ /* 0x000fe20000410000 */
[----:B------:R-:W-:-:S03]  /*23c00*/  FMUL.FTZ R4, R13, 0.5 ;  /* 0x3f0000000d047820 */ /* 0x000fc60000410000 */
[----:B------:R-:W-:-:S04]  /*23c10*/  FFMA R0, -R107, R107, R0 ;  /* 0x0000006b6b007223 */ /* 0x000fc80000000100 */
[----:B------:R-:W-:-:S07]  /*23c20*/  FFMA R107, R0, R4, R107 ;  /* 0x00000004006b7223 */ /* 0x000fce000000006b */
.L_x_698:
[----:B------:R-:W-:Y:S05]  /*23c30*/  BSYNC.RECONVERGENT B2 ;  /* 0x0000000000027941 */ /* 0x000fea0003800200 */
.L_x_696:
[----:B------:R-:W-:-:S04]  /*23c40*/  FADD R0, R88, -R107 ;  /* 0x8000006b58007221 */ /* 0x000fc80000000000 */
[C---:B------:R-:W-:Y:S01]  /*23c50*/  FMUL R4, R0.reuse, R7 ;  /* 0x0000000700047220 */ /* 0x040fe20000400000 */
[C---:B------:R-:W-:Y:S01]  /*23c60*/  FMUL R87, R0.reuse, R10 ;  /* 0x0000000a00577220 */ /* 0x040fe20000400000 */
[----:B------:R-:W-:Y:S02]  /*23c70*/  FMUL R0, R0, R11 ;  /* 0x0000000b00007220 */ /* 0x000fe40000400000 */
[C---:B------:R-:W-:Y:S01]  /*23c80*/  FFMA R91, R89.reuse, R83, R4 ;  /* 0x00000053595b7223 */ /* 0x040fe20000000004 */
[C---:B------:R-:W-:Y:S01]  /*23c90*/  FFMA R87, R89.reuse, R82, R87 ;  /* 0x0000005259577223 */ /* 0x040fe20000000057 */
[----:B------:R-:W-:-:S07]  /*23ca0*/  FFMA R13, R89, R81, R0 ;  /* 0x00000051590d7223 */ /* 0x000fce0000000000 */
.L_x_695:
[----:B------:R-:W-:Y:S05]  /*23cb0*/  BSYNC.RECONVERGENT B1 ;  /* 0x0000000000017941 */ /* 0x000fea0003800200 */
.L_x_694:
        /* <DEDUP_REMOVED lines=14> */
.L_x_700:
[----:B------:R-:W-:Y:S01]  /*23da0*/  FMUL.FTZ R4, R7, R0 ;  /* 0x0000000007047220 */ /* 0x000fe20000410000 */
[----:B------:R-:W-:-:S03]  /*23db0*/  FMUL.FTZ R0, R0, 0.5 ;  /* 0x3f00000000007820 */ /* 0x000fc60000410000 */
[----:B------:R-:W-:-:S04]  /*23dc0*/  FFMA R5, -R4, R4, R7 ;  /* 0x0000000404057223 */ /* 0x000fc80000000107 */
[----:B------:R-:W-:-:S07]  /*23dd0*/  FFMA R4, R5, R0, R4 ;  /* 0x0000000005047223 */ /* 0x000fce0000000004 */
.L_x_701:
[----:B------:R-:W-:Y:S05]  /*23de0*/  BSYNC.RECONVERGENT B1 ;  /* 0x0000000000017941 */ /* 0x000fea0003800200 */
.L_x_699:
        /* <DEDUP_REMOVED lines=14> */
.L_x_703:
[----:B------:R-:W-:Y:S05]  /*23ed0*/  BSYNC.RECONVERGENT B1 ;  /* 0x0000000000017941 */ /* 0x000fea0003800200 */
.L_x_702:
        /* <DEDUP_REMOVED lines=14> */
.L_x_705:
[----:B------:R-:W-:Y:S05]  /*23fc0*/  BSYNC.RECONVERGENT B1 ;  /* 0x0000000000017941 */ /* 0x000fea0003800200 */
.L_x_704:
        /* <DEDUP_REMOVED lines=13> */
.L_x_707:
[----:B------:R-:W-:Y:S05]  /*240a0*/  BSYNC.RECONVERGENT B1 ;  /* 0x0000000000017941 */ /* 0x000fea0003800200 */
.L_x_706:
        /* <DEDUP_REMOVED lines=9> */
.L_x_691:
[----:B------:R-:W-:Y:S01]  /*24140*/  SHF.R.U32.HI R5, RZ, 0x2, R6 ;  /* 0x00000002ff057819 */ /* 0x000fe20000011606 */
[----:B------:R-:W-:Y:S01]  /*24150*/  IMAD.MOV.U32 R83, RZ, RZ, R3 ;  /* 0x000000ffff537224 */ /* 0x000fe200078e0003 */
[----:B------:R-:W-:Y:S01]  /*24160*/  SHF.L.U32 R4, R15, 0x4, RZ ;  /* 0x000000040f047819 */ /* 0x000fe200000006ff */
[----:B------:R-:W-:Y:S01]  /*24170*/  BSSY.RECONVERGENT B1, `(.L_x_708) ;  /* 0x0000033000017945 */ /* 0x000fe20003800200 */
[----:B------:R-:W-:Y:S02]  /*24180*/  LOP3.LUT R5, R5, R6, RZ, 0x3c, !PT ;  /* 0x0000000605057212 */ /* 0x000fe400078e3cff */
[----:B------:R-:W-:Y:S02]  /*24190*/  SHF.R.U32.HI R7, RZ, 0x2, R8 ;  /* 0x00000002ff077819 */ /* 0x000fe40000011608 */
[----:B------:R-:W-:Y:S02]  /*241a0*/  SHF.L.U32 R6, R5, 0x1, RZ ;  /* 0x0000000105067819 */ /* 0x000fe400000006ff */
[----:B------:R-:W-:-:S02]  /*241b0*/  SHF.R.U32.HI R13, RZ, 0x2, R2 ;  /* 0x00000002ff0d7819 */ /* 0x000fc40000011602 */
[----:B------:R-:W-:Y:S02]  /*241c0*/  LOP3.LUT R4, R5, R6, R4, 0x96, !PT ;  /* 0x0000000605047212 */ /* 0x000fe400078e9604 */
[----:B------:R-:W-:Y:S02]  /*241d0*/  LOP3.LUT R5, R7, R8, RZ, 0x3c, !PT ;  /* 0x0000000807057212 */ /* 0x000fe400078e3cff */
[----:B------:R-:W-:Y:S02]  /*241e0*/  LOP3.LUT R7, R4, R15, RZ, 0x3c, !PT ;  /* 0x0000000f04077212 */ /* 0x000fe400078e3cff */
[----:B------:R-:W-:Y:S01]  /*241f0*/  LOP3.LUT R13, R13, R2, RZ, 0x3c, !PT ;  /* 0x000000020d0d7212 */ /* 0x000fe200078e3cff */
[----:B------:R-:W-:Y:S01]  /*24200*/  IMAD.SHL.U32 R6, R5, 0x2, RZ ;  /* 0x0000000205067824 */ /* 0x000fe200078e00ff */
[----:B------:R-:W-:Y:S02]  /*24210*/  SHF.L.U32 R4, R7, 0x4, RZ ;  /* 0x0000000407047819 */ /* 0x000fe400000006ff */
[----:B------:R-:W-:-:S02]  /*24220*/  IADD3 R12, PT, PT, R10, 0x161f14, RZ ;  /* 0x00161f140a0c7810 */ /* 0x000fc40007ffe0ff */
[----:B------:R-:W-:Y:S02]  /*24230*/  LOP3.LUT R4, R5, R6, R4, 0x96, !PT ;  /* 0x0000000605047212 */ /* 0x000fe400078e9604 */
[----:B------:R-:W-:Y:S02]  /*24240*/  SHF.L.U32 R5, R13, 0x1, RZ ;  /* 0x000000010d057819 */ /* 0x000fe400000006ff */
[----:B------:R-:W-:Y:S02]  /*24250*/  LOP3.LUT R4, R4, R7, RZ, 0x3c, !PT ;  /* 0x0000000704047212 */ /* 0x000fe400078e3cff */
[----:B------:R-:W-:-:S03]  /*24260*/  MOV R82, R12 ;  /* 0x0000000c00527202 */ /* 0x000fc60000000f00 */
[----:B------:R-:W-:Y:S02]  /*24270*/  IMAD.SHL.U32 R2, R4, 0x10, RZ ;  /* 0x0000001004027824 */ /* 0x000fe400078e00ff */
[----:B------:R0:W-:Y:S03]  /*24280*/  STL.64 [R1+0x20], R82 ;  /* 0x0000205201007387 */ /* 0x0001e60000100a00 */
[----:B------:R-:W-:Y:S02]  /*24290*/  LOP3.LUT R5, R13, R5, R2, 0x96, !PT ;  /* 0x000000050d057212 */ /* 0x000fe400078e9602 */
[C---:B------:R-:W-:Y:S02]  /*242a0*/  IADD3 R2, PT, PT, R10.reuse, 0x10974f, R4 ;  /* 0x0010974f0a027810 */ /* 0x040fe40007ffe004 */
[----:B------:R-:W-:Y:S02]  /*242b0*/  IADD3 R10, PT, PT, R10, 0xb0f8a, R7 ;  /* 0x000b0f8a0a0a7810 */ /* 0x000fe40007ffe007 */
[----:B------:R-:W-:-:S02]  /*242c0*/  LOP3.LUT R5, R5, R4, RZ, 0x3c, !PT ;  /* 0x0000000405057212 */ /* 0x000fc400078e3cff */
[----:B------:R-:W-:Y:S02]  /*242d0*/  I2FP.F32.U32 R2, R2 ;  /* 0x0000000200027245 */ /* 0x000fe40000201000 */
[----:B------:R-:W-:Y:S01]  /*242e0*/  I2FP.F32.U32 R10, R10 ;  /* 0x0000000a000a7245 */ /* 0x000fe20000201000 */
[----:B------:R0:W-:Y:S01]  /*242f0*/  STL.64 [R1+0x30], R4 ;  /* 0x0000300401007387 */ /* 0x0001e20000100a00 */
[----:B------:R-:W-:Y:S01]  /*24300*/  IADD3 R6, PT, PT, R12, R5, RZ ;  /* 0x000000050c067210 */ /* 0x000fe20007ffe0ff */
[-C--:B------:R-:W-:Y:S02]  /*24310*/  FFMA R81, R2, R17.reuse, 1.1641532182693481445e-10 ;  /* 0x2f00000002517423 */ /* 0x080fe40000000011 */
[----:B------:R-:W-:Y:S01]  /*24320*/  FFMA R13, R10, R17, 1.1641532182693481445e-10 ;  /* 0x2f0000000a0d7423 */ /* 0x000fe20000000011 */
[----:B------:R-:W-:Y:S01]  /*24330*/  I2FP.F32.U32 R6, R6 ;  /* 0x0000000600067245 */ /* 0x000fe20000201000 */
[--C-:B------:R-:W-:Y:S02]  /*24340*/  FFMA R2, R81, 2, -R0.reuse ;  /* 0x4000000051027823 */ /* 0x100fe40000000800 */
[----:B------:R-:W-:-:S02]  /*24350*/  FFMA R10, R13, 2, -R0 ;  /* 0x400000000d0a7823 */ /* 0x000fc40000000800 */
[----:B------:R-:W-:Y:S01]  /*24360*/  FFMA R17, R6, R17, 1.1641532182693481445e-10 ;  /* 0x2f00000006117423 */ /* 0x000fe20000000011 */
[----:B------:R-:W-:Y:S01]  /*24370*/  FMUL R13, R2, R2 ;  /* 0x00000002020d7220 */ /* 0x000fe20000400000 */
[----:B------:R-:W-:Y:S02]  /*24380*/  MOV R6, R15 ;  /* 0x0000000f00067202 */ /* 0x000fe40000000f00 */
[----:B------:R-:W-:Y:S01]  /*24390*/  FFMA R8, R17, 2, -R0 ;  /* 0x4000000011087823 */ /* 0x000fe20000000800 */
[----:B------:R-:W-:Y:S02]  /*243a0*/  FFMA R13, R10, R10, R13 ;  /* 0x0000000a0a0d7223 */ /* 0x000fe4000000000d */
[----:B------:R0:W-:Y:S02]  /*243b0*/  STL.64 [R1+0x28], R6 ;  /* 0x0000280601007387 */ /* 0x0001e40000100a00 */
        /* <DEDUP_REMOVED lines=10> */
.L_x_709:
[----:B------:R-:W-:Y:S01]  /*24460*/  FMUL.FTZ R0, R13, R14 ;  /* 0x0000000e0d007220 */ /* 0x000fe20000410000 */
[----:B------:R-:W-:-:S03]  /*24470*/  FMUL.FTZ R14, R14, 0.5 ;  /* 0x3f0000000e0e7820 */ /* 0x000fc60000410000 */
[----:B------:R-:W-:-:S04]  /*24480*/  FFMA R13, -R0, R0, R13 ;  /* 0x00000000000d7223 */ /* 0x000fc8000000010d */
[----:B------:R-:W-:-:S07]  /*24490*/  FFMA R13, R13, R14, R0 ;  /* 0x0000000e0d0d7223 */ /* 0x000fce0000000000 */
.L_x_710:
[----:B------:R-:W-:Y:S05]  /*244a0*/  BSYNC.RECONVERGENT B1 ;  /* 0x0000000000017941 */ /* 0x000fea0003800200 */
.L_x_708:
        /* <DEDUP_REMOVED lines=13> */
.L_x_712:
[----:B------:R-:W-:Y:S05]  /*24580*/  BSYNC.RECONVERGENT B1 ;  /* 0x0000000000017941 */ /* 0x000fea0003800200 */
.L_x_711:
        /* <DEDUP_REMOVED lines=15> */
.L_x_714:
[----:B------:R-:W-:Y:S05]  /*24680*/  BSYNC.RECONVERGENT B1 ;  /* 0x0000000000017941 */ /* 0x000fea0003800200 */
.L_x_713:
        /* <DEDUP_REMOVED lines=13> */
.L_x_716:
[----:B------:R-:W-:Y:S05]  /*24760*/  BSYNC.RECONVERGENT B1 ;  /* 0x0000000000017941 */ /* 0x000fea0003800200 */
.L_x_715:
[----:B------:R-:W-:Y:S01]  /*24770*/  MOV R87, R0 ;  /* 0x0000000000577202 */ /* 0x000fe20000000f00 */
[----:B------:R-:W-:Y:S01]  /*24780*/  IMAD.MOV.U32 R2, RZ, RZ, R7 ;  /* 0x000000ffff027224 */ /* 0x000fe200078e0007 */
[----:B------:R-:W-:Y:S02]  /*24790*/  MOV R8, R15 ;  /* 0x0000000f00087202 */ /* 0x000fe40000000f00 */
[----:B------:R-:W-:-:S07]  /*247a0*/  MOV R6, R3 ;  /* 0x0000000300067202 */ /* 0x000fce0000000f00 */
.L_x_690:
[----:B------:R-:W-:Y:S05]  /*247b0*/  BSYNC.RECONVERGENT B0 ;  /* 0x0000000000007941 */ /* 0x000fea0003800200 */
.L_x_679:
[----:B------:R-:W0:Y:S01]  /*247c0*/  LDCU.64 UR12, c[0x0][0x398] ;  /* 0x00007300ff0c77ac */ /* 0x000e220008000a00 */
[----:B------:R-:W-:Y:S01]  /*247d0*/  FADD R3, R92, R9 ;  /* 0x000000095c037221 */ /* 0x000fe20000000000 */
[----:B------:R-:W-:Y:S02]  /*247e0*/  HFMA2 R9, -RZ, RZ, 0, 0 ;  /* 0x00000000ff097431 */ /* 0x000fe400000001ff */
[----:B------:R-:W-:Y:S01]  /*247f0*/  FADD R98, R11, R98 ;  /* 0x000000620b627221 */ /* 0x000fe20000000000 */
[----:B------:R-:W-:Y:S02]  /*24800*/  HFMA2 R112, -RZ, RZ, 0, 0 ;  /* 0x00000000ff707431 */ /* 0x000fe400000001ff */
[----:B------:R-:W-:Y:S01]  /*24810*/  FADD R10, R94, R79 ;  /* 0x0000004f5e0a7221 */ /* 0x000fe20000000000 */
[----:B------:R-:W-:Y:S02]  /*24820*/  HFMA2 R81, -RZ, RZ, 0, 0 ;  /* 0x00000000ff517431 */ /* 0x000fe400000001ff */
[----:B------:R-:W-:-:S02]  /*24830*/  IMAD.MOV.U32 R79, RZ, RZ, 0x3f800000 ;  /* 0x3f800000ff4f7424 */ /* 0x000fc400078e00ff */
[----:B------:R-:W-:Y:S01]  /*24840*/  HFMA2 R99, -RZ, RZ, 0, 0 ;  /* 0x00000000ff637431 */ /* 0x000fe200000001ff */
[----:B------:R-:W-:Y:S01]  /*24850*/  MOV R11, 0x7f7fffff ;  /* 0x7f7fffff000b7802 */ /* 0x000fe20000000f00 */
[----:B------:R-:W-:Y:S01]  /*24860*/  IMAD.MOV.U32 R13, RZ, RZ, RZ ;  /* 0x000000ffff0d7224 */ /* 0x000fe200078e00ff */
[----:B------:R-:W-:Y:S01]  /*24870*/  MOV R91, RZ ;  /* 0x000000ff005b7202 */ /* 0x000fe20000000f00 */
[----:B------:R-:W-:Y:S01]  /*24880*/  IMAD.MOV.U32 R94, RZ, RZ, RZ ;  /* 0x000000ffff5e7224 */ /* 0x000fe200078e00ff */
[----:B------:R-:W-:Y:S02]  /*24890*/  CS2R R92, SRZ ;  /* 0x00000000005c7805 */ /* 0x000fe4000001ff00 */
[----:B------:R-:W-:Y:S02]  /*248a0*/  CS2R R82, SRZ ;  /* 0x0000000000527805 */ /* 0x000fe4000001ff00 */
[----:B------:R-:W-:Y:S01]  /*248b0*/  CS2R R84, SRZ ;  /* 0x0000000000547805 */ /* 0x000fe2000001ff00 */
[----:B------:R-:W-:Y:S01]  /*248c0*/  IMAD.MOV.U32 R86, RZ, RZ, RZ ;  /* 0x000000ffff567224 */ /* 0x000fe200078e00ff */
[----:B------:R-:W-:Y:S01]  /*248d0*/  MOV R88, 0x3f800000 ;  /* 0x3f80000000587802 */ /* 0x000fe20000000f00 */
[----:B------:R-:W-:Y:S01]  /*248e0*/  IMAD.MOV.U32 R96, RZ, RZ, RZ ;  /* 0x000000ffff607224 */ /* 0x000fe200078e00ff */
[----:B0-----:R-:W-:-:S02]  /*248f0*/  MOV R14, UR12 ;  /* 0x0000000c000e7c02 */ /* 0x001fc40008000f00 */
[----:B------:R-:W-:Y:S02]  /*24900*/  MOV R7, 0x3f800000 ;  /* 0x3f80000000077802 */ /* 0x000fe40000000f00 */
[----:B------:R-:W-:-:S04]  /*24910*/  ISETP.NE.U32.AND P0, PT, R14, RZ, PT ;  /* 0x000000ff0e00720c */ /* 0x000fc80003f05070 */
[----:B------:R-:W-:-:S13]  /*24920*/  ISETP.NE.AND.EX P0, PT, RZ, UR13, PT, P0 ;  /* 0x0000000dff007c0c */ /* 0x000fda000bf05300 */
[----:B------:R-:W-:Y:S05]  /*24930*/  @!P0 BRA `(.L_x_717) ;  /* 0x0000002400148947 */ /* 0x000fea0003800000 */
[----:B------:R-:W-:Y:S02]  /*24940*/  ISETP.NE.U32.AND P0, PT, R14, 0x1, PT ;  /* 0x000000010e00780c */ /* 0x000fe40003f05070 */
[----:B------:R-:W-:Y:S02]  /*24950*/  CS2R R92, SRZ ;  /* 0x00000000005c7805 */ /* 0x000fe4000001ff00 */
[----:B------:R-:W-:Y:S01]  /*24960*/  MOV R11, 0x7f7fffff ;  /* 0x7f7fffff000b7802 */ /* 0x000fe20000000f00 */
[----:B------:R-:W-:Y:S01]  /*24970*/  IMAD.MOV.U32 R7, RZ, RZ, 0x3f800000 ;  /* 0x3f800000ff077424 */ /* 0x000fe200078e00ff */
[----:B------:R-:W-:Y:S01]  /*24980*/  ISETP.NE.AND.EX P0, PT, RZ, UR13, PT, P0 ;  /* 0x0000000dff007c0c */ /* 0x000fe2000bf05300 */
[----:B------:R-:W-:Y:S01]  /*24990*/  IMAD.MOV.U32 R96, RZ, RZ, RZ ;  /* 0x000000ffff607224 */ /* 0x000fe200078e00ff */
[----:B------:R-:W-:Y:S01]  /*249a0*/  MOV R17, RZ ;  /* 0x000000ff00117202 */ /* 0x000fe20000000f00 */
[----:B------:R-:W-:Y:S01]  /*249b0*/  IMAD.MOV.U32 R86, RZ, RZ, RZ ;  /* 0x000000ffff567224 */ /* 0x000fe200078e00ff */
[----:B------:R-:W-:-:S02]  /*249c0*/  MOV R0, RZ ;  /* 0x000000ff00007202 */ /* 0x000fc40000000f00 */
[----:B------:R-:W-:Y:S02]  /*249d0*/  CS2R R84, SRZ ;  /* 0x0000000000547805 */ /* 0x000fe4000001ff00 */
[----:B------:R-:W-:Y:S02]  /*249e0*/  MOV R99, RZ ;  /* 0x000000ff00637202 */ /* 0x000fe40000000f00 */
[----:B------:R-:W-:Y:S02]  /*249f0*/  CS2R R82, SRZ ;  /* 0x0000000000527805 */ /* 0x000fe4000001ff00 */
[----:B------:R-:W-:Y:S01]  /*24a00*/  MOV R88, 0x3f800000 ;  /* 0x3f80000000587802 */ /* 0x000fe20000000f00 */
[----:B------:R-:W-:Y:S01]  /*24a10*/  IMAD.MOV.U32 R94, RZ, RZ, RZ ;  /* 0x000000ffff5e7224 */ /* 0x000fe200078e00ff */
[----:B------:R-:W-:Y:S01]  /*24a20*/  MOV R79, 0x3f800000 ;  /* 0x3f800000004f7802 */ /* 0x000fe20000000f00 */
[----:B------:R-:W-:Y:S01]  /*24a30*/  IMAD.MOV.U32 R13, RZ, RZ, RZ ;  /* 0x000000ffff0d7224 */ /* 0x000fe200078e00ff */
[----:B------:R-:W-:-:S02]  /*24a40*/  MOV R81, RZ ;  /* 0x000000ff00517202 */ /* 0x000fc40000000f00 */
[----:B------:R-:W-:Y:S02]  /*24a50*/  MOV R91, RZ ;  /* 0x000000ff005b7202 */ /* 0x000fe40000000f00 */
[----:B------:R-:W-:Y:S02]  /*24a60*/  MOV R112, RZ ;  /* 0x000000ff00707202 */ /* 0x000fe40000000f00 */
[----:B------:R-:W-:Y:S01]  /*24a70*/  MOV R9, RZ ;  /* 0x000000ff00097202 */ /* 0x000fe20000000f00 */
[----:B------:R-:W-:Y:S06]  /*24a80*/  @!P0 BRA `(.L_x_718) ;  /* 0x00000018001c8947 */ /* 0x000fec0003800000 */
[----:B------:R-:W-:Y:S01]  /*24a90*/  HFMA2 R7, -RZ, RZ, 1.875, 0 ;  /* 0x3f800000ff077431 */ /* 0x000fe200000001ff */
[----:B------:R-:W-:Y:S01]  /*24aa0*/  MOV R11, 0x7f7fffff ;  /* 0x7f7fffff000b7802 */ /* 0x000fe20000000f00 */
[----:B------:R-:W-:Y:S01]  /*24ab0*/  IMAD.MOV.U32 R93, RZ, RZ, RZ ;  /* 0x000000ffff5d7224 */ /* 0x000fe200078e00ff */
[----:B------:R-:W-:Y:S01]  /*24ac0*/  MOV R101, RZ ;  /* 0x000000ff00657202 */ /* 0x000fe20000000f00 */
[----:B------:R-:W-:-:S07]  /*24ad0*/  IMAD.MOV.U32 R54, RZ, RZ, RZ ;  /* 0x000000ffff367224 */ /* 0x000fce00078e00ff */
.L_x_751:
[----:B------:R-:W0:Y:S01]  /*24ae0*/  LDC.64 R14, c[0x0][0x390] ;  /* 0x0000e400ff0e7b82 */ /* 0x000e220000000a00 */
        /* <DEDUP_REMOVED lines=8> */
[----:B------:R-:W-:-:S02]  /*24b70*/  MOV R114, 0x3f800000 ;  /* 0x3f80000000727802 */ /* 0x000fc40000000f00 */
[----:B------:R-:W-:Y:S01]  /*24b80*/  CS2R R104, SRZ ;  /* 0x0000000000687805 */ /* 0x000fe2000001ff00 */
[----:B------:R-:W-:Y:S01]  /*24b90*/  IMAD.MOV.U32 R116, RZ, RZ, 0x7f7fffff ;  /* 0x7f7fffffff747424 */ /* 0x000fe200078e00ff */
[----:B------:R-:W-:Y:S01]  /*24ba0*/  MOV R121, RZ ;  /* 0x000000ff00797202 */ /* 0x000fe20000000f00 */
[----:B------:R-:W-:Y:S01]  /*24bb0*/  IMAD.MOV.U32 R110, RZ, RZ, RZ ;  /* 0x000000ffff6e7224 */ /* 0x000fe200078e00ff */
[----:B------:R-:W-:Y:S02]  /*24bc0*/  MOV R97, RZ ;  /* 0x000000ff00617202 */ /* 0x000fe40000000f00 */
[----:B------:R-:W-:Y:S01]  /*24bd0*/  CS2R R106, SRZ ;  /* 0x00000000006a7805 */ /* 0x000fe2000001ff00 */
[----:B------:R-:W-:Y:S01]  /*24be0*/  IMAD.MOV.U32 R108, RZ, RZ, 0x3f800000 ;  /* 0x3f800000ff6c7424 */ /* 0x000fe200078e00ff */
[----:B------:R-:W-:Y:S01]  /*24bf0*/  MOV R109, RZ ;  /* 0x000000ff006d7202 */ /* 0x000fe20000000f00 */
[----:B------:R-:W-:Y:S01]  /*24c00*/  IMAD.MOV.U32 R117, RZ, RZ, RZ ;  /* 0x000000ffff757224 */ /* 0x000fe200078e00ff */
        /* <DEDUP_REMOVED lines=29> */
.L_x_722:
[----:B------:R-:W-:Y:S01]  /*24de0*/  FMUL.FTZ R107, R0, R15 ;  /* 0x0000000f006b7220 */ /* 0x000fe20000410000 */
[----:B------:R-:W-:-:S03]  /*24df0*/  FMUL.FTZ R14, R15, 0.5 ;  /* 0x3f0000000f0e7820 */ /* 0x000fc60000410000 */
[----:B------:R-:W-:-:S04]  /*24e00*/  FFMA R0, -R107, R107, R0 ;  /* 0x0000006b6b007223 */ /* 0x000fc80000000100 */
[----:B------:R-:W-:-:S07]  /*24e10*/  FFMA R107, R0, R14, R107 ;  /* 0x0000000e006b7223 */ /* 0x000fce000000006b */
.L_x_723:
[----:B------:R-:W-:Y:S05]  /*24e20*/  BSYNC.RECONVERGENT B1 ;  /* 0x0000000000017941 */ /* 0x000fea0003800200 */
.L_x_721:
        /* <DEDUP_REMOVED lines=12> */
[----:B------:R-:W-:Y:S01]  /*24ef0*/  MOV R105, RZ ;  /* 0x000000ff00697202 */ /* 0x000fe20000000f00 */
[----:B------:R-:W-:Y:S02]  /*24f00*/  HFMA2 R17, -RZ, RZ, 0, 0 ;  /* 0x00000000ff117431 */ /* 0x000fe400000001ff */
[----:B------:R-:W-:Y:S02]  /*24f10*/  IMAD.MOV.U32 R110, RZ, RZ, RZ ;  /* 0x000000ffff6e7224 */ /* 0x000fe400078e00ff */
[----:B------:R-:W-:Y:S01]  /*24f20*/  HFMA2 R109, -RZ, RZ, 0, 0 ;  /* 0x00000000ff6d7431 */ /* 0x000fe200000001ff */
[----:B------:R-:W-:Y:S01]  /*24f30*/  MOV R121, RZ ;  /* 0x000000ff00797202 */ /* 0x000fe20000000f00 */
[----:B------:R-:W-:-:S02]  /*24f40*/  HFMA2 R118, -RZ, RZ, 1.875, 0 ;  /* 0x3f800000ff767431 */ /* 0x000fc400000001ff */
[----:B------:R-:W-:Y:S01]  /*24f50*/  IMAD.MOV.U32 R0, RZ, RZ, RZ ;  /* 0x000000ffff007224 */ /* 0x000fe200078e00ff */
[----:B------:R-:W-:Y:S02]  /*24f60*/  MOV R97, RZ ;  /* 0x000000ff00617202 */ /* 0x000fe40000000f00 */
[----:B------:R-:W-:Y:S01]  /*24f70*/  CS2R R106, SRZ ;  /* 0x00000000006a7805 */ /* 0x000fe2000001ff00 */
[----:B------:R-:W-:Y:S05]  /*24f80*/  @!P0 BREAK.RELIABLE B1 ;  /* 0x0000000000018942 */ /* 0x000fea0003800100 */
[----:B------:R-:W-:Y:S01]  /*24f90*/  IMAD.MOV.U32 R108, RZ, RZ, 0x3f800000 ;  /* 0x3f800000ff6c7424 */ /* 0x000fe200078e00ff */
[----:B------:R-:W-:Y:S01]  /*24fa0*/  MOV R115, RZ ;  /* 0x000000ff00737202 */ /* 0x000fe20000000f00 */
[----:B------:R-:W-:Y:S01]  /*24fb0*/  IMAD.MOV.U32 R117, RZ, RZ, RZ ;  /* 0x000000ffff757224 */ /* 0x000fe200078e00ff */
[----:B------:R-:W-:Y:S06]  /*24fc0*/  @!P0 BRA `(.L_x_720) ;  /* 0x0000000400608947 */ /* 0x000fec0003800000 */
[----:B------:R-:W-:-:S07]  /*24fd0*/  MOV R103, R14 ;  /* 0x0000000e00677202 */ /* 0x000fce0000000f00 */
.L_x_725:
[----:B------:R-:W-:Y:S05]  /*24fe0*/  BSYNC.RELIABLE B1 ;  /* 0x0000000000017941 */ /* 0x000fea0003800100 */
.L_x_724:
        /* <DEDUP_REMOVED lines=19> */
.L_x_727:
[----:B------:R-:W-:Y:S01]  /*25120*/  FMUL.FTZ R114, R17, R0 ;  /* 0x0000000011727220 */ /* 0x000fe20000410000 */
[----:B------:R-:W-:-:S03]  /*25130*/  FMUL.FTZ R0, R0, 0.5 ;  /* 0x3f00000000007820 */ /* 0x000fc60000410000 */
[----:B------:R-:W-:-:S04]  /*25140*/  FFMA R17, -R114, R114, R17 ;  /* 0x0000007272117223 */ /* 0x000fc80000000111 */
[----:B------:R-:W-:-:S07]  /*25150*/  FFMA R114, R17, R0, R114 ;  /* 0x0000000011727223 */ /* 0x000fce0000000072 */
.L_x_728:
[----:B------:R-:W-:Y:S05]  /*25160*/  BSYNC.RECONVERGENT B1 ;  /* 0x0000000000017941 */ /* 0x000fea0003800200 */
.L_x_726:
        /* <DEDUP_REMOVED lines=13> */
.L_x_730:
[----:B------:R-:W-:Y:S05]  /*25240*/  BSYNC.RECONVERGENT B1 ;  /* 0x0000000000017941 */ /* 0x000fea0003800200 */
.L_x_729:
        /* <DEDUP_REMOVED lines=15> */
.L_x_732:
[----:B------:R-:W-:Y:S05]  /*25340*/  BSYNC.RECONVERGENT B1 ;  /* 0x0000000000017941 */ /* 0x000fea0003800200 */
.L_x_731:
        /* <DEDUP_REMOVED lines=14> */
.L_x_734:
[----:B------:R-:W-:Y:S05]  /*25430*/  BSYNC.RECONVERGENT B1 ;  /* 0x0000000000017941 */ /* 0x000fea0003800200 */
.L_x_733:
[----:B------:R-:W0:Y:S01]  /*25440*/  LDC.64 R14, c[0x0][0x390] ;  /* 0x0000e400ff0e7b82 */ /* 0x000e220000000a00 */
[----:B------:R-:W-:Y:S02]  /*25450*/  IMAD R17, R54, 0x44, RZ ;  /* 0x0000004436117824 */ /* 0x000fe400078e02ff */
[----:B0-----:R-:W-:-:S04]  /*25460*/  IMAD.WIDE.U32 R14, R101, 0x44, R14 ;  /* 0x00000044650e7825 */ /* 0x001fc800078e000e */
[----:B------:R-:W-:-:S05]  /*25470*/  IMAD.IADD R15, R15, 0x1, R17 ;  /* 0x000000010f0f7824 */ /* 0x000fca00078e0211 */
        /* <DEDUP_REMOVED lines=13> */
.L_x_720:
[----:B------:R-:W-:Y:S05]  /*25550*/  BSYNC.RECONVERGENT B0 ;  /* 0x0000000000007941 */ /* 0x000fea0003800200 */
.L_x_719:
[----:B0-----:R-:W0:Y:S01]  /*25560*/  LDC.64 R14, c[0x0][0x390] ;  /* 0x0000e400ff0e7b82 */ /* 0x001e220000000a00 */
[----:B------:R-:W-:Y:S02]  /*25570*/  IMAD R103, R54, 0x44, RZ ;  /* 0x0000004436677824 */ /* 0x000fe400078e02ff */
[----:B0-----:R-:W-:-:S05]  /*25580*/  IMAD.WIDE.U32 R14, R101, 0x44, R14 ;  /* 0x00000044650e7825 */ /* 0x001fca00078e000e */
[----:B------:R-:W-:-:S05]  /*25590*/  IADD3 R15, PT, PT, R15, R103, RZ ;  /* 0x000000670f0f7210 */ /* 0x000fca0007ffe0ff */
[----:B------:R-:W2:Y:S04]  /*255a0*/  LDG.E R113, desc[UR14][R14.64+0x78] ;  /* 0x0000780e0e717981 */ /* 0x000ea8000c1e1900 */
[----:B------:R-:W3:Y:S04]  /*255b0*/  LDG.E R56, desc[UR14][R14.64+0x74] ;  /* 0x0000740e0e387981 */ /* 0x000ee8000c1e1900 */
[----:B------:R-:W4:Y:S04]  /*255c0*/  LDG.E R111, desc[UR14][R14.64+0x7c] ;  /* 0x00007c0e0e6f7981 */ /* 0x000f28000c1e1900 */
[----:B------:R3:W4:Y:S01]  /*255d0*/  LDG.E R103, desc[UR14][R14.64+0x84] ;  /* 0x0000840e0e677981 */ /* 0x000722000c1e1900 */
[----:B------:R-:W-:Y:S01]  /*255e0*/  FSETP.GEU.AND P0, PT, R116, R11, PT ;  /* 0x0000000b7400720b */ /* 0x000fe20003f0e000 */
[----:B------:R-:W-:Y:S01]  /*255f0*/  BSSY.RECONVERGENT B0, `(.L_x_735) ;  /* 0x00000b1000007945 */ /* 0x000fe20003800200 */
[----:B------:R-:W-:-:S11]  /*25600*/  HFMA2 R119, -RZ, RZ, 0, 0 ;  /* 0x00000000ff777431 */ /* 0x000fd600000001ff */
        /* <DEDUP_REMOVED lines=18> */
[----:B------:R-:W-:-:S02]  /*25730*/  @!P0 MOV R88, R108 ;  /* 0x0000006c00588202 */ /* 0x000fc40000000f00 */
[----:B------:R-:W-:Y:S02]  /*25740*/  CS2R R104, SRZ ;  /* 0x0000000000687805 */ /* 0x000fe4000001ff00 */
[----:B------:R-:W-:Y:S01]  /*25750*/  @!P0 MOV R96, R115 ;  /* 0x0000007300608202 */ /* 0x000fe20000000f00 */
[----:B------:R-:W-:Y:S01]  /*25760*/  HFMA2 R115, -RZ, RZ, 0, 0 ;  /* 0x00000000ff737431 */ /* 0x000fe200000001ff */
[----:B------:R-:W-:Y:S01]  /*25770*/  @!P0 MOV R93, R117 ;  /* 0x00000075005d8202 */ /* 0x000fe20000000f00 */
[----:B------:R-:W-:Y:S01]  /*25780*/  IMAD.MOV.U32 R102, RZ, RZ, RZ ;  /* 0x000000ffff667224 */ /* 0x000fe200078e00ff */
[----:B------:R-:W-:Y:S01]  /*25790*/  MOV R116, 0x7f7fffff ;  /* 0x7f7fffff00747802 */ /* 0x000fe20000000f00 */
[----:B------:R-:W-:Y:S01]  /*257a0*/  IMAD.MOV.U32 R95, RZ, RZ, RZ ;  /* 0x000000ffff5f7224 */ /* 0x000fe200078e00ff */
[----:B------:R-:W-:Y:S02]  /*257b0*/  MOV R110, RZ ;  /* 0x000000ff006e7202 */ /* 0x000fe40000000f00 */
[----:B------:R-:W-:-:S02]  /*257c0*/  CS2R R106, SRZ ;  /* 0x00000000006a7805 */ /* 0x000fc4000001ff00 */
[----:B------:R-:W-:Y:S01]  /*257d0*/  MOV R108, 0x3f800000 ;  /* 0x3f800000006c7802 */ /* 0x000fe20000000f00 */
[----:B------:R-:W-:Y:S01]  /*257e0*/  IMAD.MOV.U32 R109, RZ, RZ, RZ ;  /* 0x000000ffff6d7224 */ /* 0x000fe200078e00ff */
[----:B------:R-:W-:Y:S01]  /*257f0*/  MOV R117, RZ ;  /* 0x000000ff00757202 */ /* 0x000fe20000000f00 */
        /* <DEDUP_REMOVED lines=12> */
[----:B------:R-:W-:Y:S01]  /*258c0*/  IMAD.MOV.U32 R0, RZ, RZ, RZ ;  /* 0x000000ffff007224 */ /* 0x000fe200078e00ff */
[----:B------:R-:W-:-:S02]  /*258d0*/  MOV R17, RZ ;  /* 0x000000ff00117202 */ /* 0x000fc40000000f00 */
        /* <DEDUP_REMOVED lines=12> */
.L_x_738:
[----:B------:R-:W-:Y:S01]  /*259a0*/  FMUL.FTZ R107, R0, R15 ;  /* 0x0000000f006b7220 */ /* 0x000fe20000410000 */
[----:B------:R-:W-:-:S03]  /*259b0*/  FMUL.FTZ R14, R15, 0.5 ;  /* 0x3f0000000f0e7820 */ /* 0x000fc60000410000 */
[----:B------:R-:W-:-:S04]  /*259c0*/  FFMA R0, -R107, R107, R0 ;  /* 0x0000006b6b007223 */ /* 0x000fc80000000100 */
[----:B------:R-:W-:-:S07]  /*259d0*/  FFMA R107, R0, R14, R107 ;  /* 0x0000000e006b7223 */ /* 0x000fce000000006b */
.L_x_739:
[----:B------:R-:W-:Y:S05]  /*259e0*/  BSYNC.RECONVERGENT B1 ;  /* 0x0000000000017941 */ /* 0x000fea0003800200 */
.L_x_737:
        /* <DEDUP_REMOVED lines=15> */
[----:B------:R-:W-:Y:S01]  /*25ae0*/  HFMA2 R108, -RZ, RZ, 1.875, 0 ;  /* 0x3f800000ff6c7431 */ /* 0x000fe200000001ff */
[----:B------:R-:W-:Y:S01]  /*25af0*/  MOV R119, RZ ;  /* 0x000000ff00777202 */ /* 0x000fe20000000f00 */
[----:B------:R-:W-:-:S02]  /*25b00*/  HFMA2 R117, -RZ, RZ, 0, 0 ;  /* 0x00000000ff757431 */ /* 0x000fc400000001ff */
[----:B------:R-:W-:Y:S01]  /*25b10*/  IMAD.MOV.U32 R95, RZ, RZ, RZ ;  /* 0x000000ffff5f7224 */ /* 0x000fe200078e00ff */
[----:B------:R-:W-:Y:S02]  /*25b20*/  MOV R97, RZ ;  /* 0x000000ff00617202 */ /* 0x000fe40000000f00 */
[----:B------:R-:W-:Y:S01]  /*25b30*/  CS2R R106, SRZ ;  /* 0x00000000006a7805 */ /* 0x000fe2000001ff00 */
[----:B------:R-:W-:Y:S05]  /*25b40*/  @!P0 BREAK.RELIABLE B1 ;  /* 0x0000000000018942 */ /* 0x000fea0003800100 */
[----:B------:R-:W-:Y:S01]  /*25b50*/  IMAD.MOV.U32 R109, RZ, RZ, RZ ;  /* 0x000000ffff6d7224 */ /* 0x000fe200078e00ff */
[----:B------:R-:W-:Y:S01]  /*25b60*/  MOV R115, RZ ;  /* 0x000000ff00737202 */ /* 0x000fe20000000f00 */
[----:B------:R-:W-:Y:S01]  /*25b70*/  IMAD.MOV.U32 R118, RZ, RZ, 0x3f800000 ;  /* 0x3f800000ff767424 */ /* 0x000fe200078e00ff */
[----:B------:R-:W-:Y:S06]  /*25b80*/  @!P0 BRA `(.L_x_736) ;  /* 0x00000004005c8947 */ /* 0x000fec0003800000 */
[----:B------:R-:W-:-:S07]  /*25b90*/  MOV R103, R14 ;  /* 0x0000000e00677202 */ /* 0x000fce0000000f00 */
.L_x_741:
[----:B------:R-:W-:Y:S05]  /*25ba0*/  BSYNC.RELIABLE B1 ;  /* 0x0000000000017941 */ /* 0x000fea0003800100 */
.L_x_740:
        /* <DEDUP_REMOVED lines=19> */
.L_x_743:
[----:B------:R-:W-:Y:S01]  /*25ce0*/  FMUL.FTZ R114, R17, R0 ;  /* 0x0000000011727220 */ /* 0x000fe20000410000 */
[----:B------:R-:W-:-:S03]  /*25cf0*/  FMUL.FTZ R0, R0, 0.5 ;  /* 0x3f00000000007820 */ /* 0x000fc60000410000 */
[----:B------:R-:W-:-:S04]  /*25d00*/  FFMA R17, -R114, R114, R17 ;  /* 0x0000007272117223 */ /* 0x000fc80000000111 */
[----:B------:R-:W-:-:S07]  /*25d10*/  FFMA R114, R17, R0, R114 ;  /* 0x0000000011727223 */ /* 0x000fce0000000072 */
.L_x_744:
[----:B------:R-:W-:Y:S05]  /*25d20*/  BSYNC.RECONVERGENT B1 ;  /* 0x0000000000017941 */ /* 0x000fea0003800200 */
.L_x_742:
        /* <DEDUP_REMOVED lines=13> */
.L_x_746:
[----:B------:R-:W-:Y:S05]  /*25e00*/  BSYNC.RECONVERGENT B1 ;  /* 0x0000000000017941 */ /* 0x000fea0003800200 */
.L_x_745:
        /* <DEDUP_REMOVED lines=15> */
.L_x_748:
[----:B------:R-:W-:Y:S05]  /*25f00*/  BSYNC.RECONVERGENT B1 ;  /* 0x0000000000017941 */ /* 0x000fea0003800200 */
.L_x_747:
        /* <DEDUP_REMOVED lines=13> */
.L_x_750:
[----:B------:R-:W-:Y:S05]  /*25fe0*/  BSYNC.RECONVERGENT B1 ;  /* 0x0000000000017941 */ /* 0x000fea0003800200 */
.L_x_749:
[----:B------:R-:W0:Y:S01]  /*25ff0*/  LDC.64 R14, c[0x0][0x390] ;  /* 0x0000e400ff0e7b82 */ /* 0x000e220000000a00 */
[----:B------:R-:W-:Y:S02]  /*26000*/  IMAD R17, R54, 0x44, RZ ;  /* 0x0000004436117824 */ /* 0x000fe400078e02ff */
[----:B0-----:R-:W-:-:S05]  /*26010*/  IMAD.WIDE.U32 R14, R101, 0x44, R14 ;  /* 0x00000044650e7825 */ /* 0x001fca00078e000e */
[----:B------:R-:W-:-:S05]  /*26020*/  IADD3 R15, PT, PT, R15, R17, RZ ;  /* 0x000000110f0f7210 */ /* 0x000fca0007ffe0ff */
        /* <DEDUP_REMOVED lines=13> */
.L_x_736:
[----:B------:R-:W-:Y:S05]  /*26100*/  BSYNC.RECONVERGENT B0 ;  /* 0x0000000000007941 */ /* 0x000fea0003800200 */
.L_x_735:
[----:B------:R-:W0:Y:S01]  /*26110*/  LDCU.64 UR12, c[0x0][0x398] ;  /* 0x00007300ff0c77ac */ /* 0x000e220008000a00 */
[----:B------:R-:W-:Y:S02]  /*26120*/  IADD3 R101, P0, PT, R101, 0x2, RZ ;  /* 0x0000000265657810 */ /* 0x000fe40007f1e0ff */
[----:B------:R-:W-:Y:S02]  /*26130*/  FSETP.GEU.AND P1, PT, R116, R11, PT ;  /* 0x0000000b7400720b */ /* 0x000fe40003f2e000 */
[----:B------:R-:W-:-:S11]  /*26140*/  IADD3.X R54, PT, PT, RZ, R54, RZ, P0, !PT ;  /* 0x00000036ff367210 */ /* 0x000fd600007fe4ff */
[----:B------:R-:W-:Y:S01]  /*26150*/  @!P1 IMAD.MOV.U32 R11, RZ, RZ, R116 ;  /* 0x000000ffff0b9224 */ /* 0x000fe200078e0074 */
[----:B------:R-:W-:Y:S01]  /*26160*/  @!P1 MOV R9, R104 ;  /* 0x0000006800099202 */ /* 0x000fe20000000f00 */
[----:B0-----:R-:W-:Y:S01]  /*26170*/  IMAD.U32 R14, RZ, RZ, UR12 ;  /* 0x0000000cff0e7e24 */ /* 0x001fe2000f8e00ff */
        /* <DEDUP_REMOVED lines=21> */
[----:B------:R-:W0:Y:S01]  /*262d0*/  LDCU UR6, c[0x0][0x39c] ;  /* 0x00007380ff0677ac */ /* 0x000e220008000800 */
[----:B------:R-:W-:Y:S01]  /*262e0*/  IMAD.MOV.U32 R17, RZ, RZ, R56 ;  /* 0x000000ffff117224 */ /* 0x000fe200078e0038 */
[----:B0-----:R-:W-:-:S07]  /*262f0*/  MOV R0, UR6 ;  /* 0x0000000600007c02 */ /* 0x001fce0008000f00 */
.L_x_718:
[----:B------:R-:W-:-:S04]  /*26300*/  LOP3.LUT R54, R14, 0x1, RZ, 0xc0, !PT ;  /* 0x000000010e367812 */ /* 0x000fc800078ec0ff */
[----:B------:R-:W-:-:S04]  /*26310*/  ISETP.NE.U32.AND P0, PT, R54, 0x1, PT ;  /* 0x000000013600780c */ /* 0x000fc80003f05070 */
[----:B------:R-:W-:-:S13]  /*26320*/  ISETP.NE.U32.AND.EX P0, PT, RZ, RZ, PT, P0 ;  /* 0x000000ffff00720c */ /* 0x000fda0003f05100 */
[----:B------:R-:W-:Y:S05]  /*26330*/  @P0 BRA `(.L_x_717) ;  /* 0x0000000800940947 */ /* 0x000fea0003800000 */
        /* <DEDUP_REMOVED lines=9> */
[----:B------:R-:W-:Y:S01]  /*263d0*/  HFMA2 R116, -RZ, RZ, 1.875, 0 ;  /* 0x3f800000ff747431 */ /* 0x000fe200000001ff */
[----:B------:R-:W-:Y:S01]  /*263e0*/  CS2R R104, SRZ ;  /* 0x0000000000687805 */ /* 0x000fe2000001ff00 */
[----:B------:R-:W-:Y:S01]  /*263f0*/  HFMA2 R121, -RZ, RZ, 0, 0 ;  /* 0x00000000ff797431 */ /* 0x000fe200000001ff */
[----:B------:R-:W-:Y:S01]  /*26400*/  MOV R113, RZ ;  /* 0x000000ff00717202 */ /* 0x000fe20000000f00 */
[----:B------:R-:W-:Y:S01]  /*26410*/  IMAD.MOV.U32 R128, RZ, RZ, RZ ;  /* 0x000000ffff807224 */ /* 0x000fe200078e00ff */
[----:B------:R-:W-:-:S02]  /*26420*/  CS2R R114, SRZ ;  /* 0x0000000000727805 */ /* 0x000fc4000001ff00 */
[----:B------:R-:W-:Y:S02]  /*26430*/  MOV R117, RZ ;  /* 0x000000ff00757202 */ /* 0x000fe40000000f00 */
[----:B------:R-:W-:Y:S01]  /*26440*/  CS2R R118, SRZ ;  /* 0x0000000000767805 */ /* 0x000fe2000001ff00 */
[----:B------:R-:W-:Y:S01]  /*26450*/  IMAD.MOV.U32 R120, RZ, RZ, 0x3f800000 ;  /* 0x3f800000ff787424 */ /* 0x000fe200078e00ff */
        /* <DEDUP_REMOVED lines=9> */
[----:B------:R-:W-:Y:S02]  /*264f0*/  IMAD.MOV.U32 R100, RZ, RZ, 0x7f7fffff ;  /* 0x7f7fffffff647424 */ /* 0x000fe400078e00ff */
        /* <DEDUP_REMOVED lines=17> */
.L_x_755:
[----:B------:R-:W-:Y:S01]  /*26610*/  FMUL.FTZ R107, R0, R17 ;  /* 0x00000011006b7220 */ /* 0x000fe20000410000 */
[----:B------:R-:W-:-:S03]  /*26620*/  FMUL.FTZ R14, R17, 0.5 ;  /* 0x3f000000110e7820 */ /* 0x000fc60000410000 */
[----:B------:R-:W-:-:S04]  /*26630*/  FFMA R0, -R107, R107, R0 ;  /* 0x0000006b6b007223 */ /* 0x000fc80000000100 */
[----:B------:R-:W-:-:S07]  /*26640*/  FFMA R107, R0, R14, R107 ;  /* 0x0000000e006b7223 */ /* 0x000fce000000006b */
.L_x_756:
[----:B------:R-:W-:Y:S05]  /*26650*/  BSYNC.RECONVERGENT B1 ;  /* 0x0000000000017941 */ /* 0x000fea0003800200 */
.L_x_754:
        /* <DEDUP_REMOVED lines=12> */
.L_x_758:
[----:B------:R-:W-:Y:S05]  /*26720*/  BSYNC.RELIABLE B1 ;  /* 0x0000000000017941 */ /* 0x000fea0003800100 */
.L_x_757:
        /* <DEDUP_REMOVED lines=18> */
.L_x_760:
[----:B------:R-:W-:Y:S01]  /*26850*/  FMUL.FTZ R113, R0, R17 ;  /* 0x0000001100717220 */ /* 0x000fe20000410000 */
[----:B------:R-:W-:-:S03]  /*26860*/  FMUL.FTZ R14, R17, 0.5 ;  /* 0x3f000000110e7820 */ /* 0x000fc60000410000 */
[----:B------:R-:W-:-:S04]  /*26870*/  FFMA R0, -R113, R113, R0 ;  /* 0x0000007171007223 */ /* 0x000fc80000000100 */
[----:B------:R-:W-:-:S07]  /*26880*/  FFMA R113, R0, R14, R113 ;  /* 0x0000000e00717223 */ /* 0x000fce0000000071 */
.L_x_761:
[----:B------:R-:W-:Y:S05]  /*26890*/  BSYNC.RECONVERGENT B1 ;  /* 0x0000000000017941 */ /* 0x000fea0003800200 */
.L_x_759:
        /* <DEDUP_REMOVED lines=13> */
.L_x_763:
[----:B------:R-:W-:Y:S05]  /*26970*/  BSYNC.RECONVERGENT B1 ;  /* 0x0000000000017941 */ /* 0x000fea0003800200 */
.L_x_762:
        /* <DEDUP_REMOVED lines=14> */
.L_x_765:
[----:B------:R-:W-:Y:S05]  /*26a60*/  BSYNC.RECONVERGENT B1 ;  /* 0x0000000000017941 */ /* 0x000fea0003800200 */
.L_x_764:
[----:B------:R-:W0:Y:S01]  /*26a70*/  MUFU.RCP R14, R113 ;  /* 0x00000071000e7308 */ /* 0x000e220000001000 */
[----:B------:R-:W-:Y:S07]  /*26a80*/  BSSY.RECONVERGENT B1, `(.L_x_766) ;  /* 0x000000d000017945 */ /* 0x000fee0003800200 */
[----:B------:R-:W1:Y:S01]  /*26a90*/  FCHK P0, R100, R113 ;  /* 0x0000007164007302 */ /* 0x000e620000000000 */
[----:B0-----:R-:W-:-:S04]  /*26aa0*/  FFMA R15, R14, -R113, 1 ;  /* 0x3f8000000e0f7423 */ /* 0x001fc80000000871 */
[----:B------:R-:W-:Y:S01]  /*26ab0*/  FFMA R106, R14, R15, R14 ;  /* 0x0000000f0e6a7223 */ /* 0x000fe2000000000e */
[----:B------:R-:W-:-:S03]  /*26ac0*/  IMAD.MOV.U32 R15, RZ, RZ, R0 ;  /* 0x000000ffff0f7224 */ /* 0x000fc600078e0000 */
        /* <DEDUP_REMOVED lines=8> */
.L_x_767:
[----:B------:R-:W-:Y:S05]  /*26b50*/  BSYNC.RECONVERGENT B1 ;  /* 0x0000000000017941 */ /* 0x000fea0003800200 */
.L_x_766:
        /* <DEDUP_REMOVED lines=14> */
.L_x_753:
[----:B------:R-:W-:Y:S05]  /*26c40*/  BSYNC.RECONVERGENT B0 ;  /* 0x0000000000007941 */ /* 0x000fea0003800200 */
.L_x_752:
        /* <DEDUP_REMOVED lines=20> */
.L_x_717:
[----:B------:R-:W1:Y:S02]  /*26d90*/  LDCU.64 UR12, c[0x0][0x3b0] ;  /* 0x00007600ff0c77ac */ /* 0x000e640008000a00 */
[----:B-1----:R-:W-:-:S05]  /*26da0*/  IMAD.U32 R14, RZ, RZ, UR12 ;  /* 0x0000000cff0e7e24 */ /* 0x002fca000f8e00ff */
[----:B------:R-:W-:-:S04]  /*26db0*/  ISETP.NE.U32.AND P4, PT, R14, RZ, PT ;  /* 0x000000ff0e00720c */ /* 0x000fc80003f85070 */
[----:B------:R-:W-:-:S13]  /*26dc0*/  ISETP.NE.AND.EX P4, PT, RZ, UR13, PT, P4 ;  /* 0x0000000dff007c0c */ /* 0x000fda000bf85340 */
[----:B------:R-:W-:Y:S05]  /*26dd0*/  @!P4 BRA `(.L_x_768) ;  /* 0x000000100090c947 */ /* 0x000fea0003800000 */
[----:B------:R-:W-:Y:S01]  /*26de0*/  ISETP.NE.U32.AND P0, PT, R14, 0x1, PT ;  /* 0x000000010e00780c */ /* 0x000fe20003f05070 */
[----:B------:R-:W-:Y:S01]  /*26df0*/  HFMA2 R129, -RZ, RZ, 0, 0 ;  /* 0x00000000ff817431 */ /* 0x000fe200000001ff */
[----:B------:R-:W-:Y:S02]  /*26e00*/  MOV R0, RZ ;  /* 0x000000ff00007202 */ /* 0x000fe40000000f00 */
[----:B------:R-:W-:-:S13]  /*26e10*/  ISETP.NE.AND.EX P0, PT, RZ, UR13, PT, P0 ;  /* 0x0000000dff007c0c */ /* 0x000fda000bf05300 */
[----:B------:R-:W-:Y:S05]  /*26e20*/  @!P0 BRA `(.L_x_769) ;  /* 0x0000000800fc8947 */ /* 0x000fea0003800000 */
[----:B------:R-:W-:Y:S01]  /*26e30*/  IMAD.MOV.U32 R100, RZ, RZ, RZ ;  /* 0x000000ffff647224 */ /* 0x000fe200078e00ff */
[----:B------:R-:W-:-:S07]  /*26e40*/  MOV R15, RZ ;  /* 0x000000ff000f7202 */ /* 0x000fce0000000f00 */
.L_x_778:
[----:B-1----:R-:W1:Y:S01]  /*26e50*/  LDC.64 R102, c[0x0][0x3a8] ;  /* 0x0000ea00ff667b82 */ /* 0x002e620000000a00 */
        /* <DEDUP_REMOVED lines=12> */
[----:B------:R-:W-:Y:S02]  /*26f20*/  CS2R R124, SRZ ;  /* 0x00000000007c7805 */ /* 0x000fe4000001ff00 */
[----:B------:R-:W-:Y:S01]  /*26f30*/  MOV R121, RZ ;  /* 0x000000ff00797202 */ /* 0x000fe20000000f00 */
[----:B------:R-:W-:Y:S01]  /*26f40*/  IMAD.MOV.U32 R101, RZ, RZ, RZ ;  /* 0x000000ffff657224 */ /* 0x000fe200078e00ff */
[----:B------:R-:W-:Y:S02]  /*26f50*/  CS2R R102, SRZ ;  /* 0x0000000000667805 */ /* 0x000fe4000001ff00 */
[----:B------:R-:W-:-:S02]  /*26f60*/  MOV R105, RZ ;  /* 0x000000ff00697202 */ /* 0x000fc40000000f00 */
[----:B0-----:R-:W-:Y:S01]  /*26f70*/  CS2R R110, SRZ ;  /* 0x00000000006e7805 */ /* 0x001fe2000001ff00 */
        /* <DEDUP_REMOVED lines=29> */
.L_x_773:
[----:B------:R-:W-:Y:S05]  /*27150*/  BSYNC.RECONVERGENT B1 ;  /* 0x0000000000017941 */ /* 0x000fea0003800200 */
.L_x_772:
        /* <DEDUP_REMOVED lines=21> */
.L_x_771:
[----:B------:R-:W-:Y:S05]  /*272b0*/  BSYNC.RECONVERGENT B0 ;  /* 0x0000000000007941 */ /* 0x000fea0003800200 */
.L_x_770:
        /* <DEDUP_REMOVED lines=29> */
[----:B------:R-:W-:Y:S02]  /*27490*/  @!P0 MOV R7, R117 ;  /* 0x0000007500078202 */ /* 0x000fe40000000f00 */
[----:B------:R-:W-:Y:S02]  /*274a0*/  CS2R R124, SRZ ;  /* 0x00000000007c7805 */ /* 0x000fe4000001ff00 */
[----:B------:R-:W-:Y:S02]  /*274b0*/  MOV R121, RZ ;  /* 0x000000ff00797202 */ /* 0x000fe40000000f00 */
[----:B------:R-:W-:Y:S01]  /*274c0*/  CS2R R116, SRZ ;  /* 0x0000000000747805 */ /* 0x000fe2000001ff00 */
[----:B------:R-:W-:Y:S01]  /*274d0*/  IMAD.MOV.U32 R101, RZ, RZ, RZ ;  /* 0x000000ffff657224 */ /* 0x000fe200078e00ff */
[----:B------:R-:W-:-:S02]  /*274e0*/  MOV R103, RZ ;  /* 0x000000ff00677202 */ /* 0x000fc40000000f00 */
[----:B------:R-:W-:Y:S01]  /*274f0*/  CS2R R104, SRZ ;  /* 0x0000000000687805 */ /* 0x000fe2000001ff00 */
[----:B------:R-:W-:Y:S01]  /*27500*/  IMAD.MOV.U32 R110, RZ, RZ, 0x3f800000 ;  /* 0x3f800000ff6e7424 */ /* 0x000fe200078e00ff */
[----:B------:R-:W-:Y:S01]  /*27510*/  MOV R113, RZ ;  /* 0x000000ff00717202 */ /* 0x000fe20000000f00 */
        /* <DEDUP_REMOVED lines=27> */
.L_x_777:
[----:B------:R-:W-:Y:S05]  /*276d0*/  BSYNC.RECONVERGENT B1 ;  /* 0x0000000000017941 */ /* 0x000fea0003800200 */
.L_x_776:
        /* <DEDUP_REMOVED lines=21> */
.L_x_775:
[----:B------:R-:W-:Y:S05]  /*27830*/  BSYNC.RECONVERGENT B0 ;  /* 0x0000000000007941 */ /* 0x000fea0003800200 */
.L_x_774:
[----:B------:R-:W2:Y:S01]  /*27840*/  LDCU.64 UR12, c[0x0][0x3b0] ;  /* 0x00007600ff0c77ac */ /* 0x000ea20008000a00 */
[----:B------:R-:W-:Y:S02]  /*27850*/  IADD3 R100, P0, PT, R100, 0x2, RZ ;  /* 0x0000000264647810 */ /* 0x000fe40007f1e0ff */
[----:B------:R-:W-:-:S03]  /*27860*/  FSETP.GEU.AND P1, PT, R128, R11, PT ;  /* 0x0000000b8000720b */ /* 0x000fc60003f2e000 */
[----:B------:R-:W-:-:S10]  /*27870*/  IMAD.X R15, RZ, RZ, R15, P0 ;  /* 0x000000ffff0f7224 */ /* 0x000fd400000e060f */
        /* <DEDUP_REMOVED lines=21> */
[----:B------:R-:W-:Y:S02]  /*279d0*/  @!P1 MOV R96, R113 ;  /* 0x0000007100609202 */ /* 0x000fe40000000f00 */
[----:B------:R-:W-:Y:S01]  /*279e0*/  @!P1 MOV R93, R114 ;  /* 0x00000072005d9202 */ /* 0x000fe20000000f00 */
[----:B------:R-:W-:Y:S06]  /*279f0*/  @P0 BRA `(.L_x_778) ;  /* 0xfffffff400140947 */ /* 0x000fec000383ffff */
[----:B------:R-:W2:Y:S02]  /*27a00*/  LDCU UR6, c[0x0][0x3b4] ;  /* 0x00007680ff0677ac */ /* 0x000ea40008000800 */
[----:B--2---:R-:W-:-:S07]  /*27a10*/  MOV R0, UR6 ;  /* 0x0000000600007c02 */ /* 0x004fce0008000f00 */
.L_x_769:
[----:B------:R-:W-:-:S04]  /*27a20*/  LOP3.LUT R14, R14, 0x1, RZ, 0xc0, !PT ;  /* 0x000000010e0e7812 */ /* 0x000fc800078ec0ff */
[----:B------:R-:W-:-:S04]  /*27a30*/  ISETP.NE.U32.AND P0, PT, R14, 0x1, PT ;  /* 0x000000010e00780c */ /* 0x000fc80003f05070 */
[----:B------:R-:W-:-:S13]  /*27a40*/  ISETP.NE.U32.AND.EX P0, PT, RZ, RZ, PT, P0 ;  /* 0x000000ffff00720c */ /* 0x000fda0003f05100 */
[----:B------:R-:W-:Y:S05]  /*27a50*/  @P0 BRA `(.L_x_768) ;  /* 0x0000000400700947 */ /* 0x000fea0003800000 */
[----:B------:R-:W2:Y:S01]  /*27a60*/  LDC.64 R14, c[0x0][0x3a8] ;  /* 0x0000ea00ff0e7b82 */ /* 0x000ea20000000a00 */
[----:B------:R-:W-:Y:S02]  /*27a70*/  IMAD R17, R0, 0x50, RZ ;  /* 0x0000005000117824 */ /* 0x000fe400078e02ff */
[----:B--2---:R-:W-:-:S05]  /*27a80*/  IMAD.WIDE.U32 R128, R129, 0x50, R14 ;  /* 0x0000005081807825 */ /* 0x004fca00078e000e */
[----:B------:R-:W-:-:S05]  /*27a90*/  IADD3 R129, PT, PT, R129, R17, RZ ;  /* 0x0000001181817210 */ /* 0x000fca0007ffe0ff */
[----:B------:R-:W2:Y:S04]  /*27aa0*/  LDG.E R102, desc[UR14][R128.64+0x44] ;  /* 0x0000440e80667981 */ /* 0x000ea8000c1e1900 */
[----:B------:R-:W3:Y:S04]  /*27ab0*/  LDG.E R15, desc[UR14][R128.64+0x40] ;  /* 0x0000400e800f7981 */ /* 0x000ee8000c1e1900 */
[----:B------:R-:W4:Y:S01]  /*27ac0*/  LDG.E R100, desc[UR14][R128.64+0x48] ;  /* 0x0000480e80647981 */ /* 0x000f22000c1e1900 */
[----:B------:R-:W-:Y:S01]  /*27ad0*/  BSSY.RECONVERGENT B0, `(.L_x_779) ;  /* 0x0000040000007945 */ /* 0x000fe20003800200 */
[----:B------:R-:W-:-:S02]  /*27ae0*/  HFMA2 R101, -RZ, RZ, 0, 0 ;  /* 0x00000000ff657431 */ /* 0x000fc400000001ff */
[----:B------:R-:W-:Y:S02]  /*27af0*/  IMAD.MOV.U32 R126, RZ, RZ, 0x7f7fffff ;  /* 0x7f7fffffff7e7424 */ /* 0x000fe400078e00ff */
[----:B0-----:R-:W-:Y:S01]  /*27b00*/  HFMA2 R111, -RZ, RZ, 1.875, 0 ;  /* 0x3f800000ff6f7431 */ /* 0x001fe200000001ff */
[----:B------:R-:W-:Y:S01]  /*27b10*/  CS2R R124, SRZ ;  /* 0x00000000007c7805 */ /* 0x000fe2000001ff00 */
[----:B------:R-:W-:Y:S01]  /*27b20*/  HFMA2 R117, -RZ, RZ, 0, 0 ;  /* 0x00000000ff757431 */ /* 0x000fe200000001ff */
[----:B------:R-:W-:Y:S01]  /*27b30*/  CS2R R122, SRZ ;  /* 0x00000000007a7805 */ /* 0x000fe2000001ff00 */
[----:B------:R-:W-:Y:S01]  /*27b40*/  HFMA2 R121, -RZ, RZ, 1.875, 0 ;  /* 0x3f800000ff797431 */ /* 0x000fe200000001ff */
        /* <DEDUP_REMOVED lines=33> */
[----:B-1----:R-:W-:Y:S05]  /*27d60*/  CALL.REL.NOINC `($__internal_2_$__cuda_sm3x_div_rn_noftz_f32_slowpath) ;  /* 0x0000011000fc7944 */ /* 0x002fea0003c00000 */
.L_x_782:
[----:B------:R-:W-:Y:S05]  /*27d70*/  BSYNC.RECONVERGENT B1 ;  /* 0x0000000000017941 */ /* 0x000fea0003800200 */
.L_x_781:
        /* <DEDUP_REMOVED lines=21> */
.L_x_780:
[----:B------:R-:W-:Y:S05]  /*27ed0*/  BSYNC.RECONVERGENT B0 ;  /* 0x0000000000007941 */ /* 0x000fea0003800200 */
.L_x_779:
        /* <DEDUP_REMOVED lines=20> */
.L_x_768:
[----:B------:R-:W2:Y:S02]  /*28020*/  LDCU.64 UR12, c[0x0][0x3c8] ;  /* 0x00007900ff0c77ac */ /* 0x000ea40008000a00 */
[----:B--2---:R-:W-:-:S04]  /*28030*/  ISETP.NE.U32.AND P3, PT, RZ, UR12, PT ;  /* 0x0000000cff007c0c */ /* 0x004fc8000bf65070 */
[----:B------:R-:W-:-:S13]  /*28040*/  ISETP.NE.AND.EX P3, PT, RZ, UR13, PT, P3 ;  /* 0x0000000dff007c0c */ /* 0x000fda000bf65330 */
[----:B------:R-:W-:Y:S05]  /*28050*/  @!P3 BRA `(.L_x_783) ;  /* 0x000000080024b947 */ /* 0x000fea0003800000 */
[----:B------:R-:W-:Y:S02]  /*28060*/  HFMA2 R101, -RZ, RZ, 0, 0 ;  /* 0x00000000ff657431 */ /* 0x000fe400000001ff */
[----:B------:R-:W-:-:S07]  /*28070*/  IMAD.MOV.U32 R127, RZ, RZ, RZ ;  /* 0x000000ffff7f7224 */ /* 0x000fce00078e00ff */
.L_x_789:
[----:B0-----:R-:W2:Y:S01]  /*28080*/  LDC.64 R14, c[0x0][0x3c0] ;  /* 0x0000f000ff0e7b82 */ /* 0x001ea20000000a00 */
[----:B------:R-:W-:Y:S02]  /*28090*/  IMAD R17, R127, 0x60, RZ ;  /* 0x000000607f117824 */ /* 0x000fe400078e02ff */
[----:B--2---:R-:W-:-:S05]  /*280a0*/  IMAD.WIDE.U32 R14, R101, 0x60, R14 ;  /* 0x00000060650e7825 */ /* 0x004fca00078e000e */
        /* <DEDUP_REMOVED lines=9> */
[----:B------:R5:W5:Y:S01]  /*28140*/  LDG.E R120, desc[UR14][R14.64+0x48] ;  /* 0x0000480e0e787981 */ /* 0x000b62000c1e1900 */
[----:B------:R-:W-:Y:S01]  /*28150*/  BSSY.RECONVERGENT B1, `(.L_x_784) ;  /* 0x000005f000017945 */ /* 0x000fe20003800200 */
[----:B------:R-:W-:Y:S01]  /*28160*/  MOV R104, 0x7f7fffff ;  /* 0x7f7fffff00687802 */ /* 0x000fe20000000f00 */
[----:B------:R-:W-:Y:S01]  /*28170*/  IMAD.MOV.U32 R113, RZ, RZ, RZ ;  /* 0x000000ffff717224 */ /* 0x000fe200078e00ff */
[----:B------:R-:W-:Y:S01]  /*28180*/  MOV R117, RZ ;  /* 0x000000ff00757202 */ /* 0x000fe20000000f00 */
[----:B------:R-:W-:Y:S01]  /*28190*/  IMAD.MOV.U32 R134, RZ, RZ, RZ ;  /* 0x000000ffff867224 */ /* 0x000fe200078e00ff */
[----:B------:R-:W-:Y:S01]  /*281a0*/  MOV R132, RZ ;  /* 0x000000ff00847202 */ /* 0x000fe20000000f00 */
[----:B------:R-:W-:Y:S01]  /*281b0*/  IMAD.MOV.U32 R123, RZ, RZ, 0x3f800000 ;  /* 0x3f800000ff7b7424 */ /* 0x000fe200078e00ff */
[----:B------:R-:W-:-:S02]  /*281c0*/  MOV R119, RZ ;  /* 0x000000ff00777202 */ /* 0x000fc40000000f00 */
[----:B------:R-:W-:Y:S02]  /*281d0*/  CS2R R124, SRZ ;  /* 0x00000000007c7805 */ /* 0x000fe4000001ff00 */
[----:B------:R-:W-:Y:S01]  /*281e0*/  MOV R122, RZ ;  /* 0x000000ff007a7202 */ /* 0x000fe20000000f00 */
[----:B0-----:R-:W-:Y:S01]  /*281f0*/  IMAD.MOV.U32 R129, RZ, RZ, RZ ;  /* 0x000000ffff817224 */ /* 0x001fe200078e00ff */
[----:B------:R-:W-:Y:S02]  /*28200*/  MOV R126, RZ ;  /* 0x000000ff007e7202 */ /* 0x000fe40000000f00 */
[----:B-1----:R-:W-:Y:S02]  /*28210*/  CS2R R130, SRZ ;  /* 0x0000000000827805 */ /* 0x002fe4000001ff00 */
[----:B------:R-:W-:Y:S02]  /*28220*/  MOV R128, 0x3f800000 ;  /* 0x3f80000000807802 */ /* 0x000fe40000000f00 */
        /* <DEDUP_REMOVED lines=26> */
.L_x_787:
[----:B------:R-:W0:Y:S02]  /*283d0*/  MUFU.RCP R97, R95 ;  /* 0x0000005f00617308 */ /* 0x000e240000001000 */
[----:B0-----:R-:W-:-:S04]  /*283e0*/  FFMA R0, R95, R97, -1 ;  /* 0xbf8000005f007423 */ /* 0x001fc80000000061 */
[----:B------:R-:W-:-:S04]  /*283f0*/  FADD.FTZ R0, -R0, -RZ ;  /* 0x800000ff00007221 */ /* 0x000fc80000010100 */
[----:B------:R-:W-:-:S07]  /*28400*/  FFMA R97, R97, R0, R97 ;  /* 0x0000000061617223 */ /* 0x000fce0000000061 */
.L_x_788:
[----:B------:R-:W-:Y:S05]  /*28410*/  BSYNC.RECONVERGENT B2 ;  /* 0x0000000000027941 */ /* 0x000fea0003800200 */
.L_x_786:
        /* <DEDUP_REMOVED lines=50> */
.L_x_785:
[----:B------:R-:W-:Y:S05]  /*28740*/  BSYNC.RECONVERGENT B1 ;  /* 0x0000000000017941 */ /* 0x000fea0003800200 */
.L_x_784:
[----:B------:R-:W1:Y:S01]  /*28750*/  LDCU.64 UR12, c[0x0][0x3c8] ;  /* 0x00007900ff0c77ac */ /* 0x000e620008000a00 */
[----:B------:R-:W-:Y:S02]  /*28760*/  IADD3 R101, P0, PT, R101, 0x1, RZ ;  /* 0x0000000165657810 */ /* 0x000fe40007f1e0ff */
[----:B------:R-:W-:-:S03]  /*28770*/  FSETP.GEU.AND P1, PT, R104, R11, PT ;  /* 0x0000000b6800720b */ /* 0x000fc60003f2e000 */
[----:B------:R-:W-:-:S10]  /*28780*/  IMAD.X R127, RZ, RZ, R127, P0 ;  /* 0x000000ffff7f7224 */ /* 0x000fd400000e067f */
[----:B------:R-:W-:Y:S01]  /*28790*/  @!P1 MOV R11, R104 ;  /* 0x00000068000b9202 */ /* 0x000fe20000000f00 */
[----:B------:R-:W-:Y:S01]  /*287a0*/  @!P1 IMAD.MOV.U32 R9, RZ, RZ, R113 ;  /* 0x000000ffff099224 */ /* 0x000fe200078e0071 */
[----:B-1----:R-:W-:Y:S01]  /*287b0*/  ISETP.NE.U32.AND P0, PT, R101, UR12, PT ;  /* 0x0000000c65007c0c */ /* 0x002fe2000bf05070 */
[----:B-----5:R-:W-:Y:S01]  /*287c0*/  @!P1 IMAD.MOV.U32 R81, RZ, RZ, R134 ;  /* 0x000000ffff519224 */ /* 0x020fe200078e0086 */
[----:B------:R-:W-:Y:S01]  /*287d0*/  @!P1 MOV R13, R117 ;  /* 0x00000075000d9202 */ /* 0x000fe20000000f00 */
[----:B------:R-:W-:Y:S01]  /*287e0*/  @!P1 IMAD.MOV.U32 R79, RZ, RZ, R123 ;  /* 0x000000ffff4f9224 */ /* 0x000fe200078e007b */
[----:B------:R-:W-:Y:S01]  /*287f0*/  ISETP.NE.AND.EX P0, PT, R127, UR13, PT, P0 ;  /* 0x0000000d7f007c0c */ /* 0x000fe2000bf05300 */
        /* <DEDUP_REMOVED lines=9> */
[----:B------:R-:W-:Y:S02]  /*28890*/  @!P1 MOV R88, R128 ;  /* 0x0000008000589202 */ /* 0x000fe40000000f00 */
[----:B------:R-:W-:Y:S02]  /*288a0*/  @!P1 MOV R96, R130 ;  /* 0x0000008200609202 */ /* 0x000fe40000000f00 */
[----:B------:R-:W-:-:S02]  /*288b0*/  @!P1 MOV R93, R131 ;  /* 0x00000083005d9202 */ /* 0x000fc40000000f00 */
[----:B------:R-:W-:Y:S02]  /*288c0*/  @!P1 MOV R91, RZ ;  /* 0x000000ff005b9202 */ /* 0x000fe40000000f00 */
[----:B------:R-:W-:Y:S01]  /*288d0*/  @!P1 MOV R94, RZ ;  /* 0x000000ff005e9202 */ /* 0x000fe20000000f00 */
[----:B------:R-:W-:Y:S06]  /*288e0*/  @P0 BRA `(.L_x_789) ;  /* 0xfffffff400e40947 */ /* 0x000fec000383ffff */
.L_x_783:
[----:B------:R-:W-:Y:S01]  /*288f0*/  FSETP.NEU.AND P0, PT, R11, 3.40282346638528859812e+38, PT ;  /* 0x7f7fffff0b00780b */ /* 0x000fe20003f0d000 */
[----:B------:R-:W-:Y:S01]  /*28900*/  BSSY.RECONVERGENT B3, `(.L_x_790) ;  /* 0x0000ff6000037945 */ /* 0x000fe20003800200 */
[----:B0-----:R-:W-:Y:S01]  /*28910*/  HFMA2 R14, -RZ, RZ, 1.875, 0 ;  /* 0x3f800000ff0e7431 */ /* 0x001fe200000001ff */
[----:B------:R-:W-:Y:S01]  /*28920*/  MOV R0, RZ ;  /* 0x000000ff00007202 */ /* 0x000fe20000000f00 */
[----:B------:R-:W-:Y:S02]  /*28930*/  HFMA2 R10, -RZ, RZ, 0, 0 ;  /* 0x00000000ff0a7431 */ /* 0x000fe400000001ff */
[----:B------:R-:W-:-:S07]  /*28940*/  IMAD.MOV.U32 R3, RZ, RZ, RZ ;  /* 0x000000ffff037224 */ /* 0x000fce00078e00ff */
[----:B------:R-:W-:Y:S05]  /*28950*/  @!P0 BRA `(.L_x_791) ;  /* 0x000000fc00c08947 */ /* 0x000fea0003800000 */
[----:B------:R-:W-:Y:S01]  /*28960*/  SHF.R.U32.HI R3, RZ, 0x2, R6 ;  /* 0x00000002ff037819 */ /* 0x000fe20000011606 */
[----:B------:R-:W-:Y:S01]  /*28970*/  IMAD.MOV.U32 R11, RZ, RZ, R8 ;  /* 0x000000ffff0b7224 */ /* 0x000fe200078e0008 */
[----:B------:R-:W-:Y:S01]  /*28980*/  SHF.L.U32 R0, R5, 0x4, RZ ;  /* 0x0000000405007819 */ /* 0x000fe200000006ff */
[----:B------:R-:W-:Y:S01]  /*28990*/  IMAD.MOV.U32 R95, RZ, RZ, 0x2f800000 ;  /* 0x2f800000ff5f7424 */ /* 0x000fe200078e00ff */
[----:B------:R-:W-:Y:S01]  /*289a0*/  LOP3.LUT R3, R3, R6, RZ, 0x3c, !PT ;  /* 0x0000000603037212 */ /* 0x000fe200078e3cff */
[----:B------:R-:W-:Y:S01]  /*289b0*/  BSSY.RECONVERGENT B0, `(.L_x_792) ;  /* 0x0000175000007945 */ /* 0x000fe20003800200 */
[----:B------:R-:W-:Y:S01]  /*289c0*/  IADD3 R10, PT, PT, R12, 0x587c5, RZ ;  /* 0x000587c50c0a7810 */ /* 0x000fe20007ffe0ff */
[----:B------:R-:W-:Y:S01]  /*289d0*/  FMUL R98, R91, 9.9999997473787516356e-05 ;  /* 0x38d1b7175b627820 */ /* 0x000fe20000400000 */
[----:B------:R-:W-:Y:S01]  /*289e0*/  MOV R14, R5 ;  /* 0x00000005000e7202 */ /* 0x000fe20000000f00 */
[C---:B------:R-:W-:Y:S01]  /*289f0*/  IMAD.SHL.U32 R6, R3.reuse, 0x2, RZ ;  /* 0x0000000203067824 */ /* 0x040fe200078e00ff */
[----:B------:R-:W-:Y:S01]  /*28a00*/  MOV R17, 0x3f800000 ;  /* 0x3f80000000117802 */ /* 0x000fe20000000f00 */
[----:B------:R0:W-:Y:S01]  /*28a10*/  STL.64 [R1+0x20], R10 ;  /* 0x0000200a01007387 */ /* 0x0001e20000100a00 */
[----:B------:R-:W-:Y:S01]  /*28a20*/  FMUL R102, R94, 9.9999997473787516356e-05 ;  /* 0x38d1b7175e667820 */ /* 0x000fe20000400000 */
[----:B------:R-:W-:Y:S01]  /*28a30*/  FMUL R103, R92, 9.9999997473787516356e-05 ;  /* 0x38d1b7175c677820 */ /* 0x000fe20000400000 */
[----:B------:R-:W-:-:S02]  /*28a40*/  LOP3.LUT R0, R3, R6, R0, 0x96, !PT ;  /* 0x0000000603007212 */ /* 0x000fc400078e9600 */
[----:B------:R-:W-:Y:S02]  /*28a50*/  MOV R3, R4 ;  /* 0x0000000400037202 */ /* 0x000fe40000000f00 */
[----:B------:R-:W-:-:S03]  /*28a60*/  LOP3.LUT R15, R0, R5, RZ, 0x3c, !PT ;  /* 0x00000005000f7212 */ /* 0x000fc600078e3cff */
[----:B------:R0:W-:Y:S01]  /*28a70*/  STL.64 [R1+0x28], R2 ;  /* 0x0000280201007387 */ /* 0x0001e20000100a00 */
[----:B------:R-:W-:-:S03]  /*28a80*/  IADD3 R0, PT, PT, R15, R10, RZ ;  /* 0x0000000a0f007210 */ /* 0x000fc60007ffe0ff */
[----:B------:R0:W-:Y:S01]  /*28a90*/  STL.64 [R1+0x30], R14 ;  /* 0x0000300e01007387 */ /* 0x0001e20000100a00 */
[----:B------:R-:W-:-:S05]  /*28aa0*/  I2FP.F32.U32 R0, R0 ;  /* 0x0000000000007245 */ /* 0x000fca0000201000 */
[----:B------:R-:W-:-:S05]  /*28ab0*/  FFMA R0, R0, R95, 1.1641532182693481445e-10 ;  /* 0x2f00000000007423 */ /* 0x000fca000000005f */
        /* <DEDUP_REMOVED lines=9> */
[----:B------:R-:W-:-:S02]  /*28b50*/  LOP3.LUT R11, R7, R2, RZ, 0x3c, !PT ;  /* 0x00000002070b7212 */ /* 0x000fc400078e3cff */
[----:B------:R-:W-:Y:S02]  /*28b60*/  SHF.R.U32.HI R7, RZ, 0x2, R4 ;  /* 0x00000002ff077819 */ /* 0x000fe40000011604 */
[----:B------:R-:W-:Y:S02]  /*28b70*/  LOP3.LUT R0, R3, R6, R0, 0x96, !PT ;  /* 0x0000000603007212 */ /* 0x000fe400078e9600 */
[----:B------:R-:W-:Y:S02]  /*28b80*/  SHF.L.U32 R2, R11, 0x1, RZ ;  /* 0x000000010b027819 */ /* 0x000fe400000006ff */
[----:B------:R-:W-:Y:S02]  /*28b90*/  LOP3.LUT R3, R0, R15, RZ, 0x3c, !PT ;  /* 0x0000000f00037212 */ /* 0x000fe400078e3cff */
[----:B------:R-:W-:Y:S02]  /*28ba0*/  LOP3.LUT R7, R7, R4, RZ, 0x3c, !PT ;  /* 0x0000000407077212 */ /* 0x000fe400078e3cff */
        /* <DEDUP_REMOVED lines=28> */
[----:B------:R0:W2:Y:S04]  /*28d70*/  MUFU.RSQ R17, R14 ;  /* 0x0000000e00117308 */ /* 0x0000a80000001400 */
[----:B------:R-:W-:-:S13]  /*28d80*/  ISETP.GT.U32.AND P0, PT, R0, 0x727fffff, PT ;  /* 0x727fffff0000780c */ /* 0x000fda0003f04070 */
[----:B0-2---:R-:W-:Y:S05]  /*28d90*/  @!P0 BRA `(.L_x_795) ;  /* 0x0000000000148947 */ /* 0x005fea0003800000 */
[----:B------:R-:W-:Y:S02]  /*28da0*/  MOV R0, R14 ;  /* 0x0000000e00007202 */ /* 0x000fe40000000f00 */
[----:B------:R-:W-:-:S07]  /*28db0*/  MOV R14, 0x28dd0 ;  /* 0x00028dd0000e7802 */ /* 0x000fce0000000f00 */
[----:B-1----:R-:W-:Y:S05]  /*28dc0*/  CALL.REL.NOINC `($__internal_1_$__cuda_sm20_sqrt_rn_f32_slowpath) ;  /* 0x00000100008c7944 */ /* 0x002fea0003c00000 */
[----:B------:R-:W-:Y:S01]  /*28dd0*/  MOV R99, R107 ;  /* 0x0000006b00637202 */ /* 0x000fe20000000f00 */
[----:B------:R-:W-:Y:S06]  /*28de0*/  BRA `(.L_x_796) ;  /* 0x0000000000107947 */ /* 0x000fec0003800000 */
.L_x_795:
[----:B------:R-:W-:Y:S01]  /*28df0*/  FMUL.FTZ R99, R14, R17 ;  /* 0x000000110e637220 */ /* 0x000fe20000410000 */
[----:B------:R-:W-:-:S03]  /*28e00*/  FMUL.FTZ R17, R17, 0.5 ;  /* 0x3f00000011117820 */ /* 0x000fc60000410000 */
[----:B------:R-:W-:-:S04]  /*28e10*/  FFMA R14, -R99, R99, R14 ;  /* 0x00000063630e7223 */ /* 0x000fc8000000010e */
[----:B------:R-:W-:-:S07]  /*28e20*/  FFMA R99, R14, R17, R99 ;  /* 0x000000110e637223 */ /* 0x000fce0000000063 */
.L_x_796:
[----:B------:R-:W-:Y:S05]  /*28e30*/  BSYNC.RECONVERGENT B1 ;  /* 0x0000000000017941 */ /* 0x000fea0003800200 */
.L_x_794:
[----:B------:R-:W0:Y:S01]  /*28e40*/  MUFU.RCP R0, R99 ;  /* 0x0000006300007308 */ /* 0x000e220000001000 */
[----:B------:R-:W-:Y:S07]  /*28e50*/  BSSY.RECONVERGENT B1, `(.L_x_797) ;  /* 0x000000d000017945 */ /* 0x000fee0003800200 */
[----:B------:R-:W2:Y:S01]  /*28e60*/  FCHK P0, R12, R99 ;  /* 0x000000630c007302 */ /* 0x000ea20000000000 */
[----:B0-----:R-:W-:-:S04]  /*28e70*/  FFMA R17, R0, -R99, 1 ;  /* 0x3f80000000117423 */ /* 0x001fc80000000863 */
        /* <DEDUP_REMOVED lines=8> */
[----:B-1----:R-:W-:Y:S05]  /*28f00*/  CALL.REL.NOINC `($__internal_2_$__cuda_sm3x_div_rn_noftz_f32_slowpath) ;  /* 0x0000010000947944 */ /* 0x002fea0003c00000 */
[----:B------:R-:W-:-:S07]  /*28f10*/  MOV R2, R0 ;  /* 0x0000000000027202 */ /* 0x000fce0000000f00 */
.L_x_798:
[----:B------:R-:W-:Y:S05]  /*28f20*/  BSYNC.RECONVERGENT B1 ;  /* 0x0000000000017941 */ /* 0x000fea0003800200 */
.L_x_797:
        /* <DEDUP_REMOVED lines=14> */
.L_x_800:
[----:B------:R-:W-:Y:S05]  /*29010*/  BSYNC.RECONVERGENT B1 ;  /* 0x0000000000017941 */ /* 0x000fea0003800200 */
.L_x_799:
        /* <DEDUP_REMOVED lines=13> */
.L_x_802:
[----:B------:R-:W-:Y:S05]  /*290f0*/  BSYNC.RECONVERGENT B1 ;  /* 0x0000000000017941 */ /* 0x000fea0003800200 */
.L_x_801:
[----:B------:R-:W-:Y:S01]  /*29100*/  FMUL R8, R94, R89 ;  /* 0x000000595e087220 */ /* 0x000fe20000400000 */
[-C--:B------:R-:W-:Y:S01]  /*29110*/  FMUL R2, R2, R93.reuse ;  /* 0x0000005d02027220 */ /* 0x080fe20000400000 */
[-C--:B------:R-:W-:Y:S01]  /*29120*/  FMUL R4, R4, R93.reuse ;  /* 0x0000005d04047220 */ /* 0x080fe20000400000 */
[----:B------:R-:W-:Y:S01]  /*29130*/  FMUL R0, R0, R93 ;  /* 0x0000005d00007220 */ /* 0x000fe20000400000 */
[----:B------:R-:W-:Y:S01]  /*29140*/  FFMA R11, R91, R90, R8 ;  /* 0x0000005a5b0b7223 */ /* 0x000fe20000000008 */
[----:B------:R-:W-:Y:S01]  /*29150*/  FADD R93, -R93, 1 ;  /* 0x3f8000005d5d7421 */ /* 0x000fe20000000100 */
[----:B------:R-:W-:Y:S02]  /*29160*/  MOV R8, R5 ;  /* 0x0000000500087202 */ /* 0x000fe40000000f00 */
        /* <DEDUP_REMOVED lines=8> */
[----:B------:R-:W-:Y:S01]  /*291f0*/  MOV R4, R3 ;  /* 0x0000000300047202 */ /* 0x000fe20000000f00 */
[----:B------:R-:W-:Y:S01]  /*29200*/  IMAD.MOV.U32 R2, RZ, RZ, R15 ;  /* 0x000000ffff027224 */ /* 0x000fe200078e000f */
[----:B------:R-:W-:Y:S06]  /*29210*/  BRA `(.L_x_803) ;  /* 0x0000000c00b87947 */ /* 0x000fec0003800000 */
.L_x_793:
        /* <DEDUP_REMOVED lines=13> */
[----:B------:R-:W-:Y:S02]  /*292f0*/  @P1 IMAD.MOV.U32 R17, RZ, RZ, R7 ;  /* 0x000000ffff111224 */ /* 0x000fe400078e0007 */
[C---:B0-----:R-:W-:Y:S01]  /*29300*/  FFMA R3, R0.reuse, -R7, 1 ;  /* 0x3f80000000037423 */ /* 0x041fe20000000807 */
[----:B------:R-:W-:Y:S01]  /*29310*/  @!P1 MOV R93, R91 ;  /* 0x0000005b005d9202 */ /* 0x000fe20000000f00 */
[----:B------:R-:W-:Y:S01]  /*29320*/  @!P1 IMAD.MOV.U32 R11, RZ, RZ, R92 ;  /* 0x000000ffff0b9224 */ /* 0x000fe200078e005c */
[----:B------:R-:W0:Y:S01]  /*29330*/  FCHK P0, R17, R7 ;  /* 0x0000000711007302 */ /* 0x000e220000000000 */
[----:B------:R-:W-:Y:S01]  /*29340*/  FFMA R0, R0, R3, R0 ;  /* 0x0000000300007223 */ /* 0x000fe20000000000 */
[----:B------:R-:W-:Y:S01]  /*29350*/  @!P1 MOV R12, R94 ;  /* 0x0000005e000c9202 */ /* 0x000fe20000000f00 */
[----:B------:R-:W-:Y:S01]  /*29360*/  @!P1 FADD R96, -R96, -RZ ;  /* 0x800000ff60609221 */ /* 0x000fe20000000100 */
[----:B------:R-:W-:Y:S01]  /*29370*/  @P1 FADD R93, -R91, -RZ ;  /* 0x800000ff5b5d1221 */ /* 0x000fe20000000100 */
[----:B------:R-:W-:Y:S01]  /*29380*/  FFMA R14, R0, R17, RZ ;  /* 0x00000011000e7223 */ /* 0x000fe200000000ff */
[----:B------:R-:W-:Y:S01]  /*29390*/  @P1 FADD R12, -R94, -RZ ;  /* 0x800000ff5e0c1221 */ /* 0x000fe20000000100 */
[----:B------:R-:W-:-:S02]  /*293a0*/  @P1 FADD R11, -R92, -RZ ;  /* 0x800000ff5c0b1221 */ /* 0x000fc40000000100 */
[----:B------:R-:W-:-:S04]  /*293b0*/  FFMA R3, R14, -R7, R17 ;  /* 0x800000070e037223 */ /* 0x000fc80000000011 */
[----:B------:R-:W-:Y:S01]  /*293c0*/  FFMA R98, R0, R3, R14 ;  /* 0x0000000300627223 */ /* 0x000fe2000000000e */
[----:B0-----:R-:W-:Y:S06]  /*293d0*/  @!P0 BRA `(.L_x_806) ;  /* 0x0000000000108947 */ /* 0x001fec0003800000 */
[----:B------:R-:W-:Y:S02]  /*293e0*/  MOV R0, R7 ;  /* 0x0000000700007202 */ /* 0x000fe40000000f00 */
[----:B------:R-:W-:-:S07]  /*293f0*/  MOV R14, 0x29410 ;  /* 0x00029410000e7802 */ /* 0x000fce0000000f00 */
[----:B-1----:R-:W-:Y:S05]  /*29400*/  CALL.REL.NOINC `($__internal_2_$__cuda_sm3x_div_rn_noftz_f32_slowpath) ;  /* 0x000000fc00547944 */ /* 0x002fea0003c00000 */
[----:B------:R-:W-:-:S07]  /*29410*/  MOV R98, R0 ;  /* 0x0000000000627202 */ /* 0x000fce0000000f00 */
.L_x_806:
[----:B------:R-:W-:Y:S05]  /*29420*/  BSYNC.RECONVERGENT B1 ;  /* 0x0000000000017941 */ /* 0x000fea0003800200 */
.L_x_805:
        /* <DEDUP_REMOVED lines=10> */
[----:B------:R0:W2:Y:S01]  /*294d0*/  MUFU.RSQ R3, R0 ;  /* 0x0000000000037308 */ /* 0x0000a20000001400 */
[----:B------:R-:W-:Y:S01]  /*294e0*/  BSSY.RECONVERGENT B2, `(.L_x_809) ;  /* 0x000000b000027945 */ /* 0x000fe20003800200 */
[----:B------:R-:W-:Y:S02]  /*294f0*/  FMUL R96, R98, R96 ;  /* 0x0000006062607220 */ /* 0x000fe40000400000 */
[----:B------:R-:W-:-:S13]  /*29500*/  ISETP.GT.U32.AND P0, PT, R7, 0x727fffff, PT ;  /* 0x727fffff0700780c */ /* 0x000fda0003f04070 */
[----:B0-2---:R-:W-:Y:S05]  /*29510*/  @!P0 BRA `(.L_x_810) ;  /* 0x00000000000c8947 */ /* 0x005fea0003800000 */
[----:B------:R-:W-:-:S07]  /*29520*/  MOV R14, 0x29540 ;  /* 0x00029540000e7802 */ /* 0x000fce0000000f00 */
[----:B-1----:R-:W-:Y:S05]  /*29530*/  CALL.REL.NOINC `($__internal_1_$__cuda_sm20_sqrt_rn_f32_slowpath) ;  /* 0x000000f800b07944 */ /* 0x002fea0003c00000 */
[----:B------:R-:W-:Y:S05]  /*29540*/  BRA `(.L_x_811) ;  /* 0x0000000000107947 */ /* 0x000fea0003800000 */
.L_x_810:
[----:B------:R-:W-:Y:S01]  /*29550*/  FMUL.FTZ R107, R0, R3 ;  /* 0x00000003006b7220 */ /* 0x000fe20000410000 */
[----:B------:R-:W-:-:S03]  /*29560*/  FMUL.FTZ R3, R3, 0.5 ;  /* 0x3f00000003037820 */ /* 0x000fc60000410000 */
[----:B------:R-:W-:-:S04]  /*29570*/  FFMA R0, -R107, R107, R0 ;  /* 0x0000006b6b007223 */ /* 0x000fc80000000100 */
[----:B------:R-:W-:-:S07]  /*29580*/  FFMA R107, R0, R3, R107 ;  /* 0x00000003006b7223 */ /* 0x000fce000000006b */
.L_x_811:
[----:B------:R-:W-:Y:S05]  /*29590*/  BSYNC.RECONVERGENT B2 ;  /* 0x0000000000027941 */ /* 0x000fea0003800200 */
.L_x_809:
[----:B------:R-:W-:-:S04]  /*295a0*/  FADD R0, R96, -R107 ;  /* 0x8000006b60007221 */ /* 0x000fc80000000000 */
[C---:B------:R-:W-:Y:S01]  /*295b0*/  FMUL R99, R0.reuse, R93 ;  /* 0x0000005d00637220 */ /* 0x040fe20000400000 */
[C---:B------:R-:W-:Y:S01]  /*295c0*/  FMUL R12, R0.reuse, R12 ;  /* 0x0000000c000c7220 */ /* 0x040fe20000400000 */
[----:B------:R-:W-:Y:S02]  /*295d0*/  FMUL R0, R0, R11 ;  /* 0x0000000b00007220 */ /* 0x000fe40000400000 */
[C---:B------:R-:W-:Y:S01]  /*295e0*/  FFMA R99, R98.reuse, R90, R99 ;  /* 0x0000005a62637223 */ /* 0x040fe20000000063 */
[C---:B------:R-:W-:Y:S01]  /*295f0*/  FFMA R7, R98.reuse, R89, R12 ;  /* 0x0000005962077223 */ /* 0x040fe2000000000c */
[----:B------:R-:W-:-:S07]  /*29600*/  FFMA R3, R98, R87, R0 ;  /* 0x0000005762037223 */ /* 0x000fce0000000000 */
.L_x_808:
[----:B------:R-:W-:Y:S05]  /*29610*/  BSYNC.RECONVERGENT B1 ;  /* 0x0000000000017941 */ /* 0x000fea0003800200 */
.L_x_807:
[----:B------:R-:W-:Y:S01]  /*29620*/  FMUL R0, R7, R7 ;  /* 0x0000000707007220 */ /* 0x000fe20000400000 */
[----:B------:R-:W-:Y:S01]  /*29630*/  BSSY.RECONVERGENT B1, `(.L_x_812) ;  /* 0x0000011000017945 */ /* 0x000fe20003800200 */
[----:B------:R-:W-:Y:S02]  /*29640*/  FSETP.GEU.AND P6, PT, R6, RZ, PT ;  /* 0x000000ff0600720b */ /* 0x000fe40003fce000 */
[----:B------:R-:W-:-:S04]  /*29650*/  FFMA R0, R99, R99, R0 ;  /* 0x0000006363007223 */ /* 0x000fc80000000000 */
[----:B------:R-:W-:-:S04]  /*29660*/  FFMA R11, R3, R3, R0 ;  /* 0x00000003030b7223 */ /* 0x000fc80000000000 */
[----:B------:R0:W2:Y:S01]  /*29670*/  MUFU.RSQ R0, R11 ;  /* 0x0000000b00007308 */ /* 0x0000a20000001400 */
[----:B------:R-:W-:-:S04]  /*29680*/  IADD3 R12, PT, PT, R11, -0xd000000, RZ ;  /* 0xf30000000b0c7810 */ /* 0x000fc80007ffe0ff */
[----:B------:R-:W-:-:S13]  /*29690*/  ISETP.GT.U32.AND P0, PT, R12, 0x727fffff, PT ;  /* 0x727fffff0c00780c */ /* 0x000fda0003f04070 */
[----:B0-2---:R-:W-:Y:S05]  /*296a0*/  @!P0 BRA `(.L_x_813) ;  /* 0x0000000000148947 */ /* 0x005fea0003800000 */
[----:B------:R-:W-:Y:S02]  /*296b0*/  MOV R0, R11 ;  /* 0x0000000b00007202 */ /* 0x000fe40000000f00 */
[----:B------:R-:W-:-:S07]  /*296c0*/  MOV R14, 0x296e0 ;  /* 0x000296e0000e7802 */ /* 0x000fce0000000f00 */
[----:B-1----:R-:W-:Y:S05]  /*296d0*/  CALL.REL.NOINC `($__internal_1_$__cuda_sm20_sqrt_rn_f32_slowpath) ;  /* 0x000000f800487944 */ /* 0x002fea0003c00000 */
[----:B------:R-:W-:Y:S01]  /*296e0*/  IMAD.MOV.U32 R6, RZ, RZ, R107 ;  /* 0x000000ffff067224 */ /* 0x000fe200078e006b */
[----:B------:R-:W-:Y:S06]  /*296f0*/  BRA `(.L_x_814) ;  /* 0x0000000000107947 */ /* 0x000fec0003800000 */
.L_x_813:
[----:B------:R-:W-:Y:S01]  /*29700*/  FMUL.FTZ R6, R11, R0 ;  /* 0x000000000b067220 */ /* 0x000fe20000410000 */
[----:B------:R-:W-:-:S03]  /*29710*/  FMUL.FTZ R0, R0, 0.5 ;  /* 0x3f00000000007820 */ /* 0x000fc60000410000 */
[----:B------:R-:W-:-:S04]  /*29720*/  FFMA R11, -R6, R6, R11 ;  /* 0x00000006060b7223 */ /* 0x000fc8000000010b */
[----:B------:R-:W-:-:S07]  /*29730*/  FFMA R6, R11, R0, R6 ;  /* 0x000000000b067223 */ /* 0x000fce0000000006 */
.L_x_814:
[----:B------:R-:W-:Y:S05]  /*29740*/  BSYNC.RECONVERGENT B1 ;  /* 0x0000000000017941 */ /* 0x000fea0003800200 */
.L_x_812:
        /* <DEDUP_REMOVED lines=12> */
[----:B-1----:R-:W-:Y:S05]  /*29810*/  CALL.REL.NOINC `($__internal_2_$__cuda_sm3x_div_rn_noftz_f32_slowpath) ;  /* 0x000000f800507944 */ /* 0x002fea0003c00000 */
[----:B------:R-:W-:-:S07]  /*29820*/  IMAD.MOV.U32 R101, RZ, RZ, R0 ;  /* 0x000000ffff657224 */ /* 0x000fce00078e0000 */
.L_x_816:
[----:B------:R-:W-:Y:S05]  /*29830*/  BSYNC.RECONVERGENT B1 ;  /* 0x0000000000017941 */ /* 0x000fea0003800200 */
.L_x_815:
        /* <DEDUP_REMOVED lines=14> */
.L_x_818:
[----:B------:R-:W-:Y:S05]  /*29920*/  BSYNC.RECONVERGENT B1 ;  /* 0x0000000000017941 */ /* 0x000fea0003800200 */
.L_x_817:
        /* <DEDUP_REMOVED lines=13> */
.L_x_820:
[----:B------:R-:W-:Y:S05]  /*29a00*/  BSYNC.RECONVERGENT B1 ;  /* 0x0000000000017941 */ /* 0x000fea0003800200 */
.L_x_819:
        /* <DEDUP_REMOVED lines=9> */
.L_x_804:
        /* <DEDUP_REMOVED lines=13> */
[----:B------:R-:W-:-:S02]  /*29b70*/  IADD3 R10, PT, PT, R12, 0x161f14, RZ ;  /* 0x00161f140c0a7810 */ /* 0x000fc40007ffe0ff */
[----:B------:R-:W-:Y:S02]  /*29b80*/  LOP3.LUT R0, R7, R2, R0, 0x96, !PT ;  /* 0x0000000207007212 */ /* 0x000fe400078e9600 */
[----:B------:R-:W-:Y:S01]  /*29b90*/  SHF.L.U32 R7, R11, 0x1, RZ ;  /* 0x000000010b077819 */ /* 0x000fe200000006ff */
[----:B------:R-:W-:Y:S01]  /*29ba0*/  IMAD.MOV.U32 R4, RZ, RZ, R10 ;  /* 0x000000ffff047224 */ /* 0x000fe200078e000a */
[----:B------:R-:W-:-:S04]  /*29bb0*/  LOP3.LUT R6, R0, R3, RZ, 0x3c, !PT ;  /* 0x0000000300067212 */ /* 0x000fc800078e3cff */
[----:B------:R0:W-:Y:S01]  /*29bc0*/  STL.64 [R1+0x20], R4 ;  /* 0x0000200401007387 */ /* 0x0001e20000100a00 */
        /* <DEDUP_REMOVED lines=21> */
[----:B------:R0:W2:Y:S01]  /*29d20*/  MUFU.RSQ R17, R14 ;  /* 0x0000000e00117308 */ /* 0x0000a20000001400 */
[----:B------:R-:W-:-:S04]  /*29d30*/  IADD3 R0, PT, PT, R14, -0xd000000, RZ ;  /* 0xf30000000e007810 */ /* 0x000fc80007ffe0ff */
[----:B------:R-:W-:-:S13]  /*29d40*/  ISETP.GT.U32.AND P0, PT, R0, 0x727fffff, PT ;  /* 0x727fffff0000780c */ /* 0x000fda0003f04070 */
[----:B0-2---:R-:W-:Y:S05]  /*29d50*/  @!P0 BRA `(.L_x_822) ;  /* 0x0000000000148947 */ /* 0x005fea0003800000 */
[----:B------:R-:W-:Y:S01]  /*29d60*/  IMAD.MOV.U32 R0, RZ, RZ, R14 ;  /* 0x000000ffff007224 */ /* 0x000fe200078e000e */
[----:B------:R-:W-:-:S07]  /*29d70*/  MOV R14, 0x29d90 ;  /* 0x00029d90000e7802 */ /* 0x000fce0000000f00 */
[----:B-1----:R-:W-:Y:S05]  /*29d80*/  CALL.REL.NOINC `($__internal_1_$__cuda_sm20_sqrt_rn_f32_slowpath) ;  /* 0x000000f0009c7944 */ /* 0x002fea0003c00000 */
[----:B------:R-:W-:Y:S01]  /*29d90*/  MOV R87, R107 ;  /* 0x0000006b00577202 */ /* 0x000fe20000000f00 */
[----:B------:R-:W-:Y:S06]  /*29da0*/  BRA `(.L_x_823) ;  /* 0x0000000000107947 */ /* 0x000fec0003800000 */
.L_x_822:
[----:B------:R-:W-:Y:S01]  /*29db0*/  FMUL.FTZ R87, R14, R17 ;  /* 0x000000110e577220 */ /* 0x000fe20000410000 */
[----:B------:R-:W-:-:S03]  /*29dc0*/  FMUL.FTZ R17, R17, 0.5 ;  /* 0x3f00000011117820 */ /* 0x000fc60000410000 */
[----:B------:R-:W-:-:S04]  /*29dd0*/  FFMA R14, -R87, R87, R14 ;  /* 0x00000057570e7223 */ /* 0x000fc8000000010e */
[----:B------:R-:W-:-:S07]  /*29de0*/  FFMA R87, R14, R17, R87 ;  /* 0x000000110e577223 */ /* 0x000fce0000000057 */
.L_x_823:
[----:B------:R-:W-:Y:S05]  /*29df0*/  BSYNC.RECONVERGENT B1 ;  /* 0x0000000000017941 */ /* 0x000fea0003800200 */
.L_x_821:
        /* <DEDUP_REMOVED lines=12> */
[----:B-1----:R-:W-:Y:S05]  /*29ec0*/  CALL.REL.NOINC `($__internal_2_$__cuda_sm3x_div_rn_noftz_f32_slowpath) ;  /* 0x000000f000a47944 */ /* 0x002fea0003c00000 */
.L_x_825:
[----:B------:R-:W-:Y:S05]  /*29ed0*/  BSYNC.RECONVERGENT B1 ;  /* 0x0000000000017941 */ /* 0x000fea0003800200 */
.L_x_824:
[----:B------:R-:W0:Y:S01]  /*29ee0*/  MUFU.RCP R2, R87 ;  /* 0x0000005700027308 */ /* 0x000e220000001000 */
[----:B------:R-:W-:Y:S01]  /*29ef0*/  BSSY.RECONVERGENT B1, `(.L_x_826) ;  /* 0x000000e000017945 */ /* 0x000fe20003800200 */
[----:B------:R-:W-:-:S06]  /*29f00*/  MOV R101, R0 ;  /* 0x0000000000657202 */ /* 0x000fcc0000000f00 */
        /* <DEDUP_REMOVED lines=11> */
[----:B------:R-:W-:-:S07]  /*29fc0*/  MOV R100, R0 ;  /* 0x0000000000647202 */ /* 0x000fce0000000f00 */
.L_x_827:
[----:B------:R-:W-:Y:S05]  /*29fd0*/  BSYNC.RECONVERGENT B1 ;  /* 0x0000000000017941 */ /* 0x000fea0003800200 */
.L_x_826:
        /* <DEDUP_REMOVED lines=13> */
.L_x_829:
[----:B------:R-:W-:Y:S05]  /*2a0b0*/  BSYNC.RECONVERGENT B1 ;  /* 0x0000000000017941 */ /* 0x000fea0003800200 */
.L_x_828:
[----:B------:R-:W-:Y:S01]  /*2a0c0*/  MOV R99, R0 ;  /* 0x0000000000637202 */ /* 0x000fe20000000f00 */
[----:B------:R-:W-:Y:S01]  /*2a0d0*/  IMAD.MOV.U32 R2, RZ, RZ, R15 ;  /* 0x000000ffff027224 */ /* 0x000fe200078e000f */
[----:B------:R-:W-:Y:S02]  /*2a0e0*/  MOV R4, R3 ;  /* 0x0000000300047202 */ /* 0x000fe40000000f00 */
[----:B------:R-:W-:-:S07]  /*2a0f0*/  MOV R8, R5 ;  /* 0x0000000500087202 */ /* 0x000fce0000000f00 */
.L_x_803:
[----:B------:R-:W-:Y:S05]  /*2a100*/  BSYNC.RECONVERGENT B0 ;  /* 0x0000000000007941 */ /* 0x000fea0003800200 */
.L_x_792:
[----:B------:R-:W0:Y:S01]  /*2a110*/  LDCU.64 UR12, c[0x0][0x398] ;  /* 0x00007300ff0c77ac */ /* 0x000e220008000a00 */
[----:B------:R-:W-:Y:S02]  /*2a120*/  HFMA2 R96, -RZ, RZ, 1.875, 0 ;  /* 0x3f800000ff607431 */ /* 0x000fe400000001ff */
[----:B------:R-:W-:Y:S01]  /*2a130*/  FADD R112, R103, R112 ;  /* 0x0000007067707221 */ /* 0x000fe20000000000 */
[----:B------:R-:W-:Y:S02]  /*2a140*/  HFMA2 R122, -RZ, RZ, 0, 0 ;  /* 0x00000000ff7a7431 */ /* 0x000fe400000001ff */
[----:B------:R-:W-:Y:S01]  /*2a150*/  FADD R5, R102, R13 ;  /* 0x0000000d66057221 */ /* 0x000fe20000000000 */
[----:B------:R-:W-:Y:S02]  /*2a160*/  HFMA2 R87, -RZ, RZ, 1.875, 0 ;  /* 0x3f800000ff577431 */ /* 0x000fe400000001ff */
[----:B------:R-:W-:Y:S01]  /*2a170*/  FADD R12, R98, R9 ;  /* 0x00000009620c7221 */ /* 0x000fe20000000000 */
[----:B------:R-:W-:-:S02]  /*2a180*/  HFMA2 R3, -RZ, RZ, 1.875, 0 ;  /* 0x3f800000ff037431 */ /* 0x000fc400000001ff */
[----:B------:R-:W-:Y:S01]  /*2a190*/  IMAD.MOV.U32 R11, RZ, RZ, RZ ;  /* 0x000000ffff0b7224 */ /* 0x000fe200078e00ff */
[----:B------:R-:W-:Y:S01]  /*2a1a0*/  MOV R13, 0x7f7fffff ;  /* 0x7f7fffff000d7802 */ /* 0x000fe20000000f00 */
[----:B------:R-:W-:Y:S01]  /*2a1b0*/  IMAD.MOV.U32 R98, RZ, RZ, RZ ;  /* 0x000000ffff627224 */ /* 0x000fe200078e00ff */
[----:B------:R-:W-:Y:S02]  /*2a1c0*/  CS2R R104, SRZ ;  /* 0x0000000000687805 */ /* 0x000fe4000001ff00 */
[----:B------:R-:W-:Y:S02]  /*2a1d0*/  CS2R R102, SRZ ;  /* 0x0000000000667805 */ /* 0x000fe4000001ff00 */
[----:B------:R-:W-:Y:S02]  /*2a1e0*/  MOV R94, RZ ;  /* 0x000000ff005e7202 */ /* 0x000fe40000000f00 */
[----:B------:R-:W-:Y:S02]  /*2a1f0*/  CS2R R92, SRZ ;  /* 0x00000000005c7805 */ /* 0x000fe4000001ff00 */
[----:B------:R-:W-:Y:S01]  /*2a200*/  CS2R R90, SRZ ;  /* 0x00000000005a7805 */ /* 0x000fe2000001ff00 */
[----:B------:R-:W-:Y:S01]  /*2a210*/  IMAD.MOV.U32 R89, RZ, RZ, RZ ;  /* 0x000000ffff597224 */ /* 0x000fe200078e00ff */
[----:B------:R-:W-:Y:S01]  /*2a220*/  MOV R110, RZ ;  /* 0x000000ff006e7202 */ /* 0x000fe20000000f00 */
[----:B------:R-:W-:Y:S01]  /*2a230*/  IMAD.MOV.U32 R9, RZ, RZ, RZ ;  /* 0x000000ffff097224 */ /* 0x000fe200078e00ff */
[----:B0-----:R-:W-:-:S04]  /*2a240*/  MOV R106, UR12 ;  /* 0x0000000c006a7c02 */ /* 0x001fc80008000f00 */
        /* <DEDUP_REMOVED lines=15> */
[----:B------:R-:W-:Y:S02]  /*2a340*/  MOV R87, 0x3f800000 ;  /* 0x3f80000000577802 */ /* 0x000fe40000000f00 */
[----:B------:R-:W-:Y:S02]  /*2a350*/  CS2R R102, SRZ ;  /* 0x0000000000667805 */ /* 0x000fe4000001ff00 */
[----:B------:R-:W-:Y:S01]  /*2a360*/  MOV R96, 0x3f800000 ;  /* 0x3f80000000607802 */ /* 0x000fe20000000f00 */
[----:B------:R-:W-:Y:S01]  /*2a370*/  IMAD.MOV.U32 R98, RZ, RZ, RZ ;  /* 0x000000ffff627224 */ /* 0x000fe200078e00ff */
[----:B------:R-:W-:-:S02]  /*2a380*/  MOV R94, RZ ;  /* 0x000000ff005e7202 */ /* 0x000fc40000000f00 */
        /* <DEDUP_REMOVED lines=8> */
.L_x_864:
        /* <DEDUP_REMOVED lines=10> */
[----:B------:R-:W-:-:S02]  /*2a4b0*/  CS2R R116, SRZ ;  /* 0x0000000000747805 */ /* 0x000fc4000001ff00 */
[----:B------:R-:W-:Y:S01]  /*2a4c0*/  MOV R124, 0x7f7fffff ;  /* 0x7f7fffff007c7802 */ /* 0x000fe20000000f00 */
[----:B------:R-:W-:Y:S01]  /*2a4d0*/  IMAD.MOV.U32 R113, RZ, RZ, RZ ;  /* 0x000000ffff717224 */ /* 0x000fe200078e00ff */
[----:B------:R-:W-:Y:S01]  /*2a4e0*/  MOV R115, RZ ;  /* 0x000000ff00737202 */ /* 0x000fe20000000f00 */
[----:B------:R-:W-:Y:S01]  /*2a4f0*/  IMAD.MOV.U32 R127, RZ, RZ, RZ ;  /* 0x000000ffff7f7224 */ /* 0x000fe200078e00ff */
[----:B------:R-:W-:Y:S01]  /*2a500*/  MOV R97, RZ ;  /* 0x000000ff00617202 */ /* 0x000fe20000000f00 */
[----:B------:R-:W-:Y:S01]  /*2a510*/  IMAD.MOV.U32 R109, RZ, RZ, 0x3f800000 ;  /* 0x3f800000ff6d7424 */ /* 0x000fe200078e00ff */
[----:B------:R-:W-:Y:S01]  /*2a520*/  MOV R108, RZ ;  /* 0x000000ff006c7202 */ /* 0x000fe20000000f00 */
[----:B------:R-:W-:Y:S01]  /*2a530*/  IMAD.MOV.U32 R125, RZ, RZ, RZ ;  /* 0x000000ffff7d7224 */ /* 0x000fe200078e00ff */
[----:B------:R-:W-:Y:S02]  /*2a540*/  MOV R121, RZ ;  /* 0x000000ff00797202 */ /* 0x000fe40000000f00 */
        /* <DEDUP_REMOVED lines=22> */
[----:B------:R0:W2:Y:S01]  /*2a6b0*/  MUFU.RSQ R17, R0 ;  /* 0x0000000000117308 */ /* 0x0000a20000001400 */
[----:B------:R-:W-:-:S04]  /*2a6c0*/  IADD3 R14, PT, PT, R0, -0xd000000, RZ ;  /* 0xf3000000000e7810 */ /* 0x000fc80007ffe0ff */
[----:B------:R-:W-:-:S13]  /*2a6d0*/  ISETP.GT.U32.AND P0, PT, R14, 0x727fffff, PT ;  /* 0x727fffff0e00780c */ /* 0x000fda0003f04070 */
[----:B0-2---:R-:W-:Y:S05]  /*2a6e0*/  @!P0 BRA `(.L_x_835) ;  /* 0x00000000000c8947 */ /* 0x005fea0003800000 */
[----:B------:R-:W-:-:S07]  /*2a6f0*/  MOV R14, 0x2a710 ;  /* 0x0002a710000e7802 */ /* 0x000fce0000000f00 */
[----:B-1----:R-:W-:Y:S05]  /*2a700*/  CALL.REL.NOINC `($__internal_1_$__cuda_sm20_sqrt_rn_f32_slowpath) ;  /* 0x000000e8003c7944 */ /* 0x002fea0003c00000 */
[----:B------:R-:W-:Y:S05]  /*2a710*/  BRA `(.L_x_836) ;  /* 0x0000000000107947 */ /* 0x000fea0003800000 */
.L_x_835:
[----:B------:R-:W-:Y:S01]  /*2a720*/  FMUL.FTZ R107, R0, R17 ;  /* 0x00000011006b7220 */ /* 0x000fe20000410000 */
[----:B------:R-:W-:-:S03]  /*2a730*/  FMUL.FTZ R14, R17, 0.5 ;  /* 0x3f000000110e7820 */ /* 0x000fc60000410000 */
[----:B------:R-:W-:-:S04]  /*2a740*/  FFMA R0, -R107, R107, R0 ;  /* 0x0000006b6b007223 */ /* 0x000fc80000000100 */
[----:B------:R-:W-:-:S07]  /*2a750*/  FFMA R107, R0, R14, R107 ;  /* 0x0000000e006b7223 */ /* 0x000fce000000006b */
.L_x_836:
[----:B------:R-:W-:Y:S05]  /*2a760*/  BSYNC.RECONVERGENT B1 ;  /* 0x0000000000017941 */ /* 0x000fea0003800200 */
.L_x_834:
        /* <DEDUP_REMOVED lines=17> */
[----:B------:R-:W-:-:S02]  /*2a880*/  HFMA2 R123, -RZ, RZ, 0, 0 ;  /* 0x00000000ff7b7431 */ /* 0x000fc400000001ff */
[----:B------:R-:W-:Y:S01]  /*2a890*/  IMAD.MOV.U32 R0, RZ, RZ, RZ ;  /* 0x000000ffff007224 */ /* 0x000fe200078e00ff */
[----:B------:R-:W-:Y:S01]  /*2a8a0*/  MOV R95, RZ ;  /* 0x000000ff005f7202 */ /* 0x000fe20000000f00 */
[----:B------:R-:W-:Y:S01]  /*2a8b0*/  IMAD.MOV.U32 R97, RZ, RZ, RZ ;  /* 0x000000ffff617224 */ /* 0x000fe200078e00ff */
[----:B------:R-:W-:Y:S05]  /*2a8c0*/  @!P0 BREAK.RELIABLE B1 ;  /* 0x0000000000018942 */ /* 0x000fea0003800100 */
[----:B------:R-:W-:Y:S01]  /*2a8d0*/  MOV R109, 0x3f800000 ;  /* 0x3f800000006d7802 */ /* 0x000fe20000000f00 */
[----:B------:R-:W-:Y:S01]  /*2a8e0*/  IMAD.MOV.U32 R121, RZ, RZ, RZ ;  /* 0x000000ffff797224 */ /* 0x000fe200078e00ff */
[----:B------:R-:W-:Y:S01]  /*2a8f0*/  MOV R125, RZ ;  /* 0x000000ff007d7202 */ /* 0x000fe20000000f00 */
[----:B------:R-:W-:Y:S01]  /*2a900*/  IMAD.MOV.U32 R126, RZ, RZ, 0x3f800000 ;  /* 0x3f800000ff7e7424 */ /* 0x000fe200078e00ff */
[----:B------:R-:W-:Y:S06]  /*2a910*/  @!P0 BRA `(.L_x_833) ;  /* 0x00000004005c8947 */ /* 0x000fec0003800000 */
[----:B------:R-:W-:-:S07]  /*2a920*/  MOV R114, R107 ;  /* 0x0000006b00727202 */ /* 0x000fce0000000f00 */
.L_x_838:
[----:B------:R-:W-:Y:S05]  /*2a930*/  BSYNC.RELIABLE B1 ;  /* 0x0000000000017941 */ /* 0x000fea0003800100 */
.L_x_837:
        /* <DEDUP_REMOVED lines=13> */
[----:B0-2---:R-:W-:Y:S05]  /*2aa10*/  @!P0 BRA `(.L_x_840) ;  /* 0x0000000000108947 */ /* 0x005fea0003800000 */
[----:B------:R-:W-:-:S07]  /*2aa20*/  MOV R14, 0x2aa40 ;  /* 0x0002aa40000e7802 */ /* 0x000fce0000000f00 */
[----:B-1----:R-:W-:Y:S05]  /*2aa30*/  CALL.REL.NOINC `($__internal_1_$__cuda_sm20_sqrt_rn_f32_slowpath) ;  /* 0x000000e400707944 */ /* 0x002fea0003c00000 */
[----:B------:R-:W-:Y:S01]  /*2aa40*/  IMAD.MOV.U32 R119, RZ, RZ, R107 ;  /* 0x000000ffff777224 */ /* 0x000fe200078e006b */
[----:B------:R-:W-:Y:S06]  /*2aa50*/  BRA `(.L_x_841) ;  /* 0x0000000000107947 */ /* 0x000fec0003800000 */
.L_x_840:
[----:B------:R-:W-:Y:S01]  /*2aa60*/  FMUL.FTZ R119, R0, R17 ;  /* 0x0000001100777220 */ /* 0x000fe20000410000 */
[----:B------:R-:W-:-:S03]  /*2aa70*/  FMUL.FTZ R14, R17, 0.5 ;  /* 0x3f000000110e7820 */ /* 0x000fc60000410000 */
[----:B------:R-:W-:-:S04]  /*2aa80*/  FFMA R0, -R119, R119, R0 ;  /* 0x0000007777007223 */ /* 0x000fc80000000100 */
[----:B------:R-:W-:-:S07]  /*2aa90*/  FFMA R119, R0, R14, R119 ;  /* 0x0000000e00777223 */ /* 0x000fce0000000077 */
.L_x_841:
[----:B------:R-:W-:Y:S05]  /*2aaa0*/  BSYNC.RECONVERGENT B1 ;  /* 0x0000000000017941 */ /* 0x000fea0003800200 */
.L_x_839:
        /* <DEDUP_REMOVED lines=13> */
.L_x_843:
[----:B------:R-:W-:Y:S05]  /*2ab80*/  BSYNC.RECONVERGENT B1 ;  /* 0x0000000000017941 */ /* 0x000fea0003800200 */
.L_x_842:
[----:B------:R-:W0:Y:S01]  /*2ab90*/  MUFU.RCP R14, R119 ;  /* 0x00000077000e7308 */ /* 0x000e220000001000 */
[----:B------:R-:W-:Y:S01]  /*2aba0*/  BSSY.RECONVERGENT B1, `(.L_x_844) ;  /* 0x000000d000017945 */ /* 0x000fe20003800200 */
[----:B------:R-:W-:-:S06]  /*2abb0*/  IMAD.MOV.U32 R117, RZ, RZ, R0 ;  /* 0x000000ffff757224 */ /* 0x000fcc00078e0000 */
        /* <DEDUP_REMOVED lines=11> */
.L_x_845:
[----:B------:R-:W-:Y:S05]  /*2ac70*/  BSYNC.RECONVERGENT B1 ;  /* 0x0000000000017941 */ /* 0x000fea0003800200 */
.L_x_844:
        /* <DEDUP_REMOVED lines=15> */
.L_x_847:
[----:B------:R-:W-:Y:S05]  /*2ad70*/  BSYNC.RECONVERGENT B1 ;  /* 0x0000000000017941 */ /* 0x000fea0003800200 */
.L_x_846:
        /* <DEDUP_REMOVED lines=17> */
.L_x_833:
[----:B------:R-:W-:Y:S05]  /*2ae90*/  BSYNC.RECONVERGENT B0 ;  /* 0x0000000000007941 */ /* 0x000fea0003800200 */
.L_x_832:
[----:B0-----:R-:W0:Y:S01]  /*2aea0*/  LDC.64 R106, c[0x0][0x390] ;  /* 0x0000e400ff6a7b82 */ /* 0x001e220000000a00 */
[----:B------:R-:W-:Y:S02]  /*2aeb0*/  IMAD R119, R15, 0x44, RZ ;  /* 0x000000440f777824 */ /* 0x000fe400078e02ff */
[----:B0-----:R-:W-:-:S04]  /*2aec0*/  IMAD.WIDE.U32 R106, R111, 0x44, R106 ;  /* 0x000000446f6a7825 */ /* 0x001fc800078e006a */
[----:B------:R-:W-:-:S05]  /*2aed0*/  IMAD.IADD R107, R107, 0x1, R119 ;  /* 0x000000016b6b7824 */ /* 0x000fca00078e0277 */
        /* <DEDUP_REMOVED lines=27> */
[----:B------:R-:W-:Y:S01]  /*2b090*/  HFMA2 R125, -RZ, RZ, 0, 0 ;  /* 0x00000000ff7d7431 */ /* 0x000fe200000001ff */
[----:B------:R-:W-:-:S02]  /*2b0a0*/  @!P0 MOV R9, R123 ;  /* 0x0000007b00098202 */ /* 0x000fc40000000f00 */
[----:B------:R-:W-:Y:S02]  /*2b0b0*/  CS2R R116, SRZ ;  /* 0x0000000000747805 */ /* 0x000fe4000001ff00 */
[----:B------:R-:W-:Y:S01]  /*2b0c0*/  @!P0 MOV R3, R126 ;  /* 0x0000007e00038202 */ /* 0x000fe20000000f00 */
[----:B------:R-:W-:Y:S01]  /*2b0d0*/  IMAD.MOV.U32 R124, RZ, RZ, 0x7f7fffff ;  /* 0x7f7fffffff7c7424 */ /* 0x000fe200078e00ff */
[----:B------:R-:W-:Y:S01]  /*2b0e0*/  MOV R115, RZ ;  /* 0x000000ff00737202 */ /* 0x000fe20000000f00 */
[----:B------:R-:W-:Y:S01]  /*2b0f0*/  IMAD.MOV.U32 R56, RZ, RZ, RZ ;  /* 0x000000ffff387224 */ /* 0x000fe200078e00ff */
[----:B------:R-:W-:Y:S01]  /*2b100*/  MOV R108, RZ ;  /* 0x000000ff006c7202 */ /* 0x000fe20000000f00 */
[----:B------:R-:W-:Y:S01]  /*2b110*/  IMAD.MOV.U32 R97, RZ, RZ, RZ ;  /* 0x000000ffff617224 */ /* 0x000fe200078e00ff */
[----:B------:R-:W-:Y:S01]  /*2b120*/  MOV R123, RZ ;  /* 0x000000ff007b7202 */ /* 0x000fe20000000f00 */
[----:B------:R-:W-:Y:S02]  /*2b130*/  IMAD.MOV.U32 R121, RZ, RZ, RZ ;  /* 0x000000ffff797224 */ /* 0x000fe400078e00ff */
        /* <DEDUP_REMOVED lines=12> */
[----:B------:R-:W-:-:S02]  /*2b200*/  HFMA2 R95, -RZ, RZ, 0, 0 ;  /* 0x00000000ff5f7431 */ /* 0x000fc400000001ff */
[----:B------:R-:W-:Y:S02]  /*2b210*/  IMAD.MOV.U32 R14, RZ, RZ, RZ ;  /* 0x000000ffff0e7224 */ /* 0x000fe400078e00ff */
        /* <DEDUP_REMOVED lines=13> */
.L_x_851:
[----:B------:R-:W-:Y:S01]  /*2b2f0*/  FMUL.FTZ R107, R0, R17 ;  /* 0x00000011006b7220 */ /* 0x000fe20000410000 */
[----:B------:R-:W-:-:S03]  /*2b300*/  FMUL.FTZ R14, R17, 0.5 ;  /* 0x3f000000110e7820 */ /* 0x000fc60000410000 */
[----:B------:R-:W-:-:S04]  /*2b310*/  FFMA R0, -R107, R107, R0 ;  /* 0x0000006b6b007223 */ /* 0x000fc80000000100 */
[----:B------:R-:W-:-:S07]  /*2b320*/  FFMA R107, R0, R14, R107 ;  /* 0x0000000e006b7223 */ /* 0x000fce000000006b */
.L_x_852:
[----:B------:R-:W-:Y:S05]  /*2b330*/  BSYNC.RECONVERGENT B1 ;  /* 0x0000000000017941 */ /* 0x000fea0003800200 */
.L_x_850:
        /* <DEDUP_REMOVED lines=10> */
[----:B------:R-:W-:Y:S01]  /*2b3e0*/  MOV R115, RZ ;  /* 0x000000ff00737202 */ /* 0x000fe20000000f00 */
[----:B------:R-:W-:Y:S02]  /*2b3f0*/  HFMA2 R127, -RZ, RZ, 0, 0 ;  /* 0x00000000ff7f7431 */ /* 0x000fe400000001ff */
[----:B------:R-:W-:Y:S02]  /*2b400*/  IMAD.MOV.U32 R113, RZ, RZ, RZ ;  /* 0x000000ffff717224 */ /* 0x000fe400078e00ff */
[----:B------:R-:W-:Y:S01]  /*2b410*/  HFMA2 R95, -RZ, RZ, 0, 0 ;  /* 0x00000000ff5f7431 */ /* 0x000fe200000001ff */
[----:B------:R-:W-:Y:S01]  /*2b420*/  MOV R56, RZ ;  /* 0x000000ff00387202 */ /* 0x000fe20000000f00 */
[----:B------:R-:W-:Y:S02]  /*2b430*/  HFMA2 R109, -RZ, RZ, 1.875, 0 ;  /* 0x3f800000ff6d7431 */ /* 0x000fe400000001ff */
[----:B------:R-:W-:-:S02]  /*2b440*/  IMAD.MOV.U32 R0, RZ, RZ, RZ ;  /* 0x000000ffff007224 */ /* 0x000fc400078e00ff */
[----:B------:R-:W-:Y:S01]  /*2b450*/  HFMA2 R125, -RZ, RZ, 0, 0 ;  /* 0x00000000ff7d7431 */ /* 0x000fe200000001ff */
[----:B------:R-:W-:Y:S01]  /*2b460*/  MOV R14, RZ ;  /* 0x000000ff000e7202 */ /* 0x000fe20000000f00 */
[----:B------:R-:W-:Y:S01]  /*2b470*/  IMAD.MOV.U32 R17, RZ, RZ, RZ ;  /* 0x000000ffff117224 */ /* 0x000fe200078e00ff */
[----:B------:R-:W-:Y:S01]  /*2b480*/  MOV R97, RZ ;  /* 0x000000ff00617202 */ /* 0x000fe20000000f00 */
[----:B------:R-:W-:Y:S05]  /*2b490*/  @!P0 BREAK.RELIABLE B1 ;  /* 0x0000000000018942 */ /* 0x000fea0003800100 */
[----:B------:R-:W-:Y:S01]  /*2b4a0*/  IMAD.MOV.U32 R108, RZ, RZ, RZ ;  /* 0x000000ffff6c7224 */ /* 0x000fe200078e00ff */
[----:B------:R-:W-:Y:S01]  /*2b4b0*/  MOV R121, RZ ;  /* 0x000000ff00797202 */ /* 0x000fe20000000f00 */
[----:B------:R-:W-:Y:S01]  /*2b4c0*/  IMAD.MOV.U32 R123, RZ, RZ, RZ ;  /* 0x000000ffff7b7224 */ /* 0x000fe200078e00ff */
[----:B------:R-:W-:Y:S01]  /*2b4d0*/  MOV R126, 0x3f800000 ;  /* 0x3f800000007e7802 */ /* 0x000fe20000000f00 */
[----:B------:R-:W-:Y:S06]  /*2b4e0*/  @!P0 BRA `(.L_x_849) ;  /* 0x0000000400588947 */ /* 0x000fec0003800000 */
[----:B------:R-:W-:-:S07]  /*2b4f0*/  IMAD.MOV.U32 R114, RZ, RZ, R107 ;  /* 0x000000ffff727224 */ /* 0x000fce00078e006b */
.L_x_854:
[----:B------:R-:W-:Y:S05]  /*2b500*/  BSYNC.RELIABLE B1 ;  /* 0x0000000000017941 */ /* 0x000fea0003800100 */
.L_x_853:
        /* <DEDUP_REMOVED lines=16> */
[----:B------:R-:W-:Y:S01]  /*2b610*/  MOV R119, R107 ;  /* 0x0000006b00777202 */ /* 0x000fe20000000f00 */
[----:B------:R-:W-:Y:S06]  /*2b620*/  BRA `(.L_x_857) ;  /* 0x0000000000107947 */ /* 0x000fec0003800000 */
.L_x_856:
[----:B------:R-:W-:Y:S01]  /*2b630*/  FMUL.FTZ R119, R0, R17 ;  /* 0x0000001100777220 */ /* 0x000fe20000410000 */
[----:B------:R-:W-:-:S03]  /*2b640*/  FMUL.FTZ R14, R17, 0.5 ;  /* 0x3f000000110e7820 */ /* 0x000fc60000410000 */
[----:B------:R-:W-:-:S04]  /*2b650*/  FFMA R0, -R119, R119, R0 ;  /* 0x0000007777007223 */ /* 0x000fc80000000100 */
[----:B------:R-:W-:-:S07]  /*2b660*/  FFMA R119, R0, R14, R119 ;  /* 0x0000000e00777223 */ /* 0x000fce0000000077 */
.L_x_857:
[----:B------:R-:W-:Y:S05]  /*2b670*/  BSYNC.RECONVERGENT B1 ;  /* 0x0000000000017941 */ /* 0x000fea0003800200 */
.L_x_855:
        /* <DEDUP_REMOVED lines=13> */
.L_x_859:
[----:B------:R-:W-:Y:S05]  /*2b750*/  BSYNC.RECONVERGENT B1 ;  /* 0x0000000000017941 */ /* 0x000fea0003800200 */
.L_x_858:
        /* <DEDUP_REMOVED lines=14> */
.L_x_861:
[----:B------:R-:W-:Y:S05]  /*2b840*/  BSYNC.RECONVERGENT B1 ;  /* 0x0000000000017941 */ /* 0x000fea0003800200 */
.L_x_860:
        /* <DEDUP_REMOVED lines=14> */
.L_x_863:
[----:B------:R-:W-:Y:S05]  /*2b930*/  BSYNC.RECONVERGENT B1 ;  /* 0x0000000000017941 */ /* 0x000fea0003800200 */
.L_x_862:
        /* <DEDUP_REMOVED lines=17> */
.L_x_849:
[----:B------:R-:W-:Y:S05]  /*2ba50*/  BSYNC.RECONVERGENT B0 ;  /* 0x0000000000007941 */ /* 0x000fea0003800200 */
.L_x_848:
[----:B------:R-:W0:Y:S01]  /*2ba60*/  LDCU.64 UR12, c[0x0][0x398] ;  /* 0x00007300ff0c77ac */ /* 0x000e220008000a00 */
[----:B------:R-:W-:Y:S02]  /*2ba70*/  FSETP.GEU.AND P1, PT, R124, R13, PT ;  /* 0x0000000d7c00720b */ /* 0x000fe40003f2e000 */
[----:B------:R-:W-:-:S05]  /*2ba80*/  IADD3 R111, P0, PT, R111, 0x2, RZ ;  /* 0x000000026f6f7810 */ /* 0x000fca0007f1e0ff */
[----:B------:R-:W-:-:S06]  /*2ba90*/  IMAD.X R15, RZ, RZ, R15, P0 ;  /* 0x000000ffff0f7224 */ /* 0x000fcc00000e060f */
[----:B------:R-:W-:Y:S01]  /*2baa0*/  @!P1 IMAD.MOV.U32 R103, RZ, RZ, R56 ;  /* 0x000000ffff679224 */ /* 0x000fe200078e0038 */
[----:B------:R-:W-:Y:S01]  /*2bab0*/  @!P1 MOV R13, R124 ;  /* 0x0000007c000d9202 */ /* 0x000fe20000000f00 */
[----:B------:R-:W-:Y:S01]  /*2bac0*/  @!P1 IMAD.MOV.U32 R122, RZ, RZ, R115 ;  /* 0x000000ffff7a9224 */ /* 0x000fe200078e0073 */
[----:B------:R-:W-:Y:S01]  /*2bad0*/  @!P1 MOV R11, R116 ;  /* 0x00000074000b9202 */ /* 0x000fe20000000f00 */
[----:B-----5:R-:W-:Y:S01]  /*2bae0*/  @!P1 IMAD.MOV.U32 R94, RZ, RZ, R127 ;  /* 0x000000ffff5e9224 */ /* 0x020fe200078e007f */
[----:B0-----:R-:W-:Y:S01]  /*2baf0*/  MOV R106, UR12 ;  /* 0x0000000c006a7c02 */ /* 0x001fe20008000f00 */
[----:B------:R-:W-:Y:S01]  /*2bb00*/  @!P1 IMAD.MOV.U32 R90, RZ, RZ, R97 ;  /* 0x000000ffff5a9224 */ /* 0x000fe200078e0061 */
[----:B------:R-:W-:Y:S01]  /*2bb10*/  @!P1 MOV R98, R113 ;  /* 0x0000007100629202 */ /* 0x000fe20000000f00 */
[----:B------:R-:W-:Y:S01]  /*2bb20*/  @!P1 IMAD.MOV.U32 R110, RZ, RZ, R121 ;  /* 0x000000ffff6e9224 */ /* 0x000fe200078e0079 */
[----:B------:R-:W-:Y:S01]  /*2bb30*/  LOP3.LUT R56, R106, 0xfffffffe, RZ, 0xc0, !PT ;  /* 0xfffffffe6a387812 */ /* 0x000fe200078ec0ff */
[----:B------:R-:W-:Y:S01]  /*2bb40*/  @!P1 IMAD.MOV.U32 R3, RZ, RZ, R126 ;  /* 0x000000ffff039224 */ /* 0x000fe200078e007e */
[----:B------:R-:W-:-:S02]  /*2bb50*/  @!P1 MOV R104, R117 ;  /* 0x0000007500689202 */ /* 0x000fc40000000f00 */
[----:B------:R-:W-:Y:S02]  /*2bb60*/  ISETP.NE.U32.AND P0, PT, R111, R56, PT ;  /* 0x000000386f00720c */ /* 0x000fe40003f05070 */
[----:B------:R-:W-:Y:S02]  /*2bb70*/  @!P1 MOV R102, R0 ;  /* 0x0000000000669202 */ /* 0x000fe40000000f00 */
[----:B------:R-:W-:Y:S02]  /*2bb80*/  ISETP.NE.AND.EX P0, PT, R15, UR13, PT, P0 ;  /* 0x0000000d0f007c0c */ /* 0x000fe4000bf05300 */
[----:B------:R-:W-:Y:S02]  /*2bb90*/  @!P1 MOV R93, R14 ;  /* 0x0000000e005d9202 */ /* 0x000fe40000000f00 */
[----:B------:R-:W-:Y:S02]  /*2bba0*/  @!P1 MOV R92, R17 ;  /* 0x00000011005c9202 */ /* 0x000fe40000000f00 */
[----:B------:R-:W-:-:S02]  /*2bbb0*/  @!P1 MOV R96, R120 ;  /* 0x0000007800609202 */ /* 0x000fc40000000f00 */
[----:B------:R-:W-:Y:S02]  /*2bbc0*/  @!P1 MOV R91, R95 ;  /* 0x0000005f005b9202 */ /* 0x000fe40000000f00 */
[----:B------:R-:W-:Y:S02]  /*2bbd0*/  @!P1 MOV R89, R108 ;  /* 0x0000006c00599202 */ /* 0x000fe40000000f00 */
[----:B------:R-:W-:Y:S02]  /*2bbe0*/  @!P1 MOV R87, R109 ;  /* 0x0000006d00579202 */ /* 0x000fe40000000f00 */
[----:B------:R-:W-:Y:S02]  /*2bbf0*/  @!P1 MOV R9, R123 ;  /* 0x0000007b00099202 */ /* 0x000fe40000000f00 */
[----:B------:R-:W-:Y:S01]  /*2bc00*/  @!P1 MOV R105, R125 ;  /* 0x0000007d00699202 */ /* 0x000fe20000000f00 */
[----:B------:R-:W-:Y:S06]  /*2bc10*/  @P0 BRA `(.L_x_864) ;  /* 0xffffffe400fc0947 */ /* 0x000fec000383ffff */
[----:B------:R-:W0:Y:S01]  /*2bc20*/  LDCU UR6, c[0x0][0x39c] ;  /* 0x00007380ff0677ac */ /* 0x000e220008000800 */
[----:B------:R-:W-:Y:S02]  /*2bc30*/  MOV R17, R56 ;  /* 0x0000003800117202 */ /* 0x000fe40000000f00 */
[----:B0-----:R-:W-:-:S07]  /*2bc40*/  MOV R0, UR6 ;  /* 0x0000000600007c02 */ /* 0x001fce0008000f00 */
.L_x_831:
[----:B------:R-:W-:-:S04]  /*2bc50*/  LOP3.LUT R54, R106, 0x1, RZ, 0xc0, !PT ;  /* 0x000000016a367812 */ /* 0x000fc800078ec0ff */
[----:B------:R-:W-:-:S04]  /*2bc60*/  ISETP.NE.U32.AND P0, PT, R54, 0x1, PT ;  /* 0x000000013600780c */ /* 0x000fc80003f05070 */
[----:B------:R-:W-:-:S13]  /*2bc70*/  ISETP.NE.U32.AND.EX P0, PT, RZ, RZ, PT, P0 ;  /* 0x000000ffff00720c */ /* 0x000fda0003f05100 */
[----:B------:R-:W-:Y:S05]  /*2bc80*/  @P0 BRA `(.L_x_830) ;  /* 0x0000000800a00947 */ /* 0x000fea0003800000 */
[----:B------:R-:W0:Y:S01]  /*2bc90*/  LDC.64 R14, c[0x0][0x390] ;  /* 0x0000e400ff0e7b82 */ /* 0x000e220000000a00 */
        /* <DEDUP_REMOVED lines=15> */
[----:B------:R-:W-:Y:S01]  /*2bd90*/  MOV R111, RZ ;  /* 0x000000ff006f7202 */ /* 0x000fe20000000f00 */
[----:B------:R-:W-:Y:S01]  /*2bda0*/  IMAD.MOV.U32 R136, RZ, RZ, RZ ;  /* 0x000000ffff887224 */ /* 0x000fe200078e00ff */
[----:B------:R-:W-:Y:S01]  /*2bdb0*/  MOV R123, RZ ;  /* 0x000000ff007b7202 */ /* 0x000fe20000000f00 */
[----:B------:R-:W-:Y:S01]  /*2bdc0*/  IMAD.MOV.U32 R125, RZ, RZ, 0x3f800000 ;  /* 0x3f800000ff7d7424 */ /* 0x000fe200078e00ff */
[----:B------:R-:W-:Y:S02]  /*2bdd0*/  CS2R R126, SRZ ;  /* 0x00000000007e7805 */ /* 0x000fe4000001ff00 */
[----:B------:R-:W-:Y:S02]  /*2bde0*/  MOV R128, RZ ;  /* 0x000000ff00807202 */ /* 0x000fe40000000f00 */
[----:B-1----:R-:W-:Y:S01]  /*2bdf0*/  CS2R R130, SRZ ;  /* 0x0000000000827805 */ /* 0x002fe2000001ff00 */
[----:B------:R-:W-:Y:S01]  /*2be00*/  IMAD.MOV.U32 R132, RZ, RZ, RZ ;  /* 0x000000ffff847224 */ /* 0x000fe200078e00ff */
        /* <DEDUP_REMOVED lines=10> */
[----:B------:R-:W-:-:S04]  /*2beb0*/  FFMA R17, R106, R106, R17 ;  /* 0x0000006a6a117223 */ /* 0x000fc80000000011 */
        /* <DEDUP_REMOVED lines=12> */
.L_x_868:
[----:B------:R-:W-:Y:S01]  /*2bf80*/  FMUL.FTZ R107, R0, R17 ;  /* 0x00000011006b7220 */ /* 0x000fe20000410000 */
[----:B------:R-:W-:-:S03]  /*2bf90*/  FMUL.FTZ R14, R17, 0.5 ;  /* 0x3f000000110e7820 */ /* 0x000fc60000410000 */
[----:B------:R-:W-:-:S04]  /*2bfa0*/  FFMA R0, -R107, R107, R0 ;  /* 0x0000006b6b007223 */ /* 0x000fc80000000100 */
[----:B------:R-:W-:-:S07]  /*2bfb0*/  FFMA R107, R0, R14, R107 ;  /* 0x0000000e006b7223 */ /* 0x000fce000000006b */
.L_x_869:
[----:B------:R-:W-:Y:S05]  /*2bfc0*/  BSYNC.RECONVERGENT B1 ;  /* 0x0000000000017941 */ /* 0x000fea0003800200 */
.L_x_867:
        /* <DEDUP_REMOVED lines=12> */
.L_x_871:
[----:B------:R-:W-:Y:S05]  /*2c090*/  BSYNC.RELIABLE B1 ;  /* 0x0000000000017941 */ /* 0x000fea0003800100 */
.L_x_870:
        /* <DEDUP_REMOVED lines=19> */
.L_x_873:
[----:B------:R-:W-:Y:S01]  /*2c1d0*/  FMUL.FTZ R124, R17, R0 ;  /* 0x00000000117c7220 */ /* 0x000fe20000410000 */
[----:B------:R-:W-:-:S03]  /*2c1e0*/  FMUL.FTZ R0, R0, 0.5 ;  /* 0x3f00000000007820 */ /* 0x000fc60000410000 */
[----:B------:R-:W-:-:S04]  /*2c1f0*/  FFMA R17, -R124, R124, R17 ;  /* 0x0000007c7c117223 */ /* 0x000fc80000000111 */
[----:B------:R-:W-:-:S07]  /*2c200*/  FFMA R124, R17, R0, R124 ;  /* 0x00000000117c7223 */ /* 0x000fce000000007c */
.L_x_874:
[----:B------:R-:W-:Y:S05]  /*2c210*/  BSYNC.RECONVERGENT B1 ;  /* 0x0000000000017941 */ /* 0x000fea0003800200 */
.L_x_872:
        /* <DEDUP_REMOVED lines=13> */
.L_x_876:
[----:B------:R-:W-:Y:S05]  /*2c2f0*/  BSYNC.RECONVERGENT B1 ;  /* 0x0000000000017941 */ /* 0x000fea0003800200 */
.L_x_875:
        /* <DEDUP_REMOVED lines=14> */
.L_x_878:
[----:B------:R-:W-:Y:S05]  /*2c3e0*/  BSYNC.RECONVERGENT B1 ;  /* 0x0000000000017941 */ /* 0x000fea0003800200 */
.L_x_877:
        /* <DEDUP_REMOVED lines=15> */
.L_x_880:
[----:B------:R-:W-:Y:S05]  /*2c4e0*/  BSYNC.RECONVERGENT B1 ;  /* 0x0000000000017941 */ /* 0x000fea0003800200 */
.L_x_879:
        /* <DEDUP_REMOVED lines=13> */
.L_x_866:
[----:B------:R-:W-:Y:S05]  /*2c5c0*/  BSYNC.RECONVERGENT B0 ;  /* 0x0000000000007941 */ /* 0x000fea0003800200 */
.L_x_865:
        /* <DEDUP_REMOVED lines=20> */
.L_x_830:
[----:B------:R-:W-:Y:S05]  /*2c710*/  @!P4 BRA `(.L_x_881) ;  /* 0x0000001000c4c947 */ /* 0x000fea0003800000 */
[----:B------:R-:W2:Y:S01]  /*2c720*/  LDCU.64 UR12, c[0x0][0x3b0] ;  /* 0x00007600ff0c77ac */ /* 0x000ea20008000a00 */
[----:B------:R-:W-:Y:S01]  /*2c730*/  HFMA2 R137, -RZ, RZ, 0, 0 ;  /* 0x00000000ff897431 */ /* 0x000fe200000001ff */
[----:B------:R-:W-:Y:S01]  /*2c740*/  MOV R0, RZ ;  /* 0x000000ff00007202 */ /* 0x000fe20000000f00 */
[----:B--2---:R-:W-:-:S05]  /*2c750*/  IMAD.U32 R14, RZ, RZ, UR12 ;  /* 0x0000000cff0e7e24 */ /* 0x004fca000f8e00ff */
[----:B------:R-:W-:-:S04]  /*2c760*/  ISETP.NE.U32.AND P0, PT, R14, 0x1, PT ;  /* 0x000000010e00780c */ /* 0x000fc80003f05070 */
[----:B------:R-:W-:-:S13]  /*2c770*/  ISETP.NE.AND.EX P0, PT, RZ, UR13, PT, P0 ;  /* 0x0000000dff007c0c */ /* 0x000fda000bf05300 */
[----:B------:R-:W-:Y:S05]  /*2c780*/  @!P0 BRA `(.L_x_882) ;  /* 0x0000000c00288947 */ /* 0x000fea0003800000 */
[----:B------:R-:W-:Y:S01]  /*2c790*/  IMAD.MOV.U32 R111, RZ, RZ, RZ ;  /* 0x000000ffff6f7224 */ /* 0x000fe200078e00ff */
[----:B------:R-:W-:-:S07]  /*2c7a0*/  MOV R15, RZ ;  /* 0x000000ff000f7202 */ /* 0x000fce0000000f00 */
.L_x_891:
[----:B0-----:R-:W2:Y:S01]  /*2c7b0*/  LDC.64 R106, c[0x0][0x3a8] ;  /* 0x0000ea00ff6a7b82 */ /* 0x001ea20000000a00 */
[----:B------:R-:W-:Y:S02]  /*2c7c0*/  IMAD R17, R15, 0x50, RZ ;  /* 0x000000500f117824 */ /* 0x000fe400078e02ff */
[----:B--2---:R-:W-:-:S05]  /*2c7d0*/  IMAD.WIDE.U32 R106, R111, 0x50, R106 ;  /* 0x000000506f6a7825 */ /* 0x004fca00078e006a */
[----:B------:R-:W-:-:S05]  /*2c7e0*/  IADD3 R107, PT, PT, R107, R17, RZ ;  /* 0x000000116b6b7210 */ /* 0x000fca0007ffe0ff */
[----:B------:R-:W2:Y:S04]  /*2c7f0*/  LDG.E R117, desc[UR14][R106.64+0x44] ;  /* 0x0000440e6a757981 */ /* 0x000ea8000c1e1900 */
[----:B------:R-:W3:Y:S04]  /*2c800*/  LDG.E R124, desc[UR14][R106.64+0x40] ;  /* 0x0000400e6a7c7981 */ /* 0x000ee8000c1e1900 */
[----:B0-----:R-:W4:Y:S01]  /*2c810*/  LDG.E R120, desc[UR14][R106.64+0x48] ;  /* 0x0000480e6a787981 */ /* 0x001f22000c1e1900 */
[----:B------:R-:W-:Y:S01]  /*2c820*/  BSSY.RECONVERGENT B0, `(.L_x_883) ;  /* 0x0000043000007945 */ /* 0x000fe20003800200 */
[----:B------:R-:W-:-:S02]  /*2c830*/  HFMA2 R127, -RZ, RZ, 0, 0 ;  /* 0x00000000ff7f7431 */ /* 0x000fc400000001ff */
[----:B------:R-:W-:Y:S02]  /*2c840*/  IMAD.MOV.U32 R136, RZ, RZ, 0x7f7fffff ;  /* 0x7f7fffffff887424 */ /* 0x000fe400078e00ff */
[----:B------:R-:W-:Y:S01]  /*2c850*/  HFMA2 R123, -RZ, RZ, 0, 0 ;  /* 0x00000000ff7b7431 */ /* 0x000fe200000001ff */
[----:B------:R-:W-:Y:S01]  /*2c860*/  CS2R R134, SRZ ;  /* 0x0000000000867805 */ /* 0x000fe2000001ff00 */
[----:B------:R-:W-:Y:S01]  /*2c870*/  HFMA2 R113, -RZ, RZ, 0, 0 ;  /* 0x00000000ff717431 */ /* 0x000fe200000001ff */
[----:B------:R-:W-:Y:S02]  /*2c880*/  CS2R R132, SRZ ;  /* 0x0000000000847805 */ /* 0x000fe4000001ff00 */
[----:B-1----:R-:W-:Y:S02]  /*2c890*/  CS2R R130, SRZ ;  /* 0x0000000000827805 */ /* 0x002fe4000001ff00 */
[----:B------:R-:W-:Y:S02]  /*2c8a0*/  CS2R R128, SRZ ;  /* 0x0000000000807805 */ /* 0x000fe4000001ff00 */
[----:B------:R-:W-:Y:S01]  /*2c8b0*/  MOV R126, 0x3f800000 ;  /* 0x3f800000007e7802 */ /* 0x000fe20000000f00 */
[----:B------:R-:W-:Y:S01]  /*2c8c0*/  IMAD.MOV.U32 R125, RZ, RZ, RZ ;  /* 0x000000ffff7d7224 */ /* 0x000fe200078e00ff */
[----:B------:R-:W-:Y:S01]  /*2c8d0*/  MOV R121, RZ ;  /* 0x000000ff00797202 */ /* 0x000fe20000000f00 */
[----:B------:R-:W-:Y:S01]  /*2c8e0*/  IMAD.MOV.U32 R119, RZ, RZ, 0x3f800000 ;  /* 0x3f800000ff777424 */ /* 0x000fe200078e00ff */
[----:B------:R-:W-:-:S02]  /*2c8f0*/  CS2R R114, SRZ ;  /* 0x0000000000727805 */ /* 0x000fc4000001ff00 */
        /* <DEDUP_REMOVED lines=14> */
[----:B0-----:R-:W-:Y:S01]  /*2c9e0*/  FFMA R14, -R0, R109, 1 ;  /* 0x3f800000000e7423 */ /* 0x001fe2000000016d */
[----:B----4-:R-:W-:Y:S02]  /*2c9f0*/  FADD R95, -R112, R95 ;  /* 0x0000005f705f7221 */ /* 0x010fe40000000100 */
[----:B------:R-:W-:Y:S01]  /*2ca00*/  FFMA R17, R124, R17, R97 ;  /* 0x000000117c117223 */ /* 0x000fe20000000061 */
[----:B------:R-:W-:-:S03]  /*2ca10*/  FFMA R14, R109, R14, R109 ;  /* 0x0000000e6d0e7223 */ /* 0x000fc6000000006d */
[----:B------:R-:W-:-:S04]  /*2ca20*/  FFMA R17, R120, R95, R17 ;  /* 0x0000005f78117223 */ /* 0x000fc80000000011 */
[----:B------:R-:W0:Y:S01]  /*2ca30*/  FCHK P0, R17, R0 ;  /* 0x0000000011007302 */ /* 0x000e220000000000 */
[----:B------:R-:W-:-:S04]  /*2ca40*/  FFMA R95, R17, R14, RZ ;  /* 0x0000000e115f7223 */ /* 0x000fc800000000ff */
[----:B------:R-:W-:-:S04]  /*2ca50*/  FFMA R97, -R0, R95, R17 ;  /* 0x0000005f00617223 */ /* 0x000fc80000000111 */
[----:B------:R-:W-:Y:S01]  /*2ca60*/  FFMA R95, R14, R97, R95 ;  /* 0x000000610e5f7223 */ /* 0x000fe2000000005f */
[----:B0-----:R-:W-:Y:S06]  /*2ca70*/  @!P0 BRA `(.L_x_886) ;  /* 0x00000000000c8947 */ /* 0x001fec0003800000 */
[----:B------:R-:W-:-:S07]  /*2ca80*/  MOV R14, 0x2caa0 ;  /* 0x0002caa0000e7802 */ /* 0x000fce0000000f00 */
[----:B------:R-:W-:Y:S05]  /*2ca90*/  CALL.REL.NOINC `($__internal_2_$__cuda_sm3x_div_rn_noftz_f32_slowpath) ;  /* 0x000000c400b07944 */ /* 0x000fea0003c00000 */
[----:B------:R-:W-:-:S07]  /*2caa0*/  IMAD.MOV.U32 R95, RZ, RZ, R0 ;  /* 0x000000ffff5f7224 */ /* 0x000fce00078e0000 */
.L_x_886:
[----:B------:R-:W-:Y:S05]  /*2cab0*/  BSYNC.RECONVERGENT B1 ;  /* 0x0000000000017941 */ /* 0x000fea0003800200 */
.L_x_885:
[----:B------:R-:W-:-:S13]  /*2cac0*/  FSETP.GE.AND P0, PT, R95, RZ, PT ;  /* 0x000000ff5f00720b */ /* 0x000fda0003f06000 */
[----:B------:R-:W-:Y:S05]  /*2cad0*/  @!P0 BRA `(.L_x_884) ;  /* 0x00000000005c8947 */ /* 0x000fea0003800000 */
        /* <DEDUP_REMOVED lines=23> */
.L_x_884:
[----:B------:R-:W-:Y:S05]  /*2cc50*/  BSYNC.RECONVERGENT B0 ;  /* 0x0000000000007941 */ /* 0x000fea0003800200 */
.L_x_883:
[----:B0-----:R-:W0:Y:S01]  /*2cc60*/  LDC.64 R106, c[0x0][0x3a8] ;  /* 0x0000ea00ff6a7b82 */ /* 0x001e220000000a00 */
[----:B------:R-:W-:Y:S02]  /*2cc70*/  IMAD R17, R15, 0x50, RZ ;  /* 0x000000500f117824 */ /* 0x000fe400078e02ff */
[----:B0-----:R-:W-:-:S04]  /*2cc80*/  IMAD.WIDE.U32 R106, R111, 0x50, R106 ;  /* 0x000000506f6a7825 */ /* 0x001fc800078e006a */
[----:B------:R-:W-:-:S05]  /*2cc90*/  IMAD.IADD R107, R107, 0x1, R17 ;  /* 0x000000016b6b7824 */ /* 0x000fca00078e0211 */
        /* <DEDUP_REMOVED lines=18> */
[----:B------:R-:W-:Y:S02]  /*2cdc0*/  CS2R R134, SRZ ;  /* 0x0000000000867805 */ /* 0x000fe4000001ff00 */
[----:B------:R-:W-:Y:S01]  /*2cdd0*/  @!P0 MOV R96, R126 ;  /* 0x0000007e00608202 */ /* 0x000fe20000000f00 */
[----:B------:R-:W-:Y:S01]  /*2cde0*/  HFMA2 R126, -RZ, RZ, 1.875, 0 ;  /* 0x3f800000ff7e7431 */ /* 0x000fe200000001ff */
[----:B------:R-:W-:Y:S02]  /*2cdf0*/  @!P0 MOV R90, R123 ;  /* 0x0000007b005a8202 */ /* 0x000fe40000000f00 */
[----:B------:R-:W-:Y:S02]  /*2ce00*/  CS2R R132, SRZ ;  /* 0x0000000000847805 */ /* 0x000fe4000001ff00 */
[----:B------:R-:W-:Y:S01]  /*2ce10*/  @!P0 MOV R89, R121 ;  /* 0x0000007900598202 */ /* 0x000fe20000000f00 */
[----:B------:R-:W-:Y:S01]  /*2ce20*/  HFMA2 R121, -RZ, RZ, 0, 0 ;  /* 0x00000000ff797431 */ /* 0x000fe200000001ff */
[----:B------:R-:W-:-:S02]  /*2ce30*/  @!P0 MOV R110, R113 ;  /* 0x00000071006e8202 */ /* 0x000fc40000000f00 */
[----:B------:R-:W-:Y:S02]  /*2ce40*/  CS2R R130, SRZ ;  /* 0x0000000000827805 */ /* 0x000fe4000001ff00 */
[----:B------:R-:W-:Y:S02]  /*2ce50*/  @!P0 MOV R9, R114 ;  /* 0x0000007200098202 */ /* 0x000fe40000000f00 */
[----:B------:R-:W-:Y:S02]  /*2ce60*/  CS2R R128, SRZ ;  /* 0x0000000000807805 */ /* 0x000fe4000001ff00 */
[----:B------:R-:W-:Y:S01]  /*2ce70*/  @!P0 MOV R3, R116 ;  /* 0x0000007400038202 */ /* 0x000fe20000000f00 */
[----:B------:R-:W-:Y:S01]  /*2ce80*/  HFMA2 R116, -RZ, RZ, 1.875, 0 ;  /* 0x3f800000ff747431 */ /* 0x000fe200000001ff */
[----:B------:R-:W-:Y:S01]  /*2ce90*/  MOV R136, 0x7f7fffff ;  /* 0x7f7fffff00887802 */ /* 0x000fe20000000f00 */
[----:B------:R-:W-:Y:S01]  /*2cea0*/  IMAD.MOV.U32 R127, RZ, RZ, RZ ;  /* 0x000000ffff7f7224 */ /* 0x000fe200078e00ff */
[----:B------:R-:W-:Y:S01]  /*2ceb0*/  MOV R125, RZ ;  /* 0x000000ff007d7202 */ /* 0x000fe20000000f00 */
[----:B------:R-:W-:Y:S01]  /*2cec0*/  IMAD.MOV.U32 R123, RZ, RZ, RZ ;  /* 0x000000ffff7b7224 */ /* 0x000fe200078e00ff */
        /* <DEDUP_REMOVED lines=28> */
[----:B------:R-:W-:-:S07]  /*2d090*/  MOV R95, R0 ;  /* 0x00000000005f7202 */ /* 0x000fce0000000f00 */
.L_x_890:
[----:B------:R-:W-:Y:S05]  /*2d0a0*/  BSYNC.RECONVERGENT B1 ;  /* 0x0000000000017941 */ /* 0x000fea0003800200 */
.L_x_889:
[----:B------:R-:W-:-:S13]  /*2d0b0*/  FSETP.GE.AND P0, PT, R95, RZ, PT ;  /* 0x000000ff5f00720b */ /* 0x000fda0003f06000 */
        /* <DEDUP_REMOVED lines=24> */
.L_x_888:
[----:B------:R-:W-:Y:S05]  /*2d240*/  BSYNC.RECONVERGENT B0 ;  /* 0x0000000000007941 */ /* 0x000fea0003800200 */
.L_x_887:
[----:B------:R-:W1:Y:S01]  /*2d250*/  LDCU.64 UR12, c[0x0][0x3b0] ;  /* 0x00007600ff0c77ac */ /* 0x000e620008000a00 */
[----:B------:R-:W-:Y:S02]  /*2d260*/  IADD3 R111, P0, PT, R111, 0x2, RZ ;  /* 0x000000026f6f7810 */ /* 0x000fe40007f1e0ff */
[----:B------:R-:W-:Y:S02]  /*2d270*/  FSETP.GEU.AND P1, PT, R136, R13, PT ;  /* 0x0000000d8800720b */ /* 0x000fe40003f2e000 */
[----:B------:R-:W-:-:S11]  /*2d280*/  IADD3.X R15, PT, PT, RZ, R15, RZ, P0, !PT ;  /* 0x0000000fff0f7210 */ /* 0x000fd600007fe4ff */
[----:B------:R-:W-:Y:S01]  /*2d290*/  @!P1 MOV R13, R136 ;  /* 0x00000088000d9202 */ /* 0x000fe20000000f00 */
[----:B------:R-:W-:Y:S01]  /*2d2a0*/  @!P1 IMAD.MOV.U32 R11, RZ, RZ, R135 ;  /* 0x000000ffff0b9224 */ /* 0x000fe200078e0087 */
[----:B-1----:R-:W-:Y:S01]  /*2d2b0*/  MOV R14, UR12 ;  /* 0x0000000c000e7c02 */ /* 0x002fe20008000f00 */
[----:B------:R-:W-:Y:S01]  /*2d2c0*/  @!P1 IMAD.MOV.U32 R104, RZ, RZ, R132 ;  /* 0x000000ffff689224 */ /* 0x000fe200078e0084 */
[----:B------:R-:W-:Y:S01]  /*2d2d0*/  @!P1 MOV R122, R134 ;  /* 0x00000086007a9202 */ /* 0x000fe20000000f00 */
[----:B------:R-:W-:Y:S01]  /*2d2e0*/  @!P1 IMAD.MOV.U32 R102, RZ, RZ, R130 ;  /* 0x000000ffff669224 */ /* 0x000fe200078e0082 */
[----:B------:R-:W-:Y:S01]  /*2d2f0*/  LOP3.LUT R137, R14, 0xfffffffe, RZ, 0xc0, !PT ;  /* 0xfffffffe0e897812 */ /* 0x000fe200078ec0ff */
[----:B-----5:R-:W-:Y:S01]  /*2d300*/  @!P1 IMAD.MOV.U32 R92, RZ, RZ, R127 ;  /* 0x000000ffff5c9224 */ /* 0x020fe200078e007f */
[----:B------:R-:W-:Y:S01]  /*2d310*/  @!P1 MOV R98, R133 ;  /* 0x0000008500629202 */ /* 0x000fe20000000f00 */
[----:B------:R-:W-:Y:S01]  /*2d320*/  @!P1 IMAD.MOV.U32 R91, RZ, RZ, R125 ;  /* 0x000000ffff5b9224 */ /* 0x000fe200078e007d */
[----:B------:R-:W-:Y:S01]  /*2d330*/  ISETP.NE.U32.AND P0, PT, R111, R137, PT ;  /* 0x000000896f00720c */ /* 0x000fe20003f05070 */
[----:B------:R-:W-:Y:S01]  /*2d340*/  @!P1 IMAD.MOV.U32 R87, RZ, RZ, R119 ;  /* 0x000000ffff579224 */ /* 0x000fe200078e0077 */
[----:B------:R-:W-:Y:S01]  /*2d350*/  @!P1 MOV R103, R131 ;  /* 0x0000008300679202 */ /* 0x000fe20000000f00 */
[----:B------:R-:W-:Y:S01]  /*2d360*/  @!P1 IMAD.MOV.U32 R105, RZ, RZ, R115 ;  /* 0x000000ffff699224 */ /* 0x000fe200078e0073 */
[----:B------:R-:W-:-:S02]  /*2d370*/  ISETP.NE.AND.EX P0, PT, R15, UR13, PT, P0 ;  /* 0x0000000d0f007c0c */ /* 0x000fc4000bf05300 */
[----:B------:R-:W-:Y:S02]  /*2d380*/  @!P1 MOV R94, R129 ;  /* 0x00000081005e9202 */ /* 0x000fe40000000f00 */
        /* <DEDUP_REMOVED lines=8> */
[----:B------:R-:W1:Y:S02]  /*2d410*/  LDCU UR6, c[0x0][0x3b4] ;  /* 0x00007680ff0677ac */ /* 0x000e640008000800 */
[----:B-1----:R-:W-:-:S07]  /*2d420*/  MOV R0, UR6 ;  /* 0x0000000600007c02 */ /* 0x002fce0008000f00 */
.L_x_882:
        /* <DEDUP_REMOVED lines=14> */
[----:B0-----:R-:W-:Y:S01]  /*2d510*/  HFMA2 R121, -RZ, RZ, 0, 0 ;  /* 0x00000000ff797431 */ /* 0x001fe200000001ff */
[----:B------:R-:W-:Y:S01]  /*2d520*/  CS2R R132, SRZ ;  /* 0x0000000000847805 */ /* 0x000fe2000001ff00 */
[----:B------:R-:W-:Y:S01]  /*2d530*/  HFMA2 R115, -RZ, RZ, 0, 0 ;  /* 0x00000000ff737431 */ /* 0x000fe200000001ff */
[----:B-1----:R-:W-:Y:S01]  /*2d540*/  CS2R R130, SRZ ;  /* 0x0000000000827805 */ /* 0x002fe2000001ff00 */
[----:B------:R-:W-:Y:S01]  /*2d550*/  HFMA2 R120, -RZ, RZ, 1.875, 0 ;  /* 0x3f800000ff787431 */ /* 0x000fe200000001ff */
[----:B------:R-:W-:-:S02]  /*2d560*/  CS2R R128, SRZ ;  /* 0x0000000000807805 */ /* 0x000fc4000001ff00 */
[----:B------:R-:W-:Y:S01]  /*2d570*/  CS2R R126, SRZ ;  /* 0x00000000007e7805 */ /* 0x000fe2000001ff00 */
[----:B------:R-:W-:Y:S01]  /*2d580*/  IMAD.MOV.U32 R124, RZ, RZ, 0x3f800000 ;  /* 0x3f800000ff7c7424 */ /* 0x000fe200078e00ff */
[----:B------:R-:W-:Y:S01]  /*2d590*/  MOV R123, RZ ;  /* 0x000000ff007b7202 */ /* 0x000fe20000000f00 */
[----:B------:R-:W-:Y:S01]  /*2d5a0*/  IMAD.MOV.U32 R111, RZ, RZ, RZ ;  /* 0x000000ffff6f7224 */ /* 0x000fe200078e00ff */
[----:B------:R-:W-:Y:S01]  /*2d5b0*/  MOV R113, 0x3f800000 ;  /* 0x3f80000000717802 */ /* 0x000fe20000000f00 */
[----:B------:R-:W-:Y:S01]  /*2d5c0*/  IMAD.MOV.U32 R117, RZ, RZ, RZ ;  /* 0x000000ffff757224 */ /* 0x000fe200078e00ff */
        /* <DEDUP_REMOVED lines=27> */
.L_x_895:
[----:B------:R-:W-:Y:S05]  /*2d780*/  BSYNC.RECONVERGENT B1 ;  /* 0x0000000000017941 */ /* 0x000fea0003800200 */
.L_x_894:
        /* <DEDUP_REMOVED lines=21> */
.L_x_893:
[----:B------:R-:W-:Y:S05]  /*2d8e0*/  BSYNC.RECONVERGENT B0 ;  /* 0x0000000000007941 */ /* 0x000fea0003800200 */
.L_x_892:
        /* <DEDUP_REMOVED lines=20> */
.L_x_881:
[----:B------:R-:W-:Y:S05]  /*2da30*/  @!P3 BRA `(.L_x_896) ;  /* 0x000000080048b947 */ /* 0x000fea0003800000 */
[----:B0-----:R-:W-:Y:S02]  /*2da40*/  HFMA2 R121, -RZ, RZ, 0, 0 ;  /* 0x00000000ff797431 */ /* 0x001fe400000001ff */
[----:B------:R-:W-:-:S07]  /*2da50*/  IMAD.MOV.U32 R123, RZ, RZ, RZ ;  /* 0x000000ffff7b7224 */ /* 0x000fce00078e00ff */
.L_x_902:
[----:B0-----:R-:W0:Y:S01]  /*2da60*/  LDC.64 R14, c[0x0][0x3c0] ;  /* 0x0000f000ff0e7b82 */ /* 0x001e220000000a00 */
[----:B------:R-:W-:Y:S02]  /*2da70*/  IMAD R17, R121, 0x60, RZ ;  /* 0x0000006079117824 */ /* 0x000fe400078e02ff */
        /* <DEDUP_REMOVED lines=11> */
[----:B------:R-:W-:Y:S01]  /*2db30*/  BSSY.RECONVERGENT B1, `(.L_x_897) ;  /* 0x0000069000017945 */ /* 0x000fe20003800200 */
[----:B------:R-:W-:Y:S01]  /*2db40*/  IMAD.MOV.U32 R124, RZ, RZ, 0x7f7fffff ;  /* 0x7f7fffffff7c7424 */ /* 0x000fe200078e00ff */
[----:B------:R-:W-:-:S02]  /*2db50*/  MOV R125, RZ ;  /* 0x000000ff007d7202 */ /* 0x000fc40000000f00 */
[----:B------:R-:W-:Y:S02]  /*2db60*/  CS2R R126, SRZ ;  /* 0x00000000007e7805 */ /* 0x000fe4000001ff00 */
[----:B------:R-:W-:Y:S02]  /*2db70*/  CS2R R128, SRZ ;  /* 0x0000000000807805 */ /* 0x000fe4000001ff00 */
[----:B-1----:R-:W-:Y:S01]  /*2db80*/  MOV R130, RZ ;  /* 0x000000ff00827202 */ /* 0x002fe20000000f00 */
[----:B------:R-:W-:Y:S01]  /*2db90*/  IMAD.MOV.U32 R131, RZ, RZ, 0x3f800000 ;  /* 0x3f800000ff837424 */ /* 0x000fe200078e00ff */
[----:B------:R-:W-:Y:S02]  /*2dba0*/  CS2R R132, SRZ ;  /* 0x0000000000847805 */ /* 0x000fe4000001ff00 */
[----:B------:R-:W-:Y:S02]  /*2dbb0*/  MOV R134, RZ ;  /* 0x000000ff00867202 */ /* 0x000fe40000000f00 */
[----:B------:R-:W-:-:S02]  /*2dbc0*/  CS2R R136, SRZ ;  /* 0x0000000000887805 */ /* 0x000fc4000001ff00 */
[----:B------:R-:W-:Y:S01]  /*2dbd0*/  MOV R135, 0x3f800000 ;  /* 0x3f80000000877802 */ /* 0x000fe20000000f00 */
[----:B------:R-:W-:Y:S01]  /*2dbe0*/  IMAD.MOV.U32 R138, RZ, RZ, RZ ;  /* 0x000000ffff8a7224 */ /* 0x000fe200078e00ff */
        /* <DEDUP_REMOVED lines=18> */
[----:B------:R-:W-:Y:S01]  /*2dd10*/  FMUL R0, R113, R142 ;  /* 0x0000008e71007220 */ /* 0x000fe20000400000 */
[----:B------:R-:W-:Y:S03]  /*2dd20*/  BSSY.RECONVERGENT B2, `(.L_x_899) ;  /* 0x000000e000027945 */ /* 0x000fe60003800200 */
[----:B------:R-:W-:-:S04]  /*2dd30*/  FFMA R0, R111, R144, R0 ;  /* 0x000000906f007223 */ /* 0x000fc80000000000 */
[----:B------:R-:W-:-:S05]  /*2dd40*/  FFMA R95, R15, R140, R0 ;  /* 0x0000008c0f5f7223 */ /* 0x000fca0000000000 */
[----:B------:R-:W-:-:S04]  /*2dd50*/  IADD3 R0, PT, PT, R95, 0x1800000, RZ ;  /* 0x018000005f007810 */ /* 0x000fc80007ffe0ff */
[----:B------:R-:W-:-:S04]  /*2dd60*/  LOP3.LUT R0, R0, 0x7f800000, RZ, 0xc0, !PT ;  /* 0x7f80000000007812 */ /* 0x000fc800078ec0ff */
[----:B------:R-:W-:-:S13]  /*2dd70*/  ISETP.GT.U32.AND P0, PT, R0, 0x1ffffff, PT ;  /* 0x01ffffff0000780c */ /* 0x000fda0003f04070 */
[----:B------:R-:W-:Y:S05]  /*2dd80*/  @P0 BRA `(.L_x_900) ;  /* 0x00000000000c0947 */ /* 0x000fea0003800000 */
[----:B------:R-:W-:-:S07]  /*2dd90*/  MOV R0, 0x2ddb0 ;  /* 0x0002ddb000007802 */ /* 0x000fce0000000f00 */
[----:B------:R-:W-:Y:S05]  /*2dda0*/  CALL.REL.NOINC `($__internal_0_$__cuda_sm20_rcp_rn_f32_slowpath) ;  /* 0x000000ac00c07944 */ /* 0x000fea0003c00000 */
[----:B------:R-:W-:Y:S05]  /*2ddb0*/  BRA `(.L_x_901) ;  /* 0x0000000000107947 */ /* 0x000fea0003800000 */
.L_x_900:
[----:B------:R-:W0:Y:S02]  /*2ddc0*/  MUFU.RCP R97, R95 ;  /* 0x0000005f00617308 */ /* 0x000e240000001000 */
[----:B0-----:R-:W-:-:S04]  /*2ddd0*/  FFMA R0, R95, R97, -1 ;  /* 0xbf8000005f007423 */ /* 0x001fc80000000061 */
[----:B------:R-:W-:-:S04]  /*2dde0*/  FADD.FTZ R0, -R0, -RZ ;  /* 0x800000ff00007221 */ /* 0x000fc80000010100 */
[----:B------:R-:W-:-:S07]  /*2ddf0*/  FFMA R97, R97, R0, R97 ;  /* 0x0000000061617223 */ /* 0x000fce0000000061 */
.L_x_901:
[----:B------:R-:W-:Y:S05]  /*2de00*/  BSYNC.RECONVERGENT B2 ;  /* 0x0000000000027941 */ /* 0x000fea0003800200 */
.L_x_899:
        /* <DEDUP_REMOVED lines=11> */
[C---:B------:R-:W-:Y:S01]  /*2dec0*/  FMUL R14, R15.reuse, R119 ;  /* 0x000000770f0e7220 */ /* 0x040fe20000400000 */
[----:B------:R-:W-:Y:S02]  /*2ded0*/  FMUL R106, R116, R101 ;  /* 0x00000065746a7220 */ /* 0x000fe40000400000 */
[-C--:B------:R-:W-:Y:S01]  /*2dee0*/  FFMA R17, R15, R120.reuse, -R0 ;  /* 0x000000780f117223 */ /* 0x080fe20000000800 */
[C---:B------:R-:W-:Y:S01]  /*2def0*/  FMUL R0, R111.reuse, R120 ;  /* 0x000000786f007220 */ /* 0x040fe20000400000 */
[----:B------:R-:W-:Y:S01]  /*2df00*/  FFMA R111, R111, R117, -R14 ;  /* 0x000000756f6f7223 */ /* 0x000fe2000000080e */
[-C--:B------:R-:W-:Y:S01]  /*2df10*/  FFMA R95, R115, R99.reuse, -R106 ;  /* 0x00000063735f7223 */ /* 0x080fe2000000086a */
[----:B------:R-:W-:Y:S01]  /*2df20*/  FMUL R15, R114, R99 ;  /* 0x00000063720f7220 */ /* 0x000fe20000400000 */
[----:B------:R-:W-:Y:S01]  /*2df30*/  FFMA R113, R113, R119, -R0 ;  /* 0x0000007771717223 */ /* 0x000fe20000000800 */
[----:B------:R-:W-:Y:S01]  /*2df40*/  FMUL R0, R111, R100 ;  /* 0x000000646f007220 */ /* 0x000fe20000400000 */
[----:B------:R-:W-:Y:S01]  /*2df50*/  FMUL R14, R95, R120 ;  /* 0x000000785f0e7220 */ /* 0x000fe20000400000 */
[-C--:B------:R-:W-:Y:S01]  /*2df60*/  FFMA R15, R116, R100.reuse, -R15 ;  /* 0x00000064740f7223 */ /* 0x080fe2000000080f */
[----:B------:R-:W-:Y:S01]  /*2df70*/  FMUL R95, R115, R100 ;  /* 0x00000064735f7220 */ /* 0x000fe20000400000 */
[----:B------:R-:W-:-:S02]  /*2df80*/  FFMA R0, R17, R101, R0 ;  /* 0x0000006511007223 */ /* 0x000fc40000000000 */
[----:B------:R-:W-:Y:S01]  /*2df90*/  FFMA R14, R15, R119, R14 ;  /* 0x000000770f0e7223 */ /* 0x000fe2000000000e */
[----:B------:R-:W-:Y:S01]  /*2dfa0*/  FFMA R15, R114, R101, -R95 ;  /* 0x00000065720f7223 */ /* 0x000fe2000000085f */
[----:B------:R-:W-:-:S03]  /*2dfb0*/  FFMA R0, R113, R99, R0 ;  /* 0x0000006371007223 */ /* 0x000fc60000000000 */
[----:B------:R-:W-:Y:S01]  /*2dfc0*/  FFMA R15, R15, R117, R14 ;  /* 0x000000750f0f7223 */ /* 0x000fe2000000000e */
[----:B------:R-:W-:-:S04]  /*2dfd0*/  FMUL R0, R0, R97 ;  /* 0x0000006100007220 */ /* 0x000fc80000400000 */
[----:B------:R-:W-:-:S05]  /*2dfe0*/  FFMA R15, R15, R97, R0 ;  /* 0x000000610f0f7223 */ /* 0x000fca0000000000 */
        /* <DEDUP_REMOVED lines=29> */
.L_x_898:
[----:B------:R-:W-:Y:S05]  /*2e1c0*/  BSYNC.RECONVERGENT B1 ;  /* 0x0000000000017941 */ /* 0x000fea0003800200 */
.L_x_897:
        /* <DEDUP_REMOVED lines=21> */
[----:B------:R-:W-:Y:S02]  /*2e320*/  @!P1 MOV R9, R137 ;  /* 0x0000008900099202 */ /* 0x000fe40000000f00 */
[----:B------:R-:W-:Y:S02]  /*2e330*/  @!P1 MOV R105, R138 ;  /* 0x0000008a00699202 */ /* 0x000fe40000000f00 */
[----:B------:R-:W-:Y:S01]  /*2e340*/  @!P1 MOV R104, RZ ;  /* 0x000000ff00689202 */ /* 0x000fe20000000f00 */
[----:B------:R-:W-:Y:S06]  /*2e350*/  @P0 BRA `(.L_x_902) ;  /* 0xfffffff400c00947 */ /* 0x000fec000383ffff */
.L_x_896:
[----:B------:R-:W-:Y:S01]  /*2e360*/  FSETP.NEU.AND P0, PT, R13, 3.40282346638528859812e+38, PT ;  /* 0x7f7fffff0d00780b */ /* 0x000fe20003f0d000 */
[----:B------:R-:W-:Y:S01]  /*2e370*/  BSSY.RECONVERGENT B2, `(.L_x_903) ;  /* 0x0000a4a000027945 */ /* 0x000fe20003800200 */
[----:B------:R-:W-:Y:S01]  /*2e380*/  HFMA2 R5, -RZ, RZ, 1.875, 0 ;  /* 0x3f800000ff057431 */ /* 0x000fe200000001ff */
[----:B------:R-:W-:Y:S01]  /*2e390*/  CS2R R12, SRZ ;  /* 0x00000000000c7805 */ /* 0x000fe2000001ff00 */
[----:B0-----:R-:W-:-:S09]  /*2e3a0*/  IMAD.MOV.U32 R15, RZ, RZ, RZ ;  /* 0x000000ffff0f7224 */ /* 0x001fd200078e00ff */
[----:B------:R-:W-:Y:S05]  /*2e3b0*/  @!P0 BRA `(.L_x_904) ;  /* 0x000000a400148947 */ /* 0x000fea0003800000 */
[----:B------:R-:W-:Y:S01]  /*2e3c0*/  SHF.R.U32.HI R5, RZ, 0x2, R8 ;  /* 0x00000002ff057819 */ /* 0x000fe20000011608 */
[----:B------:R-:W-:Y:S01]  /*2e3d0*/  IMAD.MOV.U32 R14, RZ, RZ, R7 ;  /* 0x000000ffff0e7224 */ /* 0x000fe200078e0007 */
[----:B------:R-:W-:Y:S01]  /*2e3e0*/  SHF.L.U32 R0, R7, 0x4, RZ ;  /* 0x0000000407007819 */ /* 0x000fe200000006ff */
[----:B------:R-:W-:Y:S01]  /*2e3f0*/  BSSY.RECONVERGENT B0, `(.L_x_905) ;  /* 0x0000179000007945 */ /* 0x000fe20003800200 */
[----:B------:R-:W-:Y:S01]  /*2e400*/  LOP3.LUT R5, R5, R8, RZ, 0x3c, !PT ;  /* 0x0000000805057212 */ /* 0x000fe200078e3cff */
[----:B------:R-:W-:Y:S01]  /*2e410*/  FMUL R116, R104, 9.9999997473787516356e-05 ;  /* 0x38d1b71768747820 */ /* 0x000fe20000400000 */
[----:B------:R-:W-:Y:S01]  /*2e420*/  IADD3 R12, PT, PT, R10, 0x587c5, RZ ;  /* 0x000587c50a0c7810 */ /* 0x000fe20007ffe0ff */
[----:B------:R-:W-:Y:S01]  /*2e430*/  FMUL R111, R103, 9.9999997473787516356e-05 ;  /* 0x38d1b717676f7820 */ /* 0x000fe20000400000 */
[----:B------:R-:W-:Y:S02]  /*2e440*/  SHF.L.U32 R8, R5, 0x1, RZ ;  /* 0x0000000105087819 */ /* 0x000fe400000006ff */
[----:B------:R-:W-:-:S02]  /*2e450*/  MOV R13, R2 ;  /* 0x00000002000d7202 */ /* 0x000fc40000000f00 */
[----:B------:R-:W-:Y:S01]  /*2e460*/  LOP3.LUT R0, R5, R8, R0, 0x96, !PT ;  /* 0x0000000805007212 */ /* 0x000fe200078e9600 */
[----:B------:R-:W-:Y:S01]  /*2e470*/  IMAD.MOV.U32 R5, RZ, RZ, R6 ;  /* 0x000000ffff057224 */ /* 0x000fe200078e0006 */
[----:B------:R-:W-:Y:S01]  /*2e480*/  MOV R95, 0x2f800000 ;  /* 0x2f800000005f7802 */ /* 0x000fe20000000f00 */
[----:B------:R-:W-:Y:S01]  /*2e490*/  STL.64 [R1+0x20], R12 ;  /* 0x0000200c01007387 */ /* 0x000fe20000100a00 */
[----:B------:R-:W-:-:S03]  /*2e4a0*/  LOP3.LUT R15, R0, R7, RZ, 0x3c, !PT ;  /* 0x00000007000f7212 */ /* 0x000fc600078e3cff */
[----:B------:R0:W-:Y:S01]  /*2e4b0*/  STL.64 [R1+0x28], R4 ;  /* 0x0000280401007387 */ /* 0x0001e20000100a00 */
[----:B------:R-:W-:-:S03]  /*2e4c0*/  IADD3 R0, PT, PT, R15, R12, RZ ;  /* 0x0000000c0f007210 */ /* 0x000fc60007ffe0ff */
[----:B------:R2:W-:Y:S01]  /*2e4d0*/  STL.64 [R1+0x30], R14 ;  /* 0x0000300e01007387 */ /* 0x0005e20000100a00 */
[----:B------:R-:W-:-:S05]  /*2e4e0*/  I2FP.F32.U32 R0, R0 ;  /* 0x0000000000007245 */ /* 0x000fca0000201000 */
[----:B------:R-:W-:Y:S01]  /*2e4f0*/  FFMA R17, R0, R95, 1.1641532182693481445e-10 ;  /* 0x2f00000000117423 */ /* 0x000fe2000000005f */
[----:B------:R-:W-:Y:S02]  /*2e500*/  IMAD.MOV.U32 R0, RZ, RZ, 0x3f800000 ;  /* 0x3f800000ff007424 */ /* 0x000fe400078e00ff */
[----:B0-----:R-:W-:Y:S02]  /*2e510*/  FMUL R5, R102, 9.9999997473787516356e-05 ;  /* 0x38d1b71766057820 */ /* 0x001fe40000400000 */
[----:B------:R-:W-:-:S13]  /*2e520*/  FSETP.GT.AND P0, PT, R110, R17, PT ;  /* 0x000000116e00720b */ /* 0x000fda0003f04000 */
[----:B--2---:R-:W-:Y:S05]  /*2e530*/  @!P0 BRA `(.L_x_906) ;  /* 0x0000000400d08947 */ /* 0x004fea0003800000 */
[----:B------:R-:W-:Y:S01]  /*2e540*/  SHF.R.U32.HI R3, RZ, 0x2, R2 ;  /* 0x00000002ff037819 */ /* 0x000fe20000011602 */
[----:B------:R-:W-:Y:S01]  /*2e550*/  BSSY.RECONVERGENT B1, `(.L_x_907) ;  /* 0x0000034000017945 */ /* 0x000fe20003800200 */
[----:B------:R-:W-:Y:S02]  /*2e560*/  SHF.R.U32.HI R9, RZ, 0x2, R4 ;  /* 0x00000002ff097819 */ /* 0x000fe40000011604 */
[----:B------:R-:W-:Y:S02]  /*2e570*/  LOP3.LUT R3, R3, R2, RZ, 0x3c, !PT ;  /* 0x0000000203037212 */ /* 0x000fe400078e3cff */
[----:B------:R-:W-:Y:S02]  /*2e580*/  SHF.L.U32 R2, R15, 0x4, RZ ;  /* 0x000000040f027819 */ /* 0x000fe400000006ff */
        /* <DEDUP_REMOVED lines=17> */
[----:B------:R-:W-:Y:S02]  /*2e6a0*/  IADD3 R10, PT, PT, R10, 0xb0f8a, R3 ;  /* 0x000b0f8a0a0a7810 */ /* 0x000fe40007ffe003 */
[----:B------:R-:W-:Y:S02]  /*2e6b0*/  LOP3.LUT R9, R9, R8, RZ, 0x3c, !PT ;  /* 0x0000000809097212 */ /* 0x000fe400078e3cff */
[----:B------:R-:W-:Y:S02]  /*2e6c0*/  I2FP.F32.U32 R2, R2 ;  /* 0x0000000200027245 */ /* 0x000fe40000201000 */
[----:B------:R-:W-:Y:S01]  /*2e6d0*/  I2FP.F32.U32 R10, R10 ;  /* 0x0000000a000a7245 */ /* 0x000fe20000201000 */
[----:B------:R0:W-:Y:S01]  /*2e6e0*/  STL.64 [R1+0x30], R8 ;  /* 0x0000300801007387 */ /* 0x0001e20000100a00 */
[----:B------:R-:W-:Y:S01]  /*2e6f0*/  IADD3 R4, PT, PT, R9, R12, RZ ;  /* 0x0000000c09047210 */ /* 0x000fe20007ffe0ff */
[----:B------:R-:W-:Y:S01]  /*2e700*/  FFMA R17, R2, R95, 1.1641532182693481445e-10 ;  /* 0x2f00000002117423 */ /* 0x000fe2000000005f */
[----:B------:R-:W-:Y:S01]  /*2e710*/  MOV R2, R15 ;  /* 0x0000000f00027202 */ /* 0x000fe20000000f00 */
[----:B------:R-:W-:Y:S01]  /*2e720*/  FFMA R13, R10, R95, 1.1641532182693481445e-10 ;  /* 0x2f0000000a0d7423 */ /* 0x000fe2000000005f */
[----:B------:R-:W-:Y:S01]  /*2e730*/  I2FP.F32.U32 R4, R4 ;  /* 0x0000000400047245 */ /* 0x000fe20000201000 */
[----:B------:R-:W-:-:S02]  /*2e740*/  FFMA R10, R17, 2, -R0 ;  /* 0x40000000110a7823 */ /* 0x000fc40000000800 */
[----:B------:R-:W-:Y:S01]  /*2e750*/  FFMA R13, R13, 2, -R0 ;  /* 0x400000000d0d7823 */ /* 0x000fe20000000800 */
[----:B------:R0:W-:Y:S01]  /*2e760*/  STL.64 [R1+0x28], R2 ;  /* 0x0000280201007387 */ /* 0x0001e20000100a00 */
[----:B------:R-:W-:Y:S01]  /*2e770*/  FFMA R95, R4, R95, 1.1641532182693481445e-10 ;  /* 0x2f000000045f7423 */ /* 0x000fe2000000005f */
[----:B------:R-:W-:-:S03]  /*2e780*/  FMUL R14, R10, R10 ;  /* 0x0000000a0a0e7220 */ /* 0x000fc60000400000 */
[----:B------:R-:W-:Y:S01]  /*2e790*/  FFMA R4, R95, 2, -R0 ;  /* 0x400000005f047823 */ /* 0x000fe20000000800 */
        /* <DEDUP_REMOVED lines=11> */
.L_x_908:
[----:B------:R-:W-:Y:S01]  /*2e850*/  FMUL.FTZ R113, R14, R17 ;  /* 0x000000110e717220 */ /* 0x000fe20000410000 */
[----:B------:R-:W-:-:S03]  /*2e860*/  FMUL.FTZ R17, R17, 0.5 ;  /* 0x3f00000011117820 */ /* 0x000fc60000410000 */
[----:B------:R-:W-:-:S04]  /*2e870*/  FFMA R14, -R113, R113, R14 ;  /* 0x00000071710e7223 */ /* 0x000fc8000000010e */
[----:B------:R-:W-:-:S07]  /*2e880*/  FFMA R113, R14, R17, R113 ;  /* 0x000000110e717223 */ /* 0x000fce0000000071 */
.L_x_909:
[----:B------:R-:W-:Y:S05]  /*2e890*/  BSYNC.RECONVERGENT B1 ;  /* 0x0000000000017941 */ /* 0x000fea0003800200 */
.L_x_907:
        /* <DEDUP_REMOVED lines=14> */
.L_x_911:
[----:B------:R-:W-:Y:S05]  /*2e980*/  BSYNC.RECONVERGENT B1 ;  /* 0x0000000000017941 */ /* 0x000fea0003800200 */
.L_x_910:
        /* <DEDUP_REMOVED lines=14> */
.L_x_913:
[----:B------:R-:W-:Y:S05]  /*2ea70*/  BSYNC.RECONVERGENT B1 ;  /* 0x0000000000017941 */ /* 0x000fea0003800200 */
.L_x_912:
        /* <DEDUP_REMOVED lines=13> */
.L_x_915:
[----:B------:R-:W-:Y:S05]  /*2eb50*/  BSYNC.RECONVERGENT B1 ;  /* 0x0000000000017941 */ /* 0x000fea0003800200 */
.L_x_914:
        /* <DEDUP_REMOVED lines=11> */
[----:B------:R-:W-:Y:S01]  /*2ec10*/  MOV R4, R15 ;  /* 0x0000000f00047202 */ /* 0x000fe20000000f00 */
[C---:B------:R-:W-:Y:S01]  /*2ec20*/  FFMA R114, R105.reuse, R101, R2 ;  /* 0x0000006569727223 */ /* 0x040fe20000000002 */
[C---:B------:R-:W-:Y:S01]  /*2ec30*/  FFMA R113, R105.reuse, R103, R6 ;  /* 0x0000006769717223 */ /* 0x040fe20000000006 */
[----:B------:R-:W-:Y:S01]  /*2ec40*/  FFMA R112, R105, R99, R0 ;  /* 0x0000006369707223 */ /* 0x000fe20000000000 */
[----:B------:R-:W-:Y:S01]  /*2ec50*/  MOV R6, R3 ;  /* 0x0000000300067202 */ /* 0x000fe20000000f00 */
[----:B------:R-:W-:Y:S01]  /*2ec60*/  IMAD.MOV.U32 R2, RZ, RZ, R7 ;  /* 0x000000ffff027224 */ /* 0x000fe200078e0007 */
[----:B------:R-:W-:Y:S06]  /*2ec70*/  BRA `(.L_x_916) ;  /* 0x0000000c00c07947 */ /* 0x000fec0003800000 */
.L_x_906:
        /* <DEDUP_REMOVED lines=9> */
[----:B------:R-:W-:Y:S01]  /*2ed10*/  FMNMX.NAN R105, R5, 1, PT ;  /* 0x3f80000005697809 */ /* 0x000fe20003820000 */
[----:B0-----:R-:W-:-:S03]  /*2ed20*/  FFMA R9, R0, -R3, 1 ;  /* 0x3f80000000097423 */ /* 0x001fc60000000803 */
[----:B------:R-:W-:Y:S01]  /*2ed30*/  FSEL R105, R105, -1, P0 ;  /* 0xbf80000069697808 */ /* 0x000fe20000000000 */
[----:B------:R-:W-:-:S03]  /*2ed40*/  FFMA R0, R0, R9, R0 ;  /* 0x0000000900007223 */ /* 0x000fc60000000000 */
[----:B------:R-:W-:-:S13]  /*2ed50*/  FSETP.GEU.AND P1, PT, R105, RZ, PT ;  /* 0x000000ff6900720b */ /* 0x000fda0003f2e000 */
        /* <DEDUP_REMOVED lines=16> */
[----:B-1----:R-:W-:Y:S05]  /*2ee60*/  CALL.REL.NOINC `($__internal_2_$__cuda_sm3x_div_rn_noftz_f32_slowpath) ;  /* 0x000000a000bc7944 */ /* 0x002fea0003c00000 */
[----:B------:R-:W-:-:S07]  /*2ee70*/  MOV R110, R0 ;  /* 0x00000000006e7202 */ /* 0x000fce0000000f00 */
.L_x_919:
[----:B------:R-:W-:Y:S05]  /*2ee80*/  BSYNC.RECONVERGENT B1 ;  /* 0x0000000000017941 */ /* 0x000fea0003800200 */
.L_x_918:
        /* <DEDUP_REMOVED lines=10> */
[----:B------:R0:W2:Y:S01]  /*2ef30*/  MUFU.RSQ R3, R0 ;  /* 0x0000000000037308 */ /* 0x0000a20000001400 */
[----:B------:R-:W-:Y:S02]  /*2ef40*/  BSSY.RECONVERGENT B10, `(.L_x_922) ;  /* 0x000000b0000a7945 */ /* 0x000fe40003800200 */
[----:B------:R-:W-:Y:S01]  /*2ef50*/  ISETP.GT.U32.AND P0, PT, R8, 0x727fffff, PT ;  /* 0x727fffff0800780c */ /* 0x000fe20003f04070 */
[----:B------:R-:W-:-:S12]  /*2ef60*/  FMUL R8, R110, R105 ;  /* 0x000000696e087220 */ /* 0x000fd80000400000 */
[----:B0-----:R-:W-:Y:S05]  /*2ef70*/  @!P0 BRA `(.L_x_923) ;  /* 0x00000000000c8947 */ /* 0x001fea0003800000 */
[----:B------:R-:W-:-:S07]  /*2ef80*/  MOV R14, 0x2efa0 ;  /* 0x0002efa0000e7802 */ /* 0x000fce0000000f00 */
[----:B-12---:R-:W-:Y:S05]  /*2ef90*/  CALL.REL.NOINC `($__internal_1_$__cuda_sm20_sqrt_rn_f32_slowpath) ;  /* 0x000000a000187944 */ /* 0x006fea0003c00000 */
[----:B------:R-:W-:Y:S05]  /*2efa0*/  BRA `(.L_x_924) ;  /* 0x0000000000107947 */ /* 0x000fea0003800000 */
.L_x_923:
[----:B--2---:R-:W-:Y:S01]  /*2efb0*/  FMUL.FTZ R107, R0, R3 ;  /* 0x00000003006b7220 */ /* 0x004fe20000410000 */
[----:B------:R-:W-:-:S03]  /*2efc0*/  FMUL.FTZ R3, R3, 0.5 ;  /* 0x3f00000003037820 */ /* 0x000fc60000410000 */
[----:B------:R-:W-:-:S04]  /*2efd0*/  FFMA R0, -R107, R107, R0 ;  /* 0x0000006b6b007223 */ /* 0x000fc80000000100 */
[----:B------:R-:W-:-:S07]  /*2efe0*/  FFMA R107, R0, R3, R107 ;  /* 0x00000003006b7223 */ /* 0x000fce000000006b */
.L_x_924:
[----:B------:R-:W-:Y:S05]  /*2eff0*/  BSYNC.RECONVERGENT B10 ;  /* 0x00000000000a7941 */ /* 0x000fea0003800200 */
.L_x_922:
[----:B------:R-:W-:-:S04]  /*2f000*/  FADD R0, R8, -R107 ;  /* 0x8000006b08007221 */ /* 0x000fc80000000000 */
[C---:B------:R-:W-:Y:S01]  /*2f010*/  FMUL R111, R0.reuse, R13 ;  /* 0x0000000d006f7220 */ /* 0x040fe20000400000 */
[C---:B------:R-:W-:Y:S01]  /*2f020*/  FMUL R3, R0.reuse, R10 ;  /* 0x0000000a00037220 */ /* 0x040fe20000400000 */
[----:B------:R-:W-:Y:S02]  /*2f030*/  FMUL R0, R0, R9 ;  /* 0x0000000900007220 */ /* 0x000fe40000400000 */
[C---:B------:R-:W-:Y:S01]  /*2f040*/  FFMA R111, R110.reuse, R101, R111 ;  /* 0x000000656e6f7223 */ /* 0x040fe2000000006f */
[C---:B------:R-:W-:Y:S01]  /*2f050*/  FFMA R8, R110.reuse, R100, R3 ;  /* 0x000000646e087223 */ /* 0x040fe20000000003 */
[----:B------:R-:W-:-:S07]  /*2f060*/  FFMA R3, R110, R99, R0 ;  /* 0x000000636e037223 */ /* 0x000fce0000000000 */
.L_x_921:
[----:B------:R-:W-:Y:S05]  /*2f070*/  BSYNC.RECONVERGENT B1 ;  /* 0x0000000000017941 */ /* 0x000fea0003800200 */
.L_x_920:
[----:B------:R-:W-:Y:S01]  /*2f080*/  FMUL R0, R8, R8 ;  /* 0x0000000808007220 */ /* 0x000fe20000400000 */
[----:B------:R-:W-:Y:S01]  /*2f090*/  FSETP.GEU.AND P1, PT, R5, RZ, PT ;  /* 0x000000ff0500720b */ /* 0x000fe20003f2e000 */
[----:B------:R-:W-:Y:S02]  /*2f0a0*/  BSSY.RECONVERGENT B1, `(.L_x_925) ;  /* 0x0000011000017945 */ /* 0x000fe40003800200 */
[----:B------:R-:W-:Y:S01]  /*2f0b0*/  FFMA R0, R111, R111, R0 ;  /* 0x0000006f6f007223 */ /* 0x000fe20000000000 */
[----:B------:R-:W-:-:S03]  /*2f0c0*/  P2R R5, PR, RZ, 0x2 ;  /* 0x00000002ff057803 */ /* 0x000fc60000000000 */
        /* <DEDUP_REMOVED lines=10> */
.L_x_926:
[----:B------:R-:W-:Y:S01]  /*2f170*/  FMUL.FTZ R10, R9, R0 ;  /* 0x00000000090a7220 */ /* 0x000fe20000410000 */
[----:B------:R-:W-:-:S03]  /*2f180*/  FMUL.FTZ R0, R0, 0.5 ;  /* 0x3f00000000007820 */ /* 0x000fc60000410000 */
[----:B------:R-:W-:-:S04]  /*2f190*/  FFMA R9, -R10, R10, R9 ;  /* 0x0000000a0a097223 */ /* 0x000fc80000000109 */
[----:B------:R-:W-:-:S07]  /*2f1a0*/  FFMA R10, R9, R0, R10 ;  /* 0x00000000090a7223 */ /* 0x000fce000000000a */
.L_x_927:
[----:B------:R-:W-:Y:S05]  /*2f1b0*/  BSYNC.RECONVERGENT B1 ;  /* 0x0000000000017941 */ /* 0x000fea0003800200 */
.L_x_925:
        /* <DEDUP_REMOVED lines=13> */
.L_x_929:
[----:B------:R-:W-:Y:S05]  /*2f290*/  BSYNC.RECONVERGENT B1 ;  /* 0x0000000000017941 */ /* 0x000fea0003800200 */
.L_x_928:
        /* <DEDUP_REMOVED lines=15> */
.L_x_931:
[----:B------:R-:W-:Y:S05]  /*2f390*/  BSYNC.RECONVERGENT B1 ;  /* 0x0000000000017941 */ /* 0x000fea0003800200 */
.L_x_930:
        /* <DEDUP_REMOVED lines=13> */
.L_x_933:
[----:B------:R-:W-:Y:S05]  /*2f470*/  BSYNC.RECONVERGENT B1 ;  /* 0x0000000000017941 */ /* 0x000fea0003800200 */
.L_x_932:
[----:B------:R-:W-:Y:S01]  /*2f480*/  ISETP.NE.AND P0, PT, R5, RZ, PT ;  /* 0x000000ff0500720c */ /* 0x000fe20003f05270 */
[----:B------:R-:W-:Y:S02]  /*2f490*/  HFMA2 R5, -RZ, RZ, 0.60205078125, -0.443115234375 ;  /* 0x38d1b717ff057431 */ /* 0x000fe400000001ff */
[----:B------:R-:W-:Y:S01]  /*2f4a0*/  IMAD.MOV.U32 R112, RZ, RZ, R0 ;  /* 0x000000ffff707224 */ /* 0x000fe200078e0000 */
[----:B------:R-:W-:Y:S02]  /*2f4b0*/  MOV R9, R15 ;  /* 0x0000000f00097202 */ /* 0x000fe40000000f00 */
[----:B------:R-:W-:Y:S02]  /*2f4c0*/  MOV R8, R7 ;  /* 0x0000000700087202 */ /* 0x000fe40000000f00 */
[----:B------:R-:W-:-:S05]  /*2f4d0*/  FSEL R5, -R5, 9.9999997473787516356e-05, !P0 ;  /* 0x38d1b71705057808 */ /* 0x000fca0004000100 */
[C---:B------:R-:W-:Y:S01]  /*2f4e0*/  FMUL R116, R5.reuse, R104 ;  /* 0x0000006805747220 */ /* 0x040fe20000400000 */
[C---:B------:R-:W-:Y:S01]  /*2f4f0*/  FMUL R111, R5.reuse, R103 ;  /* 0x00000067056f7220 */ /* 0x040fe20000400000 */
[----:B------:R-:W-:Y:S01]  /*2f500*/  FMUL R5, R5, R102 ;  /* 0x0000006605057220 */ /* 0x000fe20000400000 */
[----:B------:R-:W-:Y:S06]  /*2f510*/  BRA `(.L_x_916) ;  /* 0x0000000400987947 */ /* 0x000fec0003800000 */
.L_x_917:
[----:B------:R-:W-:Y:S01]  /*2f520*/  SHF.R.U32.HI R3, RZ, 0x2, R2 ;  /* 0x00000002ff037819 */ /* 0x000fe20000011602 */
[----:B------:R-:W-:Y:S01]  /*2f530*/  VIADD R12, R10, 0x161f14 ;  /* 0x00161f140a0c7836 */ /* 0x000fe20000000000 */
[----:B------:R-:W-:Y:S01]  /*2f540*/  SHF.R.U32.HI R9, RZ, 0x2, R4 ;  /* 0x00000002ff097819 */ /* 0x000fe20000011604 */
[----:B------:R-:W-:Y:S01]  /*2f550*/  BSSY.RECONVERGENT B1, `(.L_x_934) ;  /* 0x0000032000017945 */ /* 0x000fe20003800200 */
[----:B------:R-:W-:Y:S01]  /*2f560*/  LOP3.LUT R3, R3, R2, RZ, 0x3c, !PT ;  /* 0x0000000203037212 */ /* 0x000fe200078e3cff */
[----:B------:R-:W-:Y:S01]  /*2f570*/  IMAD.SHL.U32 R2, R15, 0x10, RZ ;  /* 0x000000100f027824 */ /* 0x000fe200078e00ff */
[----:B------:R-:W-:Y:S02]  /*2f580*/  LOP3.LUT R9, R9, R4, RZ, 0x3c, !PT ;  /* 0x0000000409097212 */ /* 0x000fe400078e3cff */
[----:B------:R-:W-:Y:S02]  /*2f590*/  SHF.L.U32 R8, R3, 0x1, RZ ;  /* 0x0000000103087819 */ /* 0x000fe400000006ff */
[----:B------:R-:W-:-:S02]  /*2f5a0*/  SHF.L.U32 R4, R9, 0x1, RZ ;  /* 0x0000000109047819 */ /* 0x000fc400000006ff */
[----:B------:R-:W-:Y:S02]  /*2f5b0*/  LOP3.LUT R2, R3, R8, R2, 0x96, !PT ;  /* 0x0000000803027212 */ /* 0x000fe400078e9602 */
[----:B------:R-:W-:Y:S02]  /*2f5c0*/  SHF.R.U32.HI R13, RZ, 0x2, R6 ;  /* 0x00000002ff0d7819 */ /* 0x000fe40000011606 */
[----:B------:R-:W-:Y:S02]  /*2f5d0*/  LOP3.LUT R3, R2, R15, RZ, 0x3c, !PT ;  /* 0x0000000f02037212 */ /* 0x000fe400078e3cff */
[----:B------:R-:W-:Y:S02]  /*2f5e0*/  LOP3.LUT R13, R13, R6, RZ, 0x3c, !PT ;  /* 0x000000060d0d7212 */ /* 0x000fe400078e3cff */
[----:B------:R-:W-:Y:S01]  /*2f5f0*/  MOV R6, R12 ;  /* 0x0000000c00067202 */ /* 0x000fe20000000f00 */
[----:B------:R-:W-:-:S04]  /*2f600*/  IMAD.SHL.U32 R2, R3, 0x10, RZ ;  /* 0x0000001003027824 */ /* 0x000fc800078e00ff */
[----:B------:R0:W-:Y:S01]  /*2f610*/  STL.64 [R1+0x20], R6 ;  /* 0x0000200601007387 */ /* 0x0001e20000100a00 */
[----:B------:R-:W-:Y:S02]  /*2f620*/  LOP3.LUT R2, R9, R4, R2, 0x96, !PT ;  /* 0x0000000409027212 */ /* 0x000fe400078e9602 */
[----:B------:R-:W-:Y:S02]  /*2f630*/  SHF.L.U32 R9, R13, 0x1, RZ ;  /* 0x000000010d097819 */ /* 0x000fe400000006ff */
[----:B------:R-:W-:-:S04]  /*2f640*/  LOP3.LUT R8, R2, R3, RZ, 0x3c, !PT ;  /* 0x0000000302087212 */ /* 0x000fc800078e3cff */
[----:B------:R-:W-:-:S04]  /*2f650*/  SHF.L.U32 R2, R8, 0x4, RZ ;  /* 0x0000000408027819 */ /* 0x000fc800000006ff */
        /* <DEDUP_REMOVED lines=9> */
[----:B------:R-:W-:-:S02]  /*2f6f0*/  IMAD.MOV.U32 R2, RZ, RZ, R15 ;  /* 0x000000ffff027224 */ /* 0x000fc400078e000f */
[-C--:B------:R-:W-:Y:S01]  /*2f700*/  FFMA R13, R10, R95.reuse, 1.1641532182693481445e-10 ;  /* 0x2f0000000a0d7423 */ /* 0x080fe2000000005f */
[----:B------:R-:W-:Y:S01]  /*2f710*/  I2FP.F32.U32 R4, R4 ;  /* 0x0000000400047245 */ /* 0x000fe20000201000 */
[--C-:B------:R-:W-:Y:S02]  /*2f720*/  FFMA R10, R17, 2, -R0.reuse ;  /* 0x40000000110a7823 */ /* 0x100fe40000000800 */
        /* <DEDUP_REMOVED lines=16> */
.L_x_935:
[----:B------:R-:W-:Y:S01]  /*2f830*/  FMUL.FTZ R99, R14, R17 ;  /* 0x000000110e637220 */ /* 0x000fe20000410000 */
[----:B------:R-:W-:-:S03]  /*2f840*/  FMUL.FTZ R17, R17, 0.5 ;  /* 0x3f00000011117820 */ /* 0x000fc60000410000 */
[----:B------:R-:W-:-:S04]  /*2f850*/  FFMA R14, -R99, R99, R14 ;  /* 0x00000063630e7223 */ /* 0x000fc8000000010e */
[----:B------:R-:W-:-:S07]  /*2f860*/  FFMA R99, R14, R17, R99 ;  /* 0x000000110e637223 */ /* 0x000fce0000000063 */
.L_x_936:
[----:B------:R-:W-:Y:S05]  /*2f870*/  BSYNC.RECONVERGENT B1 ;  /* 0x0000000000017941 */ /* 0x000fea0003800200 */
.L_x_934:
        /* <DEDUP_REMOVED lines=13> */
.L_x_938:
[----:B------:R-:W-:Y:S05]  /*2f950*/  BSYNC.RECONVERGENT B1 ;  /* 0x0000000000017941 */ /* 0x000fea0003800200 */
.L_x_937:
        /* <DEDUP_REMOVED lines=15> */
.L_x_940:
[----:B------:R-:W-:Y:S05]  /*2fa50*/  BSYNC.RECONVERGENT B1 ;  /* 0x0000000000017941 */ /* 0x000fea0003800200 */
.L_x_939:
        /* <DEDUP_REMOVED lines=13> */
.L_x_942:
[----:B------:R-:W-:Y:S05]  /*2fb30*/  BSYNC.RECONVERGENT B1 ;  /* 0x0000000000017941 */ /* 0x000fea0003800200 */
.L_x_941:
[----:B------:R-:W-:Y:S01]  /*2fb40*/  IMAD.MOV.U32 R112, RZ, RZ, R0 ;  /* 0x000000ffff707224 */ /* 0x000fe200078e0000 */
[----:B------:R-:W-:Y:S01]  /*2fb50*/  MOV R6, R3 ;  /* 0x0000000300067202 */ /* 0x000fe20000000f00 */
[----:B------:R-:W-:Y:S01]  /*2fb60*/  IMAD.MOV.U32 R2, RZ, RZ, R7 ;  /* 0x000000ffff027224 */ /* 0x000fe200078e0007 */
[----:B------:R-:W-:-:S07]  /*2fb70*/  MOV R4, R15 ;  /* 0x0000000f00047202 */ /* 0x000fce0000000f00 */
.L_x_916:
[----:B------:R-:W-:Y:S05]  /*2fb80*/  BSYNC.RECONVERGENT B0 ;  /* 0x0000000000007941 */ /* 0x000fea0003800200 */
.L_x_905:
[----:B------:R-:W-:Y:S01]  /*2fb90*/  FADD R15, R5, R98 ;  /* 0x00000062050f7221 */ /* 0x000fe20000000000 */
[----:B------:R-:W-:Y:S02]  /*2fba0*/  HFMA2 R98, -RZ, RZ, 1.875, 0 ;  /* 0x3f800000ff627431 */ /* 0x000fe400000001ff */
[----:B------:R-:W-:Y:S01]  /*2fbb0*/  FADD R122, R111, R122 ;  /* 0x0000007a6f7a7221 */ /* 0x000fe20000000000 */
[----:B------:R-:W-:Y:S02]  /*2fbc0*/  HFMA2 R119, -RZ, RZ, 0, 0 ;  /* 0x00000000ff777431 */ /* 0x000fe400000001ff */
[----:B------:R-:W-:Y:S01]  /*2fbd0*/  FADD R11, R116, R11 ;  /* 0x0000000b740b7221 */ /* 0x000fe20000000000 */
[----:B------:R-:W-:Y:S01]  /*2fbe0*/  HFMA2 R105, -RZ, RZ, 1.875, 0 ;  /* 0x3f800000ff697431 */ /* 0x000fe200000001ff */
[----:B------:R-:W-:Y:S01]  /*2fbf0*/  CS2R R110, SRZ ;  /* 0x00000000006e7805 */ /* 0x000fe2000001ff00 */
[----:B------:R-:W-:Y:S01]  /*2fc00*/  HFMA2 R115, -RZ, RZ, 0, 0 ;  /* 0x00000000ff737431 */ /* 0x000fe200000001ff */
[----:B------:R-:W-:Y:S01]  /*2fc10*/  MOV R144, 0x7f7fffff ;  /* 0x7f7fffff00907802 */ /* 0x000fe20000000f00 */
[----:B------:R-:W-:Y:S01]  /*2fc20*/  IMAD.MOV.U32 R13, RZ, RZ, RZ ;  /* 0x000000ffff0d7224 */ /* 0x000fe200078e00ff */
[----:B------:R-:W-:-:S02]  /*2fc30*/  CS2R R116, SRZ ;  /* 0x0000000000747805 */ /* 0x000fc4000001ff00 */
[----:B------:R-:W-:Y:S02]  /*2fc40*/  MOV R99, RZ ;  /* 0x000000ff00637202 */ /* 0x000fe40000000f00 */
[----:B------:R-:W-:Y:S02]  /*2fc50*/  CS2R R100, SRZ ;  /* 0x0000000000647805 */ /* 0x000fe4000001ff00 */
[----:B------:R-:W-:Y:S01]  /*2fc60*/  CS2R R102, SRZ ;  /* 0x0000000000667805 */ /* 0x000fe2000001ff00 */
[----:B------:R-:W-:Y:S01]  /*2fc70*/  IMAD.MOV.U32 R104, RZ, RZ, RZ ;  /* 0x000000ffff687224 */ /* 0x000fe200078e00ff */
[----:B------:R-:W-:Y:S01]  /*2fc80*/  MOV R120, RZ ;  /* 0x000000ff00787202 */ /* 0x000fe20000000f00 */
[----:B------:R-:W-:Y:S01]  /*2fc90*/  IMAD.MOV.U32 R5, RZ, RZ, RZ ;  /* 0x000000ffff057224 */ /* 0x000fe200078e00ff */
[----:B------:R-:W-:Y:S01]  /*2fca0*/  MOV R3, 0x3f800000 ;  /* 0x3f80000000037802 */ /* 0x000fe20000000f00 */
[----:B------:R-:W-:Y:S06]  /*2fcb0*/  @!P6 BRA `(.L_x_943) ;  /* 0x000000240010e947 */ /* 0x000fec0003800000 */
[----:B------:R-:W0:Y:S01]  /*2fcc0*/  LDCU.64 UR12, c[0x0][0x398] ;  /* 0x00007300ff0c77ac */ /* 0x000e220008000a00 */
[----:B------:R-:W-:Y:S01]  /*2fcd0*/  MOV R144, 0x7f7fffff ;  /* 0x7f7fffff00907802 */ /* 0x000fe20000000f00 */
[----:B------:R-:W-:Y:S01]  /*2fce0*/  IMAD.MOV.U32 R3, RZ, RZ, 0x3f800000 ;  /* 0x3f800000ff037424 */ /* 0x000fe200078e00ff */
[----:B------:R-:W-:Y:S01]  /*2fcf0*/  MOV R115, RZ ;  /* 0x000000ff00737202 */ /* 0x000fe20000000f00 */
[----:B------:R-:W-:Y:S01]  /*2fd00*/  IMAD.MOV.U32 R5, RZ, RZ, RZ ;  /* 0x000000ffff057224 */ /* 0x000fe200078e00ff */
[----:B------:R-:W-:Y:S01]  /*2fd10*/  MOV R7, RZ ;  /* 0x000000ff00077202 */ /* 0x000fe20000000f00 */
[----:B------:R-:W-:Y:S01]  /*2fd20*/  IMAD.MOV.U32 R104, RZ, RZ, RZ ;  /* 0x000000ffff687224 */ /* 0x000fe200078e00ff */
[----:B------:R-:W-:Y:S02]  /*2fd30*/  MOV R0, RZ ;  /* 0x000000ff00007202 */ /* 0x000fe40000000f00 */
[----:B------:R-:W-:Y:S02]  /*2fd40*/  CS2R R102, SRZ ;  /* 0x0000000000667805 */ /* 0x000fe4000001ff00 */
[----:B------:R-:W-:-:S02]  /*2fd50*/  MOV R120, RZ ;  /* 0x000000ff00787202 */ /* 0x000fc40000000f00 */
[----:B------:R-:W-:Y:S02]  /*2fd60*/  CS2R R100, SRZ ;  /* 0x0000000000647805 */ /* 0x000fe4000001ff00 */
[----:B------:R-:W-:Y:S02]  /*2fd70*/  MOV R105, 0x3f800000 ;  /* 0x3f80000000697802 */ /* 0x000fe40000000f00 */
[----:B------:R-:W-:Y:S02]  /*2fd80*/  CS2R R116, SRZ ;  /* 0x0000000000747805 */ /* 0x000fe4000001ff00 */
[----:B------:R-:W-:Y:S01]  /*2fd90*/  MOV R98, 0x3f800000 ;  /* 0x3f80000000627802 */ /* 0x000fe20000000f00 */
[----:B------:R-:W-:Y:S01]  /*2fda0*/  IMAD.MOV.U32 R119, RZ, RZ, RZ ;  /* 0x000000ffff777224 */ /* 0x000fe200078e00ff */
[----:B------:R-:W-:Y:S02]  /*2fdb0*/  MOV R99, RZ ;  /* 0x000000ff00637202 */ /* 0x000fe40000000f00 */
[----:B------:R-:W-:-:S02]  /*2fdc0*/  CS2R R110, SRZ ;  /* 0x00000000006e7805 */ /* 0x000fc4000001ff00 */
[----:B------:R-:W-:Y:S01]  /*2fdd0*/  MOV R13, RZ ;  /* 0x000000ff000d7202 */ /* 0x000fe20000000f00 */
[----:B0-----:R-:W-:-:S05]  /*2fde0*/  IMAD.U32 R54, RZ, RZ, UR12 ;  /* 0x0000000cff367e24 */ /* 0x001fca000f8e00ff */
[----:B------:R-:W-:-:S04]  /*2fdf0*/  ISETP.NE.U32.AND P0, PT, R54, 0x1, PT ;  /* 0x000000013600780c */ /* 0x000fc80003f05070 */
[----:B------:R-:W-:-:S13]  /*2fe00*/  ISETP.NE.AND.EX P0, PT, RZ, UR13, PT, P0 ;  /* 0x0000000dff007c0c */ /* 0x000fda000bf05300 */
[----:B------:R-:W-:Y:S05]  /*2fe10*/  @!P0 BRA `(.L_x_944) ;  /* 0x00000018000c8947 */ /* 0x000fea0003800000 */
[----:B------:R-:W-:Y:S01]  /*2fe20*/  HFMA2 R3, -RZ, RZ, 1.875, 0 ;  /* 0x3f800000ff037431 */ /* 0x000fe200000001ff */
[----:B------:R-:W-:Y:S01]  /*2fe30*/  MOV R144, 0x7f7fffff ;  /* 0x7f7fffff00907802 */ /* 0x000fe20000000f00 */
[----:B------:R-:W-:Y:S01]  /*2fe40*/  IMAD.MOV.U32 R115, RZ, RZ, RZ ;  /* 0x000000ffff737224 */ /* 0x000fe200078e00ff */
[----:B------:R-:W-:Y:S01]  /*2fe50*/  MOV R121, RZ ;  /* 0x000000ff00797202 */ /* 0x000fe20000000f00 */
[----:B------:R-:W-:-:S07]  /*2fe60*/  IMAD.MOV.U32 R7, RZ, RZ, RZ ;  /* 0x000000ffff077224 */ /* 0x000fce00078e00ff */
.L_x_977:
[----:B0-----:R-:W0:Y:S01]  /*2fe70*/  LDC.64 R106, c[0x0][0x390] ;  /* 0x0000e400ff6a7b82 */ /* 0x001e220000000a00 */
        /* <DEDUP_REMOVED lines=10> */
[----:B-1----:R-:W-:Y:S01]  /*2ff20*/  IMAD.MOV.U32 R131, RZ, RZ, 0x7f7fffff ;  /* 0x7f7fffffff837424 */ /* 0x002fe200078e00ff */
[----:B------:R-:W-:Y:S02]  /*2ff30*/  MOV R56, RZ ;  /* 0x000000ff00387202 */ /* 0x000fe40000000f00 */
[----:B------:R-:W-:Y:S02]  /*2ff40*/  CS2R R108, SRZ ;  /* 0x00000000006c7805 */ /* 0x000fe4000001ff00 */
[----:B------:R-:W-:Y:S01]  /*2ff50*/  MOV R126, RZ ;  /* 0x000000ff007e7202 */ /* 0x000fe20000000f00 */
[----:B------:R-:W-:Y:S01]  /*2ff60*/  IMAD.MOV.U32 R128, RZ, RZ, 0x3f800000 ;  /* 0x3f800000ff807424 */ /* 0x000fe200078e00ff */
[----:B------:R-:W-:Y:S02]  /*2ff70*/  MOV R136, RZ ;  /* 0x000000ff00887202 */ /* 0x000fe40000000f00 */
[----:B------:R-:W-:-:S02]  /*2ff80*/  CS2R R132, SRZ ;  /* 0x0000000000847805 */ /* 0x000fc4000001ff00 */
[----:B------:R-:W-:Y:S02]  /*2ff90*/  MOV R97, RZ ;  /* 0x000000ff00617202 */ /* 0x000fe40000000f00 */
        /* <DEDUP_REMOVED lines=9> */
[----:B------:R-:W-:Y:S02]  /*30030*/  IMAD.MOV.U32 R17, RZ, RZ, RZ ;  /* 0x000000ffff117224 */ /* 0x000fe400078e00ff */
[----:B-----5:R-:W-:Y:S01]  /*30040*/  FMUL R135, R0, R0 ;  /* 0x0000000000877220 */ /* 0x020fe20000400000 */
[C---:B------:R-:W-:Y:S01]  /*30050*/  FFMA R123, R95.reuse, R112, R54 ;  /* 0x000000705f7b7223 */ /* 0x040fe20000000036 */
[----:B------:R-:W-:Y:S01]  /*30060*/  FFMA R14, R95, R95, R14 ;  /* 0x0000005f5f0e7223 */ /* 0x000fe2000000000e */
[----:B------:R-:W-:Y:S01]  /*30070*/  IMAD.MOV.U32 R54, RZ, RZ, RZ ;  /* 0x000000ffff367224 */ /* 0x000fe200078e00ff */
[----:B------:R-:W-:-:S02]  /*30080*/  MOV R95, RZ ;  /* 0x000000ff005f7202 */ /* 0x000fc40000000f00 */
[----:B------:R-:W-:-:S05]  /*30090*/  FFMA R0, -R123, R123, R14 ;  /* 0x0000007b7b007223 */ /* 0x000fca000000010e */
[----:B------:R-:W-:Y:S02]  /*300a0*/  FSETP.GT.AND P0, PT, R0, R135, PT ;  /* 0x000000870000720b */ /* 0x000fe40003f04000 */
[----:B------:R-:W-:-:S11]  /*300b0*/  MOV R0, RZ ;  /* 0x000000ff00007202 */ /* 0x000fd60000000f00 */
[----:B------:R-:W-:Y:S05]  /*300c0*/  @P0 BRA `(.L_x_946) ;  /* 0x0000000400f80947 */ /* 0x000fea0003800000 */
[----:B------:R-:W-:Y:S01]  /*300d0*/  FFMA R14, -R123, R123, R14 ;  /* 0x0000007b7b0e7223 */ /* 0x000fe2000000010e */
[----:B------:R-:W-:Y:S03]  /*300e0*/  BSSY.RECONVERGENT B1, `(.L_x_947) ;  /* 0x000000d000017945 */ /* 0x000fe60003800200 */
[----:B------:R-:W-:-:S04]  /*300f0*/  FADD R0, R135, -R14 ;  /* 0x8000000e87007221 */ /* 0x000fc80000000000 */
[----:B------:R-:W-:Y:S01]  /*30100*/  VIADD R14, R0, 0xf3000000 ;  /* 0xf3000000000e7836 */ /* 0x000fe20000000000 */
[----:B------:R0:W1:Y:S04]  /*30110*/  MUFU.RSQ R17, R0 ;  /* 0x0000000000117308 */ /* 0x0000680000001400 */
[----:B------:R-:W-:-:S13]  /*30120*/  ISETP.GT.U32.AND P0, PT, R14, 0x727fffff, PT ;  /* 0x727fffff0e00780c */ /* 0x000fda0003f04070 */
[----:B01----:R-:W-:Y:S05]  /*30130*/  @!P0 BRA `(.L_x_948) ;  /* 0x00000000000c8947 */ /* 0x003fea0003800000 */
[----:B------:R-:W-:-:S07]  /*30140*/  MOV R14, 0x30160 ;  /* 0x00030160000e7802 */ /* 0x000fce0000000f00 */
[----:B------:R-:W-:Y:S05]  /*30150*/  CALL.REL.NOINC `($__internal_1_$__cuda_sm20_sqrt_rn_f32_slowpath) ;  /* 0x0000008c00a87944 */ /* 0x000fea0003c00000 */
[----:B------:R-:W-:Y:S05]  /*30160*/  BRA `(.L_x_949) ;  /* 0x0000000000107947 */ /* 0x000fea0003800000 */
.L_x_948:
[----:B------:R-:W-:Y:S01]  /*30170*/  FMUL.FTZ R107, R0, R17 ;  /* 0x00000011006b7220 */ /* 0x000fe20000410000 */
[----:B------:R-:W-:-:S03]  /*30180*/  FMUL.FTZ R14, R17, 0.5 ;  /* 0x3f000000110e7820 */ /* 0x000fc60000410000 */
[----:B------:R-:W-:-:S04]  /*30190*/  FFMA R0, -R107, R107, R0 ;  /* 0x0000006b6b007223 */ /* 0x000fc80000000100 */
[----:B------:R-:W-:-:S07]  /*301a0*/  FFMA R107, R0, R14, R107 ;  /* 0x0000000e006b7223 */ /* 0x000fce000000006b */
.L_x_949:
[----:B------:R-:W-:Y:S05]  /*301b0*/  BSYNC.RECONVERGENT B1 ;  /* 0x0000000000017941 */ /* 0x000fea0003800200 */
.L_x_947:
        /* <DEDUP_REMOVED lines=16> */
[----:B------:R-:W-:Y:S01]  /*302c0*/  IMAD.MOV.U32 R136, RZ, RZ, RZ ;  /* 0x000000ffff887224 */ /* 0x000fe200078e00ff */
[----:B------:R-:W-:Y:S01]  /*302d0*/  MOV R95, RZ ;  /* 0x000000ff005f7202 */ /* 0x000fe20000000f00 */
[----:B------:R-:W-:Y:S01]  /*302e0*/  IMAD.MOV.U32 R97, RZ, RZ, RZ ;  /* 0x000000ffff617224 */ /* 0x000fe200078e00ff */
[----:B------:R-:W-:-:S02]  /*302f0*/  CS2R R108, SRZ ;  /* 0x00000000006c7805 */ /* 0x000fc4000001ff00 */
[----:B------:R-:W-:Y:S01]  /*30300*/  MOV R130, RZ ;  /* 0x000000ff00827202 */ /* 0x000fe20000000f00 */
[----:B------:R-:W-:Y:S05]  /*30310*/  @!P0 BREAK.RELIABLE B1 ;  /* 0x0000000000018942 */ /* 0x000fea0003800100 */
[----:B------:R-:W-:Y:S01]  /*30320*/  CS2R R132, SRZ ;  /* 0x0000000000847805 */ /* 0x000fe2000001ff00 */
[----:B------:R-:W-:Y:S01]  /*30330*/  IMAD.MOV.U32 R134, RZ, RZ, 0x3f800000 ;  /* 0x3f800000ff867424 */ /* 0x000fe200078e00ff */
[----:B------:R-:W-:Y:S06]  /*30340*/  @!P0 BRA `(.L_x_946) ;  /* 0x0000000400588947 */ /* 0x000fec0003800000 */
[----:B------:R-:W-:-:S07]  /*30350*/  MOV R123, R107 ;  /* 0x0000006b007b7202 */ /* 0x000fce0000000f00 */
.L_x_951:
[----:B------:R-:W-:Y:S05]  /*30360*/  BSYNC.RELIABLE B1 ;  /* 0x0000000000017941 */ /* 0x000fea0003800100 */
.L_x_950:
        /* <DEDUP_REMOVED lines=18> */
.L_x_953:
[----:B------:R-:W-:Y:S01]  /*30490*/  FMUL.FTZ R127, R0, R17 ;  /* 0x00000011007f7220 */ /* 0x000fe20000410000 */
[----:B------:R-:W-:-:S03]  /*304a0*/  FMUL.FTZ R14, R17, 0.5 ;  /* 0x3f000000110e7820 */ /* 0x000fc60000410000 */
[----:B------:R-:W-:-:S04]  /*304b0*/  FFMA R0, -R127, R127, R0 ;  /* 0x0000007f7f007223 */ /* 0x000fc80000000100 */
[----:B------:R-:W-:-:S07]  /*304c0*/  FFMA R127, R0, R14, R127 ;  /* 0x0000000e007f7223 */ /* 0x000fce000000007f */
.L_x_954:
[----:B------:R-:W-:Y:S05]  /*304d0*/  BSYNC.RECONVERGENT B1 ;  /* 0x0000000000017941 */ /* 0x000fea0003800200 */
.L_x_952:
        /* <DEDUP_REMOVED lines=13> */
.L_x_956:
[----:B------:R-:W-:Y:S05]  /*305b0*/  BSYNC.RECONVERGENT B1 ;  /* 0x0000000000017941 */ /* 0x000fea0003800200 */
.L_x_955:
        /* <DEDUP_REMOVED lines=14> */
.L_x_958:
[----:B------:R-:W-:Y:S05]  /*306a0*/  BSYNC.RECONVERGENT B1 ;  /* 0x0000000000017941 */ /* 0x000fea0003800200 */
.L_x_957:
        /* <DEDUP_REMOVED lines=14> */
.L_x_960:
[----:B------:R-:W-:Y:S05]  /*30790*/  BSYNC.RECONVERGENT B1 ;  /* 0x0000000000017941 */ /* 0x000fea0003800200 */
.L_x_959:
        /* <DEDUP_REMOVED lines=17> */
.L_x_946:
[----:B------:R-:W-:Y:S05]  /*308b0*/  BSYNC.RECONVERGENT B0 ;  /* 0x0000000000007941 */ /* 0x000fea0003800200 */
.L_x_945:
[----:B0-----:R-:W0:Y:S01]  /*308c0*/  LDC.64 R106, c[0x0][0x390] ;  /* 0x0000e400ff6a7b82 */ /* 0x001e220000000a00 */
[----:B------:R-:W-:Y:S02]  /*308d0*/  IMAD R123, R7, 0x44, RZ ;  /* 0x00000044077b7824 */ /* 0x000fe400078e02ff */
[----:B0-----:R-:W-:-:S05]  /*308e0*/  IMAD.WIDE.U32 R106, R121, 0x44, R106 ;  /* 0x00000044796a7825 */ /* 0x001fca00078e006a */
[----:B------:R-:W-:-:S05]  /*308f0*/  IADD3 R107, PT, PT, R107, R123, RZ ;  /* 0x0000007b6b6b7210 */ /* 0x000fca0007ffe0ff */
[----:B------:R-:W2:Y:S04]  /*30900*/  LDG.E R129, desc[UR14][R106.64+0x78] ;  /* 0x0000780e6a817981 */ /* 0x000ea8000c1e1900 */
[----:B------:R-:W3:Y:S04]  /*30910*/  LDG.E R118, desc[UR14][R106.64+0x74] ;  /* 0x0000740e6a767981 */ /* 0x000ee8000c1e1900 */
[----:B------:R-:W4:Y:S04]  /*30920*/  LDG.E R10, desc[UR14][R106.64+0x7c] ;  /* 0x00007c0e6a0a7981 */ /* 0x000f28000c1e1900 */
[----:B------:R-:W4:Y:S01]  /*30930*/  LDG.E R14, desc[UR14][R106.64+0x84] ;  /* 0x0000840e6a0e7981 */ /* 0x000f22000c1e1900 */
[----:B------:R-:W-:Y:S01]  /*30940*/  FSETP.GEU.AND P0, PT, R131, R144, PT ;  /* 0x000000908300720b */ /* 0x000fe20003f0e000 */
[----:B------:R-:W-:Y:S01]  /*30950*/  BSSY.RECONVERGENT B0, `(.L_x_961) ;  /* 0x00000b0000007945 */ /* 0x000fe20003800200 */
[----:B------:R-:W-:-:S11]  /*30960*/  HFMA2 R135, -RZ, RZ, 0, 0 ;  /* 0x00000000ff877431 */ /* 0x000fd600000001ff */
        /* <DEDUP_REMOVED lines=20> */
[----:B------:R-:W-:Y:S01]  /*30ab0*/  HFMA2 R134, -RZ, RZ, 1.875, 0 ;  /* 0x3f800000ff867431 */ /* 0x000fe200000001ff */
[----:B------:R-:W-:-:S02]  /*30ac0*/  @!P0 MOV R5, R132 ;  /* 0x0000008400058202 */ /* 0x000fc40000000f00 */
[----:B------:R-:W-:Y:S02]  /*30ad0*/  CS2R R124, SRZ ;  /* 0x00000000007c7805 */ /* 0x000fe4000001ff00 */
[----:B------:R-:W-:Y:S01]  /*30ae0*/  @!P0 MOV R115, R133 ;  /* 0x0000008500738202 */ /* 0x000fe20000000f00 */
[----:B------:R-:W-:Y:S01]  /*30af0*/  IMAD.MOV.U32 R56, RZ, RZ, RZ ;  /* 0x000000ffff387224 */ /* 0x000fe200078e00ff */
[----:B------:R-:W-:Y:S02]  /*30b00*/  MOV R131, 0x7f7fffff ;  /* 0x7f7fffff00837802 */ /* 0x000fe40000000f00 */
[----:B------:R-:W-:Y:S02]  /*30b10*/  CS2R R108, SRZ ;  /* 0x00000000006c7805 */ /* 0x000fe4000001ff00 */
        /* <DEDUP_REMOVED lines=14> */
[----:B------:R-:W-:Y:S01]  /*30c00*/  MOV R54, RZ ;  /* 0x000000ff00367202 */ /* 0x000fe20000000f00 */
[----:B------:R-:W-:-:S02]  /*30c10*/  IMAD.MOV.U32 R95, RZ, RZ, RZ ;  /* 0x000000ffff5f7224 */ /* 0x000fc400078e00ff */
[----:B------:R-:W-:-:S05]  /*30c20*/  FFMA R14, -R123, R123, R0 ;  /* 0x0000007b7b0e7223 */ /* 0x000fca0000000100 */
[----:B------:R-:W-:Y:S01]  /*30c30*/  FSETP.GT.AND P0, PT, R14, R107, PT ;  /* 0x0000006b0e00720b */ /* 0x000fe20003f04000 */
[----:B------:R-:W-:-:S12]  /*30c40*/  IMAD.MOV.U32 R14, RZ, RZ, RZ ;  /* 0x000000ffff0e7224 */ /* 0x000fd800078e00ff */
[----:B------:R-:W-:Y:S05]  /*30c50*/  @P0 BRA `(.L_x_962) ;  /* 0x0000000400fc0947 */ /* 0x000fea0003800000 */
[----:B------:R-:W-:Y:S01]  /*30c60*/  FFMA R0, -R123, R123, R0 ;  /* 0x0000007b7b007223 */ /* 0x000fe20000000100 */
[----:B------:R-:W-:Y:S03]  /*30c70*/  BSSY.RECONVERGENT B1, `(.L_x_963) ;  /* 0x000000d000017945 */ /* 0x000fe60003800200 */
[----:B------:R-:W-:-:S04]  /*30c80*/  FADD R0, R107, -R0 ;  /* 0x800000006b007221 */ /* 0x000fc80000000000 */
[----:B------:R0:W1:Y:S01]  /*30c90*/  MUFU.RSQ R17, R0 ;  /* 0x0000000000117308 */ /* 0x0000620000001400 */
[----:B------:R-:W-:-:S04]  /*30ca0*/  IADD3 R14, PT, PT, R0, -0xd000000, RZ ;  /* 0xf3000000000e7810 */ /* 0x000fc80007ffe0ff */
[----:B------:R-:W-:-:S13]  /*30cb0*/  ISETP.GT.U32.AND P0, PT, R14, 0x727fffff, PT ;  /* 0x727fffff0e00780c */ /* 0x000fda0003f04070 */
[----:B01----:R-:W-:Y:S05]  /*30cc0*/  @!P0 BRA `(.L_x_964) ;  /* 0x00000000000c8947 */ /* 0x003fea0003800000 */
[----:B------:R-:W-:-:S07]  /*30cd0*/  MOV R14, 0x30cf0 ;  /* 0x00030cf0000e7802 */ /* 0x000fce0000000f00 */
[----:B------:R-:W-:Y:S05]  /*30ce0*/  CALL.REL.NOINC `($__internal_1_$__cuda_sm20_sqrt_rn_f32_slowpath) ;  /* 0x0000008000c47944 */ /* 0x000fea0003c00000 */
[----:B------:R-:W-:Y:S05]  /*30cf0*/  BRA `(.L_x_965) ;  /* 0x0000000000107947 */ /* 0x000fea0003800000 */
.L_x_964:
[----:B------:R-:W-:Y:S01]  /*30d00*/  FMUL.FTZ R107, R0, R17 ;  /* 0x00000011006b7220 */ /* 0x000fe20000410000 */
[----:B------:R-:W-:-:S03]  /*30d10*/  FMUL.FTZ R14, R17, 0.5 ;  /* 0x3f000000110e7820 */ /* 0x000fc60000410000 */
[----:B------:R-:W-:-:S04]  /*30d20*/  FFMA R0, -R107, R107, R0 ;  /* 0x0000006b6b007223 */ /* 0x000fc80000000100 */
[----:B------:R-:W-:-:S07]  /*30d30*/  FFMA R107, R0, R14, R107 ;  /* 0x0000000e006b7223 */ /* 0x000fce000000006b */
.L_x_965:
[----:B------:R-:W-:Y:S05]  /*30d40*/  BSYNC.RECONVERGENT B1 ;  /* 0x0000000000017941 */ /* 0x000fea0003800200 */
.L_x_963:
        /* <DEDUP_REMOVED lines=18> */
[----:B------:R-:W-:-:S02]  /*30e70*/  MOV R95, RZ ;  /* 0x000000ff005f7202 */ /* 0x000fc40000000f00 */
[----:B------:R-:W-:Y:S01]  /*30e80*/  CS2R R108, SRZ ;  /* 0x00000000006c7805 */ /* 0x000fe2000001ff00 */
[----:B------:R-:W-:Y:S01]  /*30e90*/  IMAD.MOV.U32 R128, RZ, RZ, 0x3f800000 ;  /* 0x3f800000ff807424 */ /* 0x000fe200078e00ff */
[----:B------:R-:W-:Y:S05]  /*30ea0*/  @!P0 BREAK.RELIABLE B1 ;  /* 0x0000000000018942 */ /* 0x000fea0003800100 */
[----:B------:R-:W-:Y:S02]  /*30eb0*/  MOV R130, RZ ;  /* 0x000000ff00827202 */ /* 0x000fe40000000f00 */
[----:B------:R-:W-:Y:S01]  /*30ec0*/  CS2R R132, SRZ ;  /* 0x0000000000847805 */ /* 0x000fe2000001ff00 */
[----:B------:R-:W-:Y:S06]  /*30ed0*/  @!P0 BRA `(.L_x_962) ;  /* 0x00000004005c8947 */ /* 0x000fec0003800000 */
[----:B------:R-:W-:-:S07]  /*30ee0*/  IMAD.MOV.U32 R123, RZ, RZ, R0 ;  /* 0x000000ffff7b7224 */ /* 0x000fce00078e0000 */
.L_x_967:
[----:B------:R-:W-:Y:S05]  /*30ef0*/  BSYNC.RELIABLE B1 ;  /* 0x0000000000017941 */ /* 0x000fea0003800100 */
.L_x_966:
        /* <DEDUP_REMOVED lines=18> */
.L_x_969:
[----:B------:R-:W-:Y:S01]  /*31020*/  FMUL.FTZ R127, R0, R17 ;  /* 0x00000011007f7220 */ /* 0x000fe20000410000 */
[----:B------:R-:W-:-:S03]  /*31030*/  FMUL.FTZ R14, R17, 0.5 ;  /* 0x3f000000110e7820 */ /* 0x000fc60000410000 */
[----:B------:R-:W-:-:S04]  /*31040*/  FFMA R0, -R127, R127, R0 ;  /* 0x0000007f7f007223 */ /* 0x000fc80000000100 */
[----:B------:R-:W-:-:S07]  /*31050*/  FFMA R127, R0, R14, R127 ;  /* 0x0000000e007f7223 */ /* 0x000fce000000007f */
.L_x_970:
[----:B------:R-:W-:Y:S05]  /*31060*/  BSYNC.RECONVERGENT B1 ;  /* 0x0000000000017941 */ /* 0x000fea0003800200 */
.L_x_968:
        /* <DEDUP_REMOVED lines=13> */
.L_x_972:
[----:B------:R-:W-:Y:S05]  /*31140*/  BSYNC.RECONVERGENT B1 ;  /* 0x0000000000017941 */ /* 0x000fea0003800200 */
.L_x_971:
        /* <DEDUP_REMOVED lines=14> */
.L_x_974:
[----:B------:R-:W-:Y:S05]  /*31230*/  BSYNC.RECONVERGENT B1 ;  /* 0x0000000000017941 */ /* 0x000fea0003800200 */
.L_x_973:
        /* <DEDUP_REMOVED lines=15> */
.L_x_976:
[----:B------:R-:W-:Y:S05]  /*31330*/  BSYNC.RECONVERGENT B1 ;  /* 0x0000000000017941 */ /* 0x000fea0003800200 */
.L_x_975:
        /* <DEDUP_REMOVED lines=17> */
.L_x_962:
[----:B------:R-:W-:Y:S05]  /*31450*/  BSYNC.RECONVERGENT B0 ;  /* 0x0000000000007941 */ /* 0x000fea0003800200 */
.L_x_961:
[----:B------:R-:W1:Y:S01]  /*31460*/  LDCU.64 UR12, c[0x0][0x398] ;  /* 0x00007300ff0c77ac */ /* 0x000e620008000a00 */
[----:B------:R-:W-:Y:S02]  /*31470*/  FSETP.GEU.AND P1, PT, R131, R144, PT ;  /* 0x000000908300720b */ /* 0x000fe40003f2e000 */
[----:B------:R-:W-:-:S04]  /*31480*/  IADD3 R121, P0, PT, R121, 0x2, RZ ;  /* 0x0000000279797810 */ /* 0x000fc80007f1e0ff */
[----:B------:R-:W-:-:S07]  /*31490*/  IADD3.X R7, PT, PT, RZ, R7, RZ, P0, !PT ;  /* 0x00000007ff077210 */ /* 0x000fce00007fe4ff */
[----:B------:R-:W-:Y:S01]  /*314a0*/  @!P1 MOV R116, R54 ;  /* 0x0000003600749202 */ /* 0x000fe20000000f00 */
[----:B------:R-:W-:Y:S01]  /*314b0*/  @!P1 IMAD.MOV.U32 R111, RZ, RZ, R125 ;  /* 0x000000ffff6f9224 */ /* 0x000fe200078e007d */
[----:B------:R-:W-:Y:S01]  /*314c0*/  @!P1 MOV R13, R56 ;  /* 0x00000038000d9202 */ /* 0x000fe20000000f00 */
[----:B------:R-:W-:Y:S01]  /*314d0*/  @!P1 IMAD.MOV.U32 R119, RZ, RZ, R126 ;  /* 0x000000ffff779224 */ /* 0x000fe200078e007e */
[----:B-1----:R-:W-:Y:S01]  /*314e0*/  MOV R54, UR12 ;  /* 0x0000000c00367c02 */ /* 0x002fe20008000f00 */
        /* <DEDUP_REMOVED lines=19> */
[----:B------:R-:W1:Y:S01]  /*31620*/  LDCU UR6, c[0x0][0x39c] ;  /* 0x00007380ff0677ac */ /* 0x000e620008000800 */
[----:B------:R-:W-:Y:S01]  /*31630*/  MOV R7, R56 ;  /* 0x0000003800077202 */ /* 0x000fe20000000f00 */
[----:B-1----:R-:W-:-:S07]  /*31640*/  IMAD.U32 R0, RZ, RZ, UR6 ;  /* 0x00000006ff007e24 */ /* 0x002fce000f8e00ff */
.L_x_944:
[----:B------:R-:W-:-:S04]  /*31650*/  LOP3.LUT R54, R54, 0x1, RZ, 0xc0, !PT ;  /* 0x0000000136367812 */ /* 0x000fc800078ec0ff */
[----:B------:R-:W-:-:S04]  /*31660*/  ISETP.NE.U32.AND P0, PT, R54, 0x1, PT ;  /* 0x000000013600780c */ /* 0x000fc80003f05070 */
[----:B------:R-:W-:-:S13]  /*31670*/  ISETP.NE.U32.AND.EX P0, PT, RZ, RZ, PT, P0 ;  /* 0x000000ffff00720c */ /* 0x000fda0003f05100 */
[----:B------:R-:W-:Y:S05]  /*31680*/  @P0 BRA `(.L_x_943) ;  /* 0x00000008009c0947 */ /* 0x000fea0003800000 */
        /* <DEDUP_REMOVED lines=10> */
[----:B-1----:R-:W-:Y:S01]  /*31730*/  MOV R131, 0x7f7fffff ;  /* 0x7f7fffff00837802 */ /* 0x002fe20000000f00 */
[----:B------:R-:W-:-:S02]  /*31740*/  HFMA2 R143, -RZ, RZ, 0, 0 ;  /* 0x00000000ff8f7431 */ /* 0x000fc400000001ff */
[----:B------:R-:W-:Y:S02]  /*31750*/  IMAD.MOV.U32 R126, RZ, RZ, RZ ;  /* 0x000000ffff7e7224 */ /* 0x000fe400078e00ff */
[----:B------:R-:W-:Y:S01]  /*31760*/  HFMA2 R138, -RZ, RZ, 1.875, 0 ;  /* 0x3f800000ff8a7431 */ /* 0x000fe200000001ff */
[----:B------:R-:W-:Y:S01]  /*31770*/  CS2R R124, SRZ ;  /* 0x00000000007c7805 */ /* 0x000fe2000001ff00 */
[----:B------:R-:W-:Y:S01]  /*31780*/  IMAD.MOV.U32 R130, RZ, RZ, RZ ;  /* 0x000000ffff827224 */ /* 0x000fe200078e00ff */
[----:B------:R-:W-:Y:S02]  /*31790*/  CS2R R132, SRZ ;  /* 0x0000000000847805 */ /* 0x000fe4000001ff00 */
        /* <DEDUP_REMOVED lines=16> */
[----:B------:R-:W-:-:S03]  /*318a0*/  MOV R10, RZ ;  /* 0x000000ff000a7202 */ /* 0x000fc60000000f00 */
[----:B------:R-:W-:-:S05]  /*318b0*/  FFMA R0, -R121, R121, R14 ;  /* 0x0000007979007223 */ /* 0x000fca000000010e */
[----:B------:R-:W-:-:S13]  /*318c0*/  FSETP.GT.AND P0, PT, R0, R17, PT ;  /* 0x000000110000720b */ /* 0x000fda0003f04000 */
        /* <DEDUP_REMOVED lines=11> */
.L_x_981:
[----:B------:R-:W-:Y:S01]  /*31980*/  FMUL.FTZ R107, R0, R17 ;  /* 0x00000011006b7220 */ /* 0x000fe20000410000 */
[----:B------:R-:W-:-:S03]  /*31990*/  FMUL.FTZ R14, R17, 0.5 ;  /* 0x3f000000110e7820 */ /* 0x000fc60000410000 */
[----:B------:R-:W-:-:S04]  /*319a0*/  FFMA R0, -R107, R107, R0 ;  /* 0x0000006b6b007223 */ /* 0x000fc80000000100 */
[----:B------:R-:W-:-:S07]  /*319b0*/  FFMA R107, R0, R14, R107 ;  /* 0x0000000e006b7223 */ /* 0x000fce000000006b */
.L_x_982:
[----:B------:R-:W-:Y:S05]  /*319c0*/  BSYNC.RECONVERGENT B1 ;  /* 0x0000000000017941 */ /* 0x000fea0003800200 */
.L_x_980:
        /* <DEDUP_REMOVED lines=12> */
.L_x_984:
[----:B------:R-:W-:Y:S05]  /*31a90*/  BSYNC.RELIABLE B1 ;  /* 0x0000000000017941 */ /* 0x000fea0003800100 */
.L_x_983:
        /* <DEDUP_REMOVED lines=18> */
.L_x_986:
[----:B------:R-:W-:Y:S01]  /*31bc0*/  FMUL.FTZ R127, R0, R17 ;  /* 0x00000011007f7220 */ /* 0x000fe20000410000 */
[----:B------:R-:W-:-:S03]  /*31bd0*/  FMUL.FTZ R14, R17, 0.5 ;  /* 0x3f000000110e7820 */ /* 0x000fc60000410000 */
[----:B------:R-:W-:-:S04]  /*31be0*/  FFMA R0, -R127, R127, R0 ;  /* 0x0000007f7f007223 */ /* 0x000fc80000000100 */
[----:B------:R-:W-:-:S07]  /*31bf0*/  FFMA R127, R0, R14, R127 ;  /* 0x0000000e007f7223 */ /* 0x000fce000000007f */
.L_x_987:
[----:B------:R-:W-:Y:S05]  /*31c00*/  BSYNC.RECONVERGENT B1 ;  /* 0x0000000000017941 */ /* 0x000fea0003800200 */
.L_x_985:
        /* <DEDUP_REMOVED lines=13> */
.L_x_989:
[----:B------:R-:W-:Y:S05]  /*31ce0*/  BSYNC.RECONVERGENT B1 ;  /* 0x0000000000017941 */ /* 0x000fea0003800200 */
.L_x_988:
        /* <DEDUP_REMOVED lines=14> */
.L_x_991:
[----:B------:R-:W-:Y:S05]  /*31dd0*/  BSYNC.RECONVERGENT B1 ;  /* 0x0000000000017941 */ /* 0x000fea0003800200 */
.L_x_990:
        /* <DEDUP_REMOVED lines=15> */
.L_x_993:
[----:B------:R-:W-:Y:S05]  /*31ed0*/  BSYNC.RECONVERGENT B1 ;  /* 0x0000000000017941 */ /* 0x000fea0003800200 */
.L_x_992:
        /* <DEDUP_REMOVED lines=13> */
.L_x_979:
[----:B------:R-:W-:Y:S05]  /*31fb0*/  BSYNC.RECONVERGENT B0 ;  /* 0x0000000000007941 */ /* 0x000fea0003800200 */
.L_x_978:
        /* <DEDUP_REMOVED lines=20> */
.L_x_943:
[----:B------:R-:W-:Y:S05]  /*32100*/  @!P4 BRA `(.L_x_994) ;  /* 0x0000001000bcc947 */ /* 0x000fea0003800000 */
[----:B------:R-:W2:Y:S01]  /*32110*/  LDCU.64 UR12, c[0x0][0x3b0] ;  /* 0x00007600ff0c77ac */ /* 0x000ea20008000a00 */
[----:B------:R-:W-:Y:S02]  /*32120*/  HFMA2 R143, -RZ, RZ, 0, 0 ;  /* 0x00000000ff8f7431 */ /* 0x000fe400000001ff */
[----:B------:R-:W-:Y:S01]  /*32130*/  IMAD.MOV.U32 R0, RZ, RZ, RZ ;  /* 0x000000ffff007224 */ /* 0x000fe200078e00ff */
[----:B--2---:R-:W-:-:S04]  /*32140*/  MOV R14, UR12 ;  /* 0x0000000c000e7c02 */ /* 0x004fc80008000f00 */
[----:B------:R-:W-:-:S04]  /*32150*/  ISETP.NE.U32.AND P0, PT, R14, 0x1, PT ;  /* 0x000000010e00780c */ /* 0x000fc80003f05070 */
[----:B------:R-:W-:-:S13]  /*32160*/  ISETP.NE.AND.EX P0, PT, RZ, UR13, PT, P0 ;  /* 0x0000000dff007c0c */ /* 0x000fda000bf05300 */
[----:B------:R-:W-:Y:S05]  /*32170*/  @!P0 BRA `(.L_x_995) ;  /* 0x0000000c00288947 */ /* 0x000fea0003800000 */
[----:B------:R-:W-:Y:S02]  /*32180*/  MOV R10, RZ ;  /* 0x000000ff000a7202 */ /* 0x000fe40000000f00 */
[----:B------:R-:W-:-:S07]  /*32190*/  MOV R7, RZ ;  /* 0x000000ff00077202 */ /* 0x000fce0000000f00 */
.L_x_1004:
[----:B0-----:R-:W0:Y:S01]  /*321a0*/  LDC.64 R106, c[0x0][0x3a8] ;  /* 0x0000ea00ff6a7b82 */ /* 0x001e220000000a00 */
        /* <DEDUP_REMOVED lines=15> */
[----:B------:R-:W-:Y:S01]  /*322a0*/  MOV R123, RZ ;  /* 0x000000ff007b7202 */ /* 0x000fe20000000f00 */
[----:B------:R-:W-:Y:S01]  /*322b0*/  IMAD.MOV.U32 R125, RZ, RZ, RZ ;  /* 0x000000ffff7d7224 */ /* 0x000fe200078e00ff */
[----:B------:R-:W-:Y:S02]  /*322c0*/  CS2R R126, SRZ ;  /* 0x00000000007e7805 */ /* 0x000fe4000001ff00 */
[----:B------:R-:W-:Y:S02]  /*322d0*/  MOV R128, 0x3f800000 ;  /* 0x3f80000000807802 */ /* 0x000fe40000000f00 */
[----:B-1----:R-:W-:Y:S01]  /*322e0*/  CS2R R130, SRZ ;  /* 0x0000000000827805 */ /* 0x002fe2000001ff00 */
        /* <DEDUP_REMOVED lines=27> */
.L_x_999:
[----:B------:R-:W-:Y:S05]  /*324a0*/  BSYNC.RECONVERGENT B1 ;  /* 0x0000000000017941 */ /* 0x000fea0003800200 */
.L_x_998:
        /* <DEDUP_REMOVED lines=25> */
.L_x_997:
[----:B------:R-:W-:Y:S05]  /*32640*/  BSYNC.RECONVERGENT B0 ;  /* 0x0000000000007941 */ /* 0x000fea0003800200 */
.L_x_996:
[----:B0-----:R-:W0:Y:S01]  /*32650*/  LDC.64 R106, c[0x0][0x3a8] ;  /* 0x0000ea00ff6a7b82 */ /* 0x001e220000000a00 */
[----:B------:R-:W-:Y:S02]  /*32660*/  IMAD R17, R7, 0x50, RZ ;  /* 0x0000005007117824 */ /* 0x000fe400078e02ff */
[----:B0-----:R-:W-:-:S05]  /*32670*/  IMAD.WIDE.U32 R106, R10, 0x50, R106 ;  /* 0x000000500a6a7825 */ /* 0x001fca00078e006a */
[----:B------:R-:W-:-:S05]  /*32680*/  IADD3 R107, PT, PT, R107, R17, RZ ;  /* 0x000000116b6b7210 */ /* 0x000fca0007ffe0ff */
        /* <DEDUP_REMOVED lines=24> */
[----:B------:R-:W-:Y:S01]  /*32810*/  IMAD.MOV.U32 R143, RZ, RZ, 0x7f7fffff ;  /* 0x7f7fffffff8f7424 */ /* 0x000fe200078e00ff */
[----:B------:R-:W-:-:S02]  /*32820*/  @!P0 MOV R120, R129 ;  /* 0x0000008100788202 */ /* 0x000fc40000000f00 */
[----:B------:R-:W-:Y:S02]  /*32830*/  CS2R R140, SRZ ;  /* 0x00000000008c7805 */ /* 0x000fe4000001ff00 */
[----:B------:R-:W-:Y:S02]  /*32840*/  @!P0 MOV R115, R131 ;  /* 0x0000008300738202 */ /* 0x000fe40000000f00 */
[----:B------:R-:W-:Y:S02]  /*32850*/  CS2R R138, SRZ ;  /* 0x00000000008a7805 */ /* 0x000fe4000001ff00 */
[----:B------:R-:W-:Y:S02]  /*32860*/  @!P0 MOV R3, R132 ;  /* 0x0000008400038202 */ /* 0x000fe40000000f00 */
[----:B------:R-:W-:Y:S02]  /*32870*/  CS2R R136, SRZ ;  /* 0x0000000000887805 */ /* 0x000fe4000001ff00 */
[----:B------:R-:W-:Y:S01]  /*32880*/  MOV R132, RZ ;  /* 0x000000ff00847202 */ /* 0x000fe20000000f00 */
[----:B------:R-:W-:Y:S01]  /*32890*/  IMAD.MOV.U32 R131, RZ, RZ, RZ ;  /* 0x000000ffff837224 */ /* 0x000fe200078e00ff */
[----:B------:R-:W-:-:S02]  /*328a0*/  CS2R R128, SRZ ;  /* 0x0000000000807805 */ /* 0x000fc4000001ff00 */
[----:B------:R-:W-:Y:S01]  /*328b0*/  MOV R127, RZ ;  /* 0x000000ff007f7202 */ /* 0x000fe20000000f00 */
        /* <DEDUP_REMOVED lines=29> */
.L_x_1003:
[----:B------:R-:W-:Y:S05]  /*32a90*/  BSYNC.RECONVERGENT B1 ;  /* 0x0000000000017941 */ /* 0x000fea0003800200 */
.L_x_1002:
        /* <DEDUP_REMOVED lines=25> */
.L_x_1001:
[----:B------:R-:W-:Y:S05]  /*32c30*/  BSYNC.RECONVERGENT B0 ;  /* 0x0000000000007941 */ /* 0x000fea0003800200 */
.L_x_1000:
[----:B------:R-:W1:Y:S01]  /*32c40*/  LDCU.64 UR12, c[0x0][0x3b0] ;  /* 0x00007600ff0c77ac */ /* 0x000e620008000a00 */
[----:B------:R-:W-:Y:S02]  /*32c50*/  FSETP.GEU.AND P1, PT, R143, R144, PT ;  /* 0x000000908f00720b */ /* 0x000fe40003f2e000 */
[----:B------:R-:W-:-:S04]  /*32c60*/  IADD3 R10, P0, PT, R10, 0x2, RZ ;  /* 0x000000020a0a7810 */ /* 0x000fc80007f1e0ff */
[----:B------:R-:W-:-:S07]  /*32c70*/  IADD3.X R7, PT, PT, RZ, R7, RZ, P0, !PT ;  /* 0x00000007ff077210 */ /* 0x000fce00007fe4ff */
[----:B------:R-:W-:Y:S01]  /*32c80*/  @!P1 IMAD.MOV.U32 R144, RZ, RZ, R143 ;  /* 0x000000ffff909224 */ /* 0x000fe200078e008f */
[----:B------:R-:W-:Y:S01]  /*32c90*/  @!P1 MOV R111, R142 ;  /* 0x0000008e006f9202 */ /* 0x000fe20000000f00 */
[----:B------:R-:W-:Y:S01]  /*32ca0*/  @!P1 IMAD.MOV.U32 R13, RZ, RZ, R140 ;  /* 0x000000ffff0d9224 */ /* 0x000fe200078e008c */
[----:B------:R-:W-:Y:S01]  /*32cb0*/  @!P1 MOV R110, R141 ;  /* 0x0000008d006e9202 */ /* 0x000fe20000000f00 */
[----:B-1----:R-:W-:Y:S01]  /*32cc0*/  IMAD.U32 R14, RZ, RZ, UR12 ;  /* 0x0000000cff0e7e24 */ /* 0x002fe2000f8e00ff */
[----:B------:R-:W-:Y:S01]  /*32cd0*/  @!P1 MOV R119, R139 ;  /* 0x0000008b00779202 */ /* 0x000fe20000000f00 */
        /* <DEDUP_REMOVED lines=18> */
[----:B------:R-:W1:Y:S02]  /*32e00*/  LDCU UR6, c[0x0][0x3b4] ;  /* 0x00007680ff0677ac */ /* 0x000e640008000800 */
[----:B-1----:R-:W-:-:S07]  /*32e10*/  IMAD.U32 R0, RZ, RZ, UR6 ;  /* 0x00000006ff007e24 */ /* 0x002fce000f8e00ff */
.L_x_995:
        /* <DEDUP_REMOVED lines=10> */
[----:B------:R-:W4:Y:S01]  /*32ec0*/  LDG.E R7, desc[UR14][R142.64+0x48] ;  /* 0x0000480e8e077981 */ /* 0x000f22000c1e1900 */
[----:B------:R-:W-:Y:S01]  /*32ed0*/  BSSY.RECONVERGENT B0, `(.L_x_1005) ;  /* 0x000003e000007945 */ /* 0x000fe20003800200 */
[----:B-1----:R-:W-:Y:S01]  /*32ee0*/  HFMA2 R131, -RZ, RZ, 1.875, 0 ;  /* 0x3f800000ff837431 */ /* 0x002fe200000001ff */
[----:B------:R-:W-:Y:S01]  /*32ef0*/  MOV R141, 0x7f7fffff ;  /* 0x7f7fffff008d7802 */ /* 0x000fe20000000f00 */
[----:B------:R-:W-:-:S02]  /*32f00*/  HFMA2 R127, -RZ, RZ, 1.875, 0 ;  /* 0x3f800000ff7f7431 */ /* 0x000fc400000001ff */
[----:B------:R-:W-:Y:S01]  /*32f10*/  IMAD.MOV.U32 R140, RZ, RZ, RZ ;  /* 0x000000ffff8c7224 */ /* 0x000fe200078e00ff */
[----:B------:R-:W-:Y:S02]  /*32f20*/  CS2R R138, SRZ ;  /* 0x00000000008a7805 */ /* 0x000fe4000001ff00 */
[----:B------:R-:W-:Y:S02]  /*32f30*/  CS2R R136, SRZ ;  /* 0x0000000000887805 */ /* 0x000fe4000001ff00 */
[----:B------:R-:W-:Y:S02]  /*32f40*/  CS2R R134, SRZ ;  /* 0x0000000000867805 */ /* 0x000fe4000001ff00 */
[----:B------:R-:W-:Y:S02]  /*32f50*/  CS2R R132, SRZ ;  /* 0x0000000000847805 */ /* 0x000fe4000001ff00 */
[----:B------:R-:W-:Y:S02]  /*32f60*/  MOV R130, RZ ;  /* 0x000000ff00827202 */ /* 0x000fe40000000f00 */
[----:B------:R-:W-:Y:S01]  /*32f70*/  CS2R R128, SRZ ;  /* 0x0000000000807805 */ /* 0x000fe2000001ff00 */
[----:B------:R-:W-:Y:S01]  /*32f80*/  IMAD.MOV.U32 R126, RZ, RZ, RZ ;  /* 0x000000ffff7e7224 */ /* 0x000fe200078e00ff */
        /* <DEDUP_REMOVED lines=28> */
.L_x_1008:
[----:B------:R-:W-:Y:S05]  /*33150*/  BSYNC.RECONVERGENT B1 ;  /* 0x0000000000017941 */ /* 0x000fea0003800200 */
.L_x_1007:
        /* <DEDUP_REMOVED lines=21> */
.L_x_1006:
[----:B------:R-:W-:Y:S05]  /*332b0*/  BSYNC.RECONVERGENT B0 ;  /* 0x0000000000007941 */ /* 0x000fea0003800200 */
.L_x_1005:
        /* <DEDUP_REMOVED lines=18> */
[----:B------:R-:W-:Y:S02]  /*333e0*/  @!P0 MOV R5, R125 ;  /* 0x0000007d00058202 */ /* 0x000fe40000000f00 */
[----:B------:R-:W-:-:S07]  /*333f0*/  @!P0 MOV R3, R123 ;  /* 0x0000007b00038202 */ /* 0x000fce0000000f00 */
.L_x_994:
[----:B------:R-:W-:Y:S05]  /*33400*/  @!P3 BRA `(.L_x_1009) ;  /* 0x000000080048b947 */ /* 0x000fea0003800000 */
[----:B-1----:R-:W-:Y:S01]  /*33410*/  HFMA2 R130, -RZ, RZ, 0, 0 ;  /* 0x00000000ff827431 */ /* 0x002fe200000001ff */
[----:B0-----:R-:W-:-:S07]  /*33420*/  MOV R129, RZ ;  /* 0x000000ff00817202 */ /* 0x001fce0000000f00 */
.L_x_1015:
[----:B0-----:R-:W0:Y:S01]  /*33430*/  LDC.64 R106, c[0x0][0x3c0] ;  /* 0x0000f000ff6a7b82 */ /* 0x001e220000000a00 */
[----:B------:R-:W-:Y:S02]  /*33440*/  IMAD R7, R129, 0x60, RZ ;  /* 0x0000006081077824 */ /* 0x000fe400078e02ff */
[----:B0-----:R-:W-:-:S04]  /*33450*/  IMAD.WIDE.U32 R106, R130, 0x60, R106 ;  /* 0x00000060826a7825 */ /* 0x001fc800078e006a */
[----:B------:R-:W-:-:S05]  /*33460*/  IMAD.IADD R107, R107, 0x1, R7 ;  /* 0x000000016b6b7824 */ /* 0x000fca00078e0207 */
[----:B------:R-:W2:Y:S04]  /*33470*/  LDG.E R126, desc[UR14][R106.64+0x38] ;  /* 0x0000380e6a7e7981 */ /* 0x000ea8000c1e1900 */
[----:B------:R-:W2:Y:S04]  /*33480*/  LDG.E R125, desc[UR14][R106.64+0x58] ;  /* 0x0000580e6a7d7981 */ /* 0x000ea8000c1e1900 */
[----:B------:R-:W3:Y:S04]  /*33490*/  LDG.E R128, desc[UR14][R106.64+0x30] ;  /* 0x0000300e6a807981 */ /* 0x000ee8000c1e1900 */
[----:B------:R-:W3:Y:S04]  /*334a0*/  LDG.E R95, desc[UR14][R106.64+0x50] ;  /* 0x0000500e6a5f7981 */ /* 0x000ee8000c1e1900 */
[----:B------:R-:W4:Y:S04]  /*334b0*/  LDG.E R127, desc[UR14][R106.64+0x34] ;  /* 0x0000340e6a7f7981 */ /* 0x000f28000c1e1900 */
[----:B------:R-:W4:Y:S04]  /*334c0*/  LDG.E R10, desc[UR14][R106.64+0x54] ;  /* 0x0000540e6a0a7981 */ /* 0x000f28000c1e1900 */
[----:B------:R-:W5:Y:S04]  /*334d0*/  LDG.E R0, desc[UR14][R106.64+0x44] ;  /* 0x0000440e6a007981 */ /* 0x000f68000c1e1900 */
[----:B------:R-:W5:Y:S04]  /*334e0*/  LDG.E R7, desc[UR14][R106.64+0x40] ;  /* 0x0000400e6a077981 */ /* 0x000f68000c1e1900 */
[----:B------:R-:W5:Y:S01]  /*334f0*/  LDG.E R17, desc[UR14][R106.64+0x48] ;  /* 0x0000480e6a117981 */ /* 0x000f62000c1e1900 */
[----:B------:R-:W-:Y:S01]  /*33500*/  BSSY.RECONVERGENT B1, `(.L_x_1010) ;  /* 0x0000069000017945 */ /* 0x000fe20003800200 */
[----:B------:R-:W-:-:S02]  /*33510*/  MOV R147, 0x7f7fffff ;  /* 0x7f7fffff00937802 */ /* 0x000fc40000000f00 */
[----:B------:R-:W-:Y:S02]  /*33520*/  CS2R R142, SRZ ;  /* 0x00000000008e7805 */ /* 0x000fe4000001ff00 */
[----:B------:R-:W-:Y:S02]  /*33530*/  MOV R146, RZ ;  /* 0x000000ff00927202 */ /* 0x000fe40000000f00 */
[----:B------:R-:W-:Y:S02]  /*33540*/  CS2R R140, SRZ ;  /* 0x00000000008c7805 */ /* 0x000fe4000001ff00 */
[----:B------:R-:W-:Y:S01]  /*33550*/  MOV R145, RZ ;  /* 0x000000ff00917202 */ /* 0x000fe20000000f00 */
[----:B------:R-:W-:Y:S01]  /*33560*/  IMAD.MOV.U32 R139, RZ, RZ, 0x3f800000 ;  /* 0x3f800000ff8b7424 */ /* 0x000fe200078e00ff */
[----:B------:R-:W-:Y:S02]  /*33570*/  MOV R131, RZ ;  /* 0x000000ff00837202 */ /* 0x000fe40000000f00 */
[----:B------:R-:W-:-:S02]  /*33580*/  CS2R R132, SRZ ;  /* 0x0000000000847805 */ /* 0x000fc4000001ff00 */
[----:B------:R-:W-:Y:S02]  /*33590*/  MOV R134, 0x3f800000 ;  /* 0x3f80000000867802 */ /* 0x000fe40000000f00 */
[----:B------:R-:W-:Y:S02]  /*335a0*/  CS2R R136, SRZ ;  /* 0x0000000000887805 */ /* 0x000fe4000001ff00 */
[----:B------:R-:W-:Y:S01]  /*335b0*/  MOV R135, RZ ;  /* 0x000000ff00877202 */ /* 0x000fe20000000f00 */
[----:B------:R-:W-:Y:S02]  /*335c0*/  IMAD.MOV.U32 R138, RZ, RZ, 0x3f800000 ;  /* 0x3f800000ff8a7424 */ /* 0x000fe400078e00ff */
[----:B--2---:R-:W-:Y:S01]  /*335d0*/  FADD R125, -R126, R125 ;  /* 0x0000007d7e7d7221 */ /* 0x004fe20000000100 */
[----:B---3--:R-:W-:-:S03]  /*335e0*/  FADD R124, -R128, R95 ;  /* 0x0000005f807c7221 */ /* 0x008fc60000000100 */
[----:B------:R-:W-:Y:S01]  /*335f0*/  FMUL R95, R125, R114 ;  /* 0x000000727d5f7220 */ /* 0x000fe20000400000 */
        /* <DEDUP_REMOVED lines=25> */
.L_x_1013:
[----:B------:R-:W0:Y:S02]  /*33790*/  MUFU.RCP R97, R95 ;  /* 0x0000005f00617308 */ /* 0x000e240000001000 */
[----:B0-----:R-:W-:-:S04]  /*337a0*/  FFMA R0, R95, R97, -1 ;  /* 0xbf8000005f007423 */ /* 0x001fc80000000061 */
[----:B------:R-:W-:-:S04]  /*337b0*/  FADD.FTZ R0, -R0, -RZ ;  /* 0x800000ff00007221 */ /* 0x000fc80000010100 */
[----:B------:R-:W-:-:S07]  /*337c0*/  FFMA R97, R97, R0, R97 ;  /* 0x0000000061617223 */ /* 0x000fce0000000061 */
.L_x_1014:
[----:B------:R-:W-:Y:S05]  /*337d0*/  BSYNC.RECONVERGENT B10 ;  /* 0x00000000000a7941 */ /* 0x000fea0003800200 */
.L_x_1012:
        /* <DEDUP_REMOVED lines=11> */
[----:B------:R-:W-:Y:S01]  /*33890*/  FMUL R0, R121, R126 ;  /* 0x0000007e79007220 */ /* 0x000fe20000400000 */
[----:B------:R-:W-:Y:S02]  /*338a0*/  FMUL R95, R125, R114 ;  /* 0x000000727d5f7220 */ /* 0x000fe40000400000 */
[C---:B------:R-:W-:Y:S01]  /*338b0*/  FFMA R106, R10.reuse, R126, -R17 ;  /* 0x0000007e0a6a7223 */ /* 0x040fe20000000811 */
[-C--:B------:R-:W-:Y:S01]  /*338c0*/  FFMA R14, R7, R127.reuse, -R0 ;  /* 0x0000007f070e7223 */ /* 0x080fe20000000800 */
[----:B------:R-:W-:Y:S01]  /*338d0*/  FMUL R0, R10, R127 ;  /* 0x0000007f0a007220 */ /* 0x000fe20000400000 */
[-C--:B------:R-:W-:Y:S01]  /*338e0*/  FFMA R118, R124, R112.reuse, -R95 ;  /* 0x000000707c767223 */ /* 0x080fe2000000085f */
[----:B------:R-:W-:Y:S01]  /*338f0*/  FMUL R10, R123, R112 ;  /* 0x000000707b0a7220 */ /* 0x000fe20000400000 */
[----:B------:R-:W-:Y:S01]  /*33900*/  FMUL R7, R106, R113 ;  /* 0x000000716a077220 */ /* 0x000fe20000400000 */
[----:B------:R-:W-:Y:S01]  /*33910*/  FFMA R108, R121, R128, -R0 ;  /* 0x00000080796c7223 */ /* 0x000fe20000000800 */
        /* <DEDUP_REMOVED lines=39> */
.L_x_1011:
[----:B------:R-:W-:Y:S05]  /*33b90*/  BSYNC.RECONVERGENT B1 ;  /* 0x0000000000017941 */ /* 0x000fea0003800200 */
.L_x_1010:
[----:B------:R-:W1:Y:S01]  /*33ba0*/  LDCU.64 UR12, c[0x0][0x3c8] ;  /* 0x00007900ff0c77ac */ /* 0x000e620008000a00 */
[----:B------:R-:W-:Y:S02]  /*33bb0*/  IADD3 R130, P0, PT, R130, 0x1, RZ ;  /* 0x0000000182827810 */ /* 0x000fe40007f1e0ff */
[----:B------:R-:W-:Y:S02]  /*33bc0*/  FSETP.GEU.AND P1, PT, R147, R144, PT ;  /* 0x000000909300720b */ /* 0x000fe40003f2e000 */
[----:B------:R-:W-:-:S11]  /*33bd0*/  IADD3.X R129, PT, PT, RZ, R129, RZ, P0, !PT ;  /* 0x00000081ff817210 */ /* 0x000fd600007fe4ff */
[----:B------:R-:W-:Y:S01]  /*33be0*/  @!P1 IMAD.MOV.U32 R144, RZ, RZ, R147 ;  /* 0x000000ffff909224 */ /* 0x000fe200078e0093 */
[----:B------:R-:W-:Y:S01]  /*33bf0*/  @!P1 MOV R111, R146 ;  /* 0x00000092006f9202 */ /* 0x000fe20000000f00 */
[----:B-----5:R-:W-:Y:S01]  /*33c00*/  @!P1 IMAD.MOV.U32 R99, RZ, RZ, R142 ;  /* 0x000000ffff639224 */ /* 0x020fe200078e008e */
[----:B-1----:R-:W-:Y:S01]  /*33c10*/  ISETP.NE.U32.AND P0, PT, R130, UR12, PT ;  /* 0x0000000c82007c0c */ /* 0x002fe2000bf05070 */
[----:B------:R-:W-:Y:S01]  /*33c20*/  @!P1 IMAD.MOV.U32 R102, RZ, RZ, R131 ;  /* 0x000000ffff669224 */ /* 0x000fe200078e0083 */
[----:B------:R-:W-:Y:S01]  /*33c30*/  @!P1 MOV R110, R145 ;  /* 0x00000091006e9202 */ /* 0x000fe20000000f00 */
[----:B------:R-:W-:Y:S01]  /*33c40*/  @!P1 IMAD.MOV.U32 R105, RZ, RZ, R134 ;  /* 0x000000ffff699224 */ /* 0x000fe200078e0086 */
[----:B------:R-:W-:Y:S01]  /*33c50*/  ISETP.NE.AND.EX P0, PT, R129, UR13, PT, P0 ;  /* 0x0000000d81007c0c */ /* 0x000fe2000bf05300 */
[----:B------:R-:W-:Y:S01]  /*33c60*/  @!P1 IMAD.MOV.U32 R3, RZ, RZ, R138 ;  /* 0x000000ffff039224 */ /* 0x000fe200078e008a */
[----:B------:R-:W-:Y:S02]  /*33c70*/  @!P1 MOV R13, R143 ;  /* 0x0000008f000d9202 */ /* 0x000fe40000000f00 */
[----:B------:R-:W-:-:S02]  /*33c80*/  @!P1 CS2R R116, SRZ ;  /* 0x0000000000749805 */ /* 0x000fc4000001ff00 */
[----:B------:R-:W-:Y:S02]  /*33c90*/  @!P1 MOV R100, R141 ;  /* 0x0000008d00649202 */ /* 0x000fe40000000f00 */
        /* <DEDUP_REMOVED lines=9> */
.L_x_1009:
[----:B------:R-:W-:Y:S01]  /*33d30*/  FSETP.NEU.AND P0, PT, R144, 3.40282346638528859812e+38, PT ;  /* 0x7f7fffff9000780b */ /* 0x000fe20003f0d000 */
[----:B------:R-:W-:Y:S01]  /*33d40*/  BSSY.RECONVERGENT B1, `(.L_x_1016) ;  /* 0x00004a8000017945 */ /* 0x000fe20003800200 */
[----:B------:R-:W-:Y:S01]  /*33d50*/  HFMA2 R0, -RZ, RZ, 1.875, 0 ;  /* 0x3f800000ff007431 */ /* 0x000fe200000001ff */
[----:B------:R-:W-:Y:S01]  /*33d60*/  MOV R10, RZ ;  /* 0x000000ff000a7202 */ /* 0x000fe20000000f00 */
[----:B------:R-:W-:Y:S02]  /*33d70*/  HFMA2 R14, -RZ, RZ, 0, 0 ;  /* 0x00000000ff0e7431 */ /* 0x000fe400000001ff */
[----:B------:R-:W-:-:S07]  /*33d80*/  IMAD.MOV.U32 R7, RZ, RZ, RZ ;  /* 0x000000ffff077224 */ /* 0x000fce00078e00ff */
[----:B------:R-:W-:Y:S05]  /*33d90*/  @!P0 BRA `(.L_x_1017) ;  /* 0x0000004800888947 */ /* 0x000fea0003800000 */
[----:B------:R-:W-:Y:S01]  /*33da0*/  SHF.R.U32.HI R7, RZ, 0x2, R2 ;  /* 0x00000002ff077819 */ /* 0x000fe20000011602 */
[----:B------:R-:W-:Y:S01]  /*33db0*/  BSSY.RECONVERGENT B0, `(.L_x_1018) ;  /* 0x0000189000007945 */ /* 0x000fe20003800200 */
[----:B------:R-:W-:Y:S01]  /*33dc0*/  SHF.L.U32 R0, R9, 0x4, RZ ;  /* 0x0000000409007819 */ /* 0x000fe200000006ff */
[----:B------:R-:W-:Y:S01]  /*33dd0*/  FMUL R124, R119, 9.9999997473787516356e-05 ;  /* 0x38d1b717777c7820 */ /* 0x000fe20000400000 */
        /* <DEDUP_REMOVED lines=8> */
[-C--:B------:R-:W-:Y:S01]  /*33e60*/  MOV R14, R9.reuse ;  /* 0x00000009000e7202 */ /* 0x080fe20000000f00 */
[----:B------:R-:W-:Y:S01]  /*33e70*/  STL.64 [R1+0x20], R10 ;  /* 0x0000200a01007387 */ /* 0x000fe20000100a00 */
[----:B------:R-:W-:Y:S02]  /*33e80*/  LOP3.LUT R15, R0, R9, RZ, 0x3c, !PT ;  /* 0x00000009000f7212 */ /* 0x000fe400078e3cff */
[----:B------:R-:W-:Y:S01]  /*33e90*/  MOV R17, 0x2f800000 ;  /* 0x2f80000000117802 */ /* 0x000fe20000000f00 */
[----:B------:R2:W-:Y:S02]  /*33ea0*/  STL.64 [R1+0x28], R6 ;  /* 0x0000280601007387 */ /* 0x0005e40000100a00 */
[----:B------:R-:W-:Y:S02]  /*33eb0*/  IMAD.IADD R0, R15, 0x1, R10 ;  /* 0x000000010f007824 */ /* 0x000fe400078e020a */
[----:B------:R3:W-:Y:S03]  /*33ec0*/  STL.64 [R1+0x30], R14 ;  /* 0x0000300e01007387 */ /* 0x0007e60000100a00 */
[----:B------:R-:W-:-:S05]  /*33ed0*/  I2FP.F32.U32 R0, R0 ;  /* 0x0000000000007245 */ /* 0x000fca0000201000 */
[----:B------:R-:W-:Y:S01]  /*33ee0*/  FFMA R95, R0, R17, 1.1641532182693481445e-10 ;  /* 0x2f000000005f7423 */ /* 0x000fe20000000011 */
[----:B--2---:R-:W2:Y:S05]  /*33ef0*/  BMOV.32.CLEAR R7, B0 ;  /* 0x0000000000077355 */ /* 0x004eaa0000100000 */
[----:B------:R-:W-:Y:S02]  /*33f00*/  FSETP.GT.AND P0, PT, R120, R95, PT ;  /* 0x0000005f7800720b */ /* 0x000fe40003f04000 */
[----:B------:R-:W-:-:S11]  /*33f10*/  MOV R0, 0x3f800000 ;  /* 0x3f80000000007802 */ /* 0x000fd60000000f00 */
[----:B--23--:R-:W-:Y:S05]  /*33f20*/  @!P0 BRA `(.L_x_1019) ;  /* 0x0000000400e08947 */ /* 0x00cfea0003800000 */
        /* <DEDUP_REMOVED lines=28> */
[-C--:B------:R-:W-:Y:S01]  /*340f0*/  FFMA R11, R4, R17.reuse, 1.1641532182693481445e-10 ;  /* 0x2f000000040b7423 */ /* 0x080fe20000000011 */
[----:B------:R-:W-:Y:S01]  /*34100*/  I2FP.F32.U32 R6, R6 ;  /* 0x0000000600067245 */ /* 0x000fe20000201000 */
[----:B------:R-:W-:Y:S02]  /*34110*/  IMAD.MOV.U32 R4, RZ, RZ, R15 ;  /* 0x000000ffff047224 */ /* 0x000fe400078e000f */
[-C--:B------:R-:W-:Y:S01]  /*34120*/  FFMA R123, R12, R17.reuse, 1.1641532182693481445e-10 ;  /* 0x2f0000000c7b7423 */ /* 0x080fe20000000011 */
[--C-:B------:R-:W-:Y:S01]  /*34130*/  FFMA R11, R11, 2, -R0.reuse ;  /* 0x400000000b0b7823 */ /* 0x100fe20000000800 */
[----:B------:R-:W-:Y:S01]  /*34140*/  FFMA R17, R6, R17, 1.1641532182693481445e-10 ;  /* 0x2f00000006117423 */ /* 0x000fe20000000011 */
[----:B------:R2:W-:Y:S01]  /*34150*/  STL.64 [R1+0x28], R4 ;  /* 0x0000280401007387 */ /* 0x0005e20000100a00 */
[--C-:B------:R-:W-:Y:S01]  /*34160*/  FFMA R123, R123, 2, -R0.reuse ;  /* 0x400000007b7b7823 */ /* 0x100fe20000000800 */
[----:B------:R-:W-:Y:S01]  /*34170*/  FMUL R12, R11, R11 ;  /* 0x0000000b0b0c7220 */ /* 0x000fe20000400000 */
[----:B------:R-:W-:-:S03]  /*34180*/  FFMA R6, R17, 2, -R0 ;  /* 0x4000000011067823 */ /* 0x000fc60000000800 */
[----:B------:R-:W-:-:S04]  /*34190*/  FFMA R17, R123, R123, R12 ;  /* 0x0000007b7b117223 */ /* 0x000fc8000000000c */
[----:B------:R-:W-:-:S04]  /*341a0*/  FFMA R12, R6, R6, R17 ;  /* 0x00000006060c7223 */ /* 0x000fc80000000011 */
[----:B------:R2:W3:Y:S01]  /*341b0*/  MUFU.RSQ R17, R12 ;  /* 0x0000000c00117308 */ /* 0x0004e20000001400 */
[----:B------:R-:W-:-:S04]  /*341c0*/  IADD3 R0, PT, PT, R12, -0xd000000, RZ ;  /* 0xf30000000c007810 */ /* 0x000fc80007ffe0ff */
[----:B------:R-:W-:-:S13]  /*341d0*/  ISETP.GT.U32.AND P0, PT, R0, 0x727fffff, PT ;  /* 0x727fffff0000780c */ /* 0x000fda0003f04070 */
[----:B--23--:R-:W-:Y:S05]  /*341e0*/  @!P0 BRA `(.L_x_1021) ;  /* 0x0000000000188947 */ /* 0x00cfea0003800000 */
[----:B------:R-:W-:Y:S05]  /*341f0*/  BMOV.32.CLEAR RZ, B11 ;  /* 0x000000000bff7355 */ /* 0x000fea0000100000 */
[----:B------:R-:W-:Y:S02]  /*34200*/  MOV R0, R12 ;  /* 0x0000000c00007202 */ /* 0x000fe40000000f00 */
[----:B------:R-:W-:-:S07]  /*34210*/  MOV R14, 0x34230 ;  /* 0x00034230000e7802 */ /* 0x000fce0000000f00 */
[----:B01----:R-:W-:Y:S05]  /*34220*/  CALL.REL.NOINC `($__internal_1_$__cuda_sm20_sqrt_rn_f32_slowpath) ;  /* 0x0000004c00747944 */ /* 0x003fea0003c00000 */
[----:B------:R-:W-:Y:S01]  /*34230*/  MOV R12, R107 ;  /* 0x0000006b000c7202 */ /* 0x000fe20000000f00 */
[----:B------:R-:W-:Y:S06]  /*34240*/  BRA `(.L_x_1022) ;  /* 0x0000000000107947 */ /* 0x000fec0003800000 */
.L_x_1021:
[----:B------:R-:W-:Y:S01]  /*34250*/  FMUL.FTZ R95, R12, R17 ;  /* 0x000000110c5f7220 */ /* 0x000fe20000410000 */
[----:B------:R-:W-:-:S03]  /*34260*/  FMUL.FTZ R17, R17, 0.5 ;  /* 0x3f00000011117820 */ /* 0x000fc60000410000 */
[----:B------:R-:W-:-:S04]  /*34270*/  FFMA R12, -R95, R95, R12 ;  /* 0x0000005f5f0c7223 */ /* 0x000fc8000000010c */
[----:B------:R-:W-:-:S07]  /*34280*/  FFMA R12, R12, R17, R95 ;  /* 0x000000110c0c7223 */ /* 0x000fce000000005f */
.L_x_1022:
[----:B------:R-:W-:Y:S05]  /*34290*/  BSYNC.RECONVERGENT B0 ;  /* 0x0000000000007941 */ /* 0x000fea0003800200 */
.L_x_1020:
[----:B------:R-:W2:Y:S01]  /*342a0*/  MUFU.RCP R17, R12 ;  /* 0x0000000c00117308 */ /* 0x000ea20000001000 */
[----:B------:R-:W-:Y:S07]  /*342b0*/  BSSY.RECONVERGENT B0, `(.L_x_1023) ;  /* 0x000000e000007945 */ /* 0x000fee0003800200 */
[----:B------:R-:W3:Y:S01]  /*342c0*/  FCHK P0, R123, R12 ;  /* 0x0000000c7b007302 */ /* 0x000ee20000000000 */
[----:B--2---:R-:W-:-:S04]  /*342d0*/  FFMA R0, R17, -R12, 1 ;  /* 0x3f80000011007423 */ /* 0x004fc8000000080c */
[----:B------:R-:W-:-:S04]  /*342e0*/  FFMA R0, R17, R0, R17 ;  /* 0x0000000011007223 */ /* 0x000fc80000000011 */
[----:B------:R-:W-:-:S04]  /*342f0*/  FFMA R17, R123, R0, RZ ;  /* 0x000000007b117223 */ /* 0x000fc800000000ff */
[----:B------:R-:W-:-:S04]  /*34300*/  FFMA R4, R17, -R12, R123 ;  /* 0x8000000c11047223 */ /* 0x000fc8000000007b */
[----:B------:R-:W-:Y:S01]  /*34310*/  FFMA R4, R0, R4, R17 ;  /* 0x0000000400047223 */ /* 0x000fe20000000011 */
[----:B---3--:R-:W-:Y:S06]  /*34320*/  @!P0 BRA `(.L_x_1024) ;  /* 0x0000000000188947 */ /* 0x008fec0003800000 */
[----:B------:R-:W-:Y:S05]  /*34330*/  BMOV.32.CLEAR RZ, B11 ;  /* 0x000000000bff7355 */ /* 0x000fea0000100000 */
[----:B------:R-:W-:Y:S01]  /*34340*/  IMAD.MOV.U32 R17, RZ, RZ, R123 ;  /* 0x000000ffff117224 */ /* 0x000fe200078e007b */
[----:B------:R-:W-:Y:S02]  /*34350*/  MOV R0, R12 ;  /* 0x0000000c00007202 */ /* 0x000fe40000000f00 */
[----:B------:R-:W-:-:S07]  /*34360*/  MOV R14, 0x34380 ;  /* 0x00034380000e7802 */ /* 0x000fce0000000f00 */
[----:B01----:R-:W-:Y:S05]  /*34370*/  CALL.REL.NOINC `($__internal_2_$__cuda_sm3x_div_rn_noftz_f32_slowpath) ;  /* 0x0000004c00787944 */ /* 0x003fea0003c00000 */
[----:B------:R-:W-:-:S07]  /*34380*/  MOV R4, R0 ;  /* 0x0000000000047202 */ /* 0x000fce0000000f00 */
.L_x_1024:
[----:B------:R-:W-:Y:S05]  /*34390*/  BSYNC.RECONVERGENT B0 ;  /* 0x0000000000007941 */ /* 0x000fea0003800200 */
.L_x_1023:
        /* <DEDUP_REMOVED lines=10> */
[----:B------:R-:W-:Y:S01]  /*34440*/  MOV R17, R11 ;  /* 0x0000000b00117202 */ /* 0x000fe20000000f00 */
[----:B------:R-:W-:Y:S01]  /*34450*/  IMAD.MOV.U32 R0, RZ, RZ, R12 ;  /* 0x000000ffff007224 */ /* 0x000fe200078e000c */
[----:B------:R-:W-:-:S07]  /*34460*/  MOV R14, 0x34480 ;  /* 0x00034480000e7802 */ /* 0x000fce0000000f00 */
[----:B01----:R-:W-:Y:S05]  /*34470*/  CALL.REL.NOINC `($__internal_2_$__cuda_sm3x_div_rn_noftz_f32_slowpath) ;  /* 0x0000004c00387944 */ /* 0x003fea0003c00000 */
[----:B------:R-:W-:-:S07]  /*34480*/  MOV R8, R0 ;  /* 0x0000000000087202 */ /* 0x000fce0000000f00 */
.L_x_1026:
[----:B------:R-:W-:Y:S05]  /*34490*/  BSYNC.RECONVERGENT B0 ;  /* 0x0000000000007941 */ /* 0x000fea0003800200 */
.L_x_1025:
        /* <DEDUP_REMOVED lines=10> */
[----:B------:R-:W-:Y:S02]  /*34540*/  MOV R17, R6 ;  /* 0x0000000600117202 */ /* 0x000fe40000000f00 */
[----:B------:R-:W-:Y:S02]  /*34550*/  MOV R0, R12 ;  /* 0x0000000c00007202 */ /* 0x000fe40000000f00 */
[----:B------:R-:W-:-:S07]  /*34560*/  MOV R14, 0x34580 ;  /* 0x00034580000e7802 */ /* 0x000fce0000000f00 */
[----:B01----:R-:W-:Y:S05]  /*34570*/  CALL.REL.NOINC `($__internal_2_$__cuda_sm3x_div_rn_noftz_f32_slowpath) ;  /* 0x0000004800f87944 */ /* 0x003fea0003c00000 */
.L_x_1028:
[----:B------:R-:W-:Y:S05]  /*34580*/  BSYNC.RECONVERGENT B0 ;  /* 0x0000000000007941 */ /* 0x000fea0003800200 */
.L_x_1027:
[----:B------:R-:W-:Y:S01]  /*34590*/  FMUL R6, R116, R113 ;  /* 0x0000007174067220 */ /* 0x000fe20000400000 */
[-C--:B------:R-:W-:Y:S01]  /*345a0*/  FMUL R4, R4, R115.reuse ;  /* 0x0000007304047220 */ /* 0x080fe20000400000 */
[-C--:B------:R-:W-:Y:S01]  /*345b0*/  FMUL R8, R8, R115.reuse ;  /* 0x0000007308087220 */ /* 0x080fe20000400000 */
[----:B------:R-:W-:Y:S01]  /*345c0*/  FADD R11, -R115, 1 ;  /* 0x3f800000730b7421 */ /* 0x000fe20000000100 */
[----:B------:R-:W-:Y:S01]  /*345d0*/  FFMA R6, R119, R114, R6 ;  /* 0x0000007277067223 */ /* 0x000fe20000000006 */
[----:B------:R-:W-:-:S03]  /*345e0*/  FMUL R0, R0, R115 ;  /* 0x0000007300007220 */ /* 0x000fc60000400000 */
[----:B------:R-:W-:-:S04]  /*345f0*/  FFMA R6, R117, R112, R6 ;  /* 0x0000007075067223 */ /* 0x000fc80000000006 */
[----:B------:R-:W-:Y:S01]  /*34600*/  FADD R17, R6, R6 ;  /* 0x0000000606117221 */ /* 0x000fe20000000000 */
[----:B------:R-:W-:-:S03]  /*34610*/  MOV R6, R15 ;  /* 0x0000000f00067202 */ /* 0x000fc60000000f00 */
[C---:B------:R-:W-:Y:S01]  /*34620*/  FFMA R114, R17.reuse, -R119, R114 ;  /* 0x8000007711727223 */ /* 0x040fe20000000072 */
[C---:B------:R-:W-:Y:S01]  /*34630*/  FFMA R113, R17.reuse, -R116, R113 ;  /* 0x8000007411717223 */ /* 0x040fe20000000071 */
[----:B------:R-:W-:Y:S02]  /*34640*/  FFMA R117, R17, -R117, R112 ;  /* 0x8000007511757223 */ /* 0x000fe40000000070 */
[C---:B------:R-:W-:Y:S01]  /*34650*/  FFMA R115, R11.reuse, R114, R4 ;  /* 0x000000720b737223 */ /* 0x040fe20000000004 */
[C---:B------:R-:W-:Y:S01]  /*34660*/  FFMA R12, R11.reuse, R113, R8 ;  /* 0x000000710b0c7223 */ /* 0x040fe20000000008 */
[----:B------:R-:W-:Y:S01]  /*34670*/  FFMA R117, R11, R117, R0 ;  /* 0x000000750b757223 */ /* 0x000fe20000000000 */
[----:B------:R-:W-:Y:S01]  /*34680*/  IMAD.MOV.U32 R8, RZ, RZ, R5 ;  /* 0x000000ffff087224 */ /* 0x000fe200078e0005 */
[----:B------:R-:W-:Y:S01]  /*34690*/  MOV R4, R9 ;  /* 0x0000000900047202 */ /* 0x000fe20000000f00 */
[----:B------:R-:W-:Y:S06]  /*346a0*/  BRA `(.L_x_1029) ;  /* 0x0000000c00e07947 */ /* 0x000fec0003800000 */
.L_x_1019:
[----:B------:R-:W-:-:S05]  /*346b0*/  FADD R120, R5, R120 ;  /* 0x0000007805787221 */ /* 0x000fca0000000000 */
[----:B------:R-:W-:-:S13]  /*346c0*/  FSETP.GT.AND P0, PT, R120, R95, PT ;  /* 0x0000005f7800720b */ /* 0x000fda0003f04000 */
[----:B------:R-:W-:Y:S05]  /*346d0*/  @!P0 BRA `(.L_x_1030) ;  /* 0x00000008002c8947 */ /* 0x000fea0003800000 */
[----:B------:R-:W-:Y:S01]  /*346e0*/  FMUL R0, R116, R113 ;  /* 0x0000007174007220 */ /* 0x000fe20000400000 */
[----:B------:R-:W-:Y:S03]  /*346f0*/  BSSY.RECONVERGENT B0, `(.L_x_1031) ;  /* 0x000001d000007945 */ /* 0x000fe60003800200 */
[----:B------:R-:W-:-:S04]  /*34700*/  FFMA R0, R119, R114, R0 ;  /* 0x0000007277007223 */ /* 0x000fc80000000000 */
[----:B------:R-:W-:Y:S02]  /*34710*/  FFMA R5, R117, R112, R0 ;  /* 0x0000007075057223 */ /* 0x000fe40000000000 */
[----:B------:R-:W2:Y:S03]  /*34720*/  MUFU.RCP R0, R3 ;  /* 0x0000000300007308 */ /* 0x000ea60000001000 */
[C---:B------:R-:W-:Y:S02]  /*34730*/  FSETP.GTU.AND P0, PT, R5.reuse, -1, PT ;  /* 0xbf8000000500780b */ /* 0x040fe40003f0c000 */
[----:B------:R-:W-:-:S04]  /*34740*/  FMNMX.NAN R120, R5, 1, PT ;  /* 0x3f80000005787809 */ /* 0x000fc80003820000 */
[----:B------:R-:W-:-:S04]  /*34750*/  FSEL R120, R120, -1, P0 ;  /* 0xbf80000078787808 */ /* 0x000fc80000000000 */
[----:B------:R-:W-:Y:S01]  /*34760*/  FSETP.GEU.AND P1, PT, R120, RZ, PT ;  /* 0x000000ff7800720b */ /* 0x000fe20003f2e000 */
[----:B--2---:R-:W-:-:S04]  /*34770*/  FFMA R11, R0, -R3, 1 ;  /* 0x3f800000000b7423 */ /* 0x004fc80000000803 */
[----:B------:R-:W-:-:S08]  /*34780*/  FFMA R0, R0, R11, R0 ;  /* 0x0000000b00007223 */ /* 0x000fd00000000000 */
[----:B------:R-:W-:Y:S01]  /*34790*/  @!P1 MOV R17, 0x3f800000 ;  /* 0x3f80000000119802 */ /* 0x000fe20000000f00 */
[----:B------:R-:W-:Y:S01]  /*347a0*/  @P1 IMAD.MOV.U32 R17, RZ, RZ, R3 ;  /* 0x000000ffff111224 */ /* 0x000fe200078e0003 */
[----:B------:R-:W-:Y:S01]  /*347b0*/  @!P1 MOV R115, R119 ;  /* 0x0000007700739202 */ /* 0x000fe20000000f00 */
[----:B------:R-:W-:Y:S01]  /*347c0*/  @!P1 FADD R120, -R120, -RZ ;  /* 0x800000ff78789221 */ /* 0x000fe20000000100 */
[----:B------:R-:W-:Y:S01]  /*347d0*/  @!P1 MOV R12, R116 ;  /* 0x00000074000c9202 */ /* 0x000fe20000000f00 */
[----:B------:R-:W2:Y:S01]  /*347e0*/  FCHK P0, R17, R3 ;  /* 0x0000000311007302 */ /* 0x000ea20000000000 */
[----:B------:R-:W-:Y:S01]  /*347f0*/  FFMA R2, R0, R17, RZ ;  /* 0x0000001100027223 */ /* 0x000fe200000000ff */
[----:B------:R-:W-:Y:S01]  /*34800*/  @!P1 MOV R11, R117 ;  /* 0x00000075000b9202 */ /* 0x000fe20000000f00 */
[----:B------:R-:W-:Y:S01]  /*34810*/  @P1 FADD R115, -R119, -RZ ;  /* 0x800000ff77731221 */ /* 0x000fe20000000100 */
[----:B------:R-:W-:Y:S01]  /*34820*/  @P1 FADD R12, -R116, -RZ ;  /* 0x800000ff740c1221 */ /* 0x000fe20000000100 */
[----:B------:R-:W-:Y:S01]  /*34830*/  FFMA R95, R2, -R3, R17 ;  /* 0x80000003025f7223 */ /* 0x000fe20000000011 */
[----:B------:R-:W-:-:S03]  /*34840*/  @P1 FADD R11, -R117, -RZ ;  /* 0x800000ff750b1221 */ /* 0x000fc60000000100 */
[----:B------:R-:W-:Y:S01]  /*34850*/  FFMA R121, R0, R95, R2 ;  /* 0x0000005f00797223 */ /* 0x000fe20000000002 */
[----:B--2---:R-:W-:Y:S06]  /*34860*/  @!P0 BRA `(.L_x_1032) ;  /* 0x0000000000148947 */ /* 0x004fec0003800000 */
[----:B------:R-:W-:Y:S05]  /*34870*/  BMOV.32.CLEAR RZ, B11 ;  /* 0x000000000bff7355 */ /* 0x000fea0000100000 */
[----:B------:R-:W-:Y:S01]  /*34880*/  IMAD.MOV.U32 R0, RZ, RZ, R3 ;  /* 0x000000ffff007224 */ /* 0x000fe200078e0003 */
[----:B------:R-:W-:-:S07]  /*34890*/  MOV R14, 0x348b0 ;  /* 0x000348b0000e7802 */ /* 0x000fce0000000f00 */
[----:B01----:R-:W-:Y:S05]  /*348a0*/  CALL.REL.NOINC `($__internal_2_$__cuda_sm3x_div_rn_noftz_f32_slowpath) ;  /* 0x00000048002c7944 */ /* 0x003fea0003c00000 */
[----:B------:R-:W-:-:S07]  /*348b0*/  MOV R121, R0 ;  /* 0x0000000000797202 */ /* 0x000fce0000000f00 */
.L_x_1032:
[----:B------:R-:W-:Y:S05]  /*348c0*/  BSYNC.RECONVERGENT B0 ;  /* 0x0000000000007941 */ /* 0x000fea0003800200 */
.L_x_1031:
[----:B------:R-:W-:Y:S01]  /*348d0*/  FMUL R0, R121, R121 ;  /* 0x0000007979007220 */ /* 0x000fe20000400000 */
[----:B------:R-:W-:Y:S01]  /*348e0*/  FFMA R3, -R120, R120, 1 ;  /* 0x3f80000078037423 */ /* 0x000fe20000000178 */
[----:B------:R-:W-:Y:S01]  /*348f0*/  BSSY.RECONVERGENT B0, `(.L_x_1033) ;  /* 0x000001c000007945 */ /* 0x000fe20003800200 */
[----:B------:R-:W-:Y:S02]  /*34900*/  HFMA2 R118, -RZ, RZ, 0, 0 ;  /* 0x00000000ff767431 */ /* 0x000fe400000001ff */
[----:B------:R-:W-:Y:S01]  /*34910*/  FFMA R0, -R0, R3, 1 ;  /* 0x3f80000000007423 */ /* 0x000fe20000000103 */
[----:B------:R-:W-:-:S04]  /*34920*/  CS2R R2, SRZ ;  /* 0x0000000000027805 */ /* 0x000fc8000001ff00 */
[----:B------:R-:W-:-:S13]  /*34930*/  FSETP.GEU.AND P0, PT, R0, RZ, PT ;  /* 0x000000ff0000720b */ /* 0x000fda0003f0e000 */
[----:B------:R-:W-:Y:S05]  /*34940*/  @!P0 BRA `(.L_x_1034) ;  /* 0x0000000000588947 */ /* 0x000fea0003800000 */
[----:B------:R-:W-:Y:S01]  /*34950*/  IADD3 R2, PT, PT, R0, -0xd000000, RZ ;  /* 0xf300000000027810 */ /* 0x000fe20007ffe0ff */
[----:B------:R2:W3:Y:S01]  /*34960*/  MUFU.RSQ R3, R0 ;  /* 0x0000000000037308 */ /* 0x0004e20000001400 */
[----:B------:R-:W-:Y:S01]  /*34970*/  BSSY.RECONVERGENT B10, `(.L_x_1035) ;  /* 0x000000c0000a7945 */ /* 0x000fe20003800200 */
[----:B------:R-:W-:Y:S01]  /*34980*/  FMUL R120, R121, R120 ;  /* 0x0000007879787220 */ /* 0x000fe20000400000 */
[----:B------:R-:W-:-:S13]  /*34990*/  ISETP.GT.U32.AND P0, PT, R2, 0x727fffff, PT ;  /* 0x727fffff0200780c */ /* 0x000fda0003f04070 */
[----:B--2---:R-:W-:Y:S05]  /*349a0*/  @!P0 BRA `(.L_x_1036) ;  /* 0x0000000000108947 */ /* 0x004fea0003800000 */
[----:B------:R-:W-:Y:S05]  /*349b0*/  BMOV.32.CLEAR RZ, B11 ;  /* 0x000000000bff7355 */ /* 0x000fea0000100000 */
[----:B------:R-:W-:-:S07]  /*349c0*/  MOV R14, 0x349e0 ;  /* 0x000349e0000e7802 */ /* 0x000fce0000000f00 */
[----:B01-3--:R-:W-:Y:S05]  /*349d0*/  CALL.REL.NOINC `($__internal_1_$__cuda_sm20_sqrt_rn_f32_slowpath) ;  /* 0x0000004400887944 */ /* 0x00bfea0003c00000 */
[----:B------:R-:W-:Y:S05]  /*349e0*/  BRA `(.L_x_1037) ;  /* 0x0000000000107947 */ /* 0x000fea0003800000 */
.L_x_1036:
[----:B0--3--:R-:W-:Y:S01]  /*349f0*/  FMUL.FTZ R107, R0, R3 ;  /* 0x00000003006b7220 */ /* 0x009fe20000410000 */
[----:B------:R-:W-:-:S03]  /*34a00*/  FMUL.FTZ R2, R3, 0.5 ;  /* 0x3f00000003027820 */ /* 0x000fc60000410000 */
[----:B------:R-:W-:-:S04]  /*34a10*/  FFMA R0, -R107, R107, R0 ;  /* 0x0000006b6b007223 */ /* 0x000fc80000000100 */
[----:B------:R-:W-:-:S07]  /*34a20*/  FFMA R107, R0, R2, R107 ;  /* 0x00000002006b7223 */ /* 0x000fce000000006b */
.L_x_1037:
[----:B------:R-:W-:Y:S05]  /*34a30*/  BSYNC.RECONVERGENT B10 ;  /* 0x00000000000a7941 */ /* 0x000fea0003800200 */
.L_x_1035:
[----:B------:R-:W-:-:S04]  /*34a40*/  FADD R0, R120, -R107 ;  /* 0x8000006b78007221 */ /* 0x000fc80000000000 */
[C---:B------:R-:W-:Y:S01]  /*34a50*/  FMUL R2, R0.reuse, R12 ;  /* 0x0000000c00027220 */ /* 0x040fe20000400000 */
[C---:B------:R-:W-:Y:S01]  /*34a60*/  FMUL R118, R0.reuse, R115 ;  /* 0x0000007300767220 */ /* 0x040fe20000400000 */
[----:B------:R-:W-:Y:S02]  /*34a70*/  FMUL R11, R0, R11 ;  /* 0x0000000b000b7220 */ /* 0x000fe40000400000 */
[C---:B------:R-:W-:Y:S01]  /*34a80*/  FFMA R3, R121.reuse, R113, R2 ;  /* 0x0000007179037223 */ /* 0x040fe20000000002 */
[C---:B------:R-:W-:Y:S01]  /*34a90*/  FFMA R118, R121.reuse, R114, R118 ;  /* 0x0000007279767223 */ /* 0x040fe20000000076 */
[----:B------:R-:W-:-:S07]  /*34aa0*/  FFMA R2, R121, R112, R11 ;  /* 0x0000007079027223 */ /* 0x000fce000000000b */
.L_x_1034:
[----:B------:R-:W-:Y:S05]  /*34ab0*/  BSYNC.RECONVERGENT B0 ;  /* 0x0000000000007941 */ /* 0x000fea0003800200 */
.L_x_1033:
[----:B------:R-:W-:Y:S01]  /*34ac0*/  FMUL R11, R3, R3 ;  /* 0x00000003030b7220 */ /* 0x000fe20000400000 */
[----:B------:R-:W-:Y:S01]  /*34ad0*/  FSETP.GEU.AND P1, PT, R5, RZ, PT ;  /* 0x000000ff0500720b */ /* 0x000fe20003f2e000 */
[----:B------:R-:W-:Y:S02]  /*34ae0*/  BSSY.RECONVERGENT B0, `(.L_x_1038) ;  /* 0x0000011000007945 */ /* 0x000fe40003800200 */
[----:B------:R-:W-:Y:S01]  /*34af0*/  FFMA R11, R118, R118, R11 ;  /* 0x00000076760b7223 */ /* 0x000fe2000000000b */
[----:B------:R-:W-:-:S03]  /*34b00*/  P2R R5, PR, RZ, 0x2 ;  /* 0x00000002ff057803 */ /* 0x000fc60000000000 */
[----:B------:R-:W-:-:S04]  /*34b10*/  FFMA R0, R2, R2, R11 ;  /* 0x0000000202007223 */ /* 0x000fc8000000000b */
[----:B------:R-:W-:Y:S01]  /*34b20*/  VIADD R11, R0, 0xf3000000 ;  /* 0xf3000000000b7836 */ /* 0x000fe20000000000 */
[----:B------:R2:W3:Y:S04]  /*34b30*/  MUFU.RSQ R17, R0 ;  /* 0x0000000000117308 */ /* 0x0004e80000001400 */
[----:B------:R-:W-:-:S13]  /*34b40*/  ISETP.GT.U32.AND P0, PT, R11, 0x727fffff, PT ;  /* 0x727fffff0b00780c */ /* 0x000fda0003f04070 */
[----:B--23--:R-:W-:Y:S05]  /*34b50*/  @!P0 BRA `(.L_x_1039) ;  /* 0x0000000000148947 */ /* 0x00cfea0003800000 */
[----:B------:R-:W-:Y:S05]  /*34b60*/  BMOV.32.CLEAR RZ, B11 ;  /* 0x000000000bff7355 */ /* 0x000fea0000100000 */
[----:B------:R-:W-:-:S07]  /*34b70*/  MOV R14, 0x34b90 ;  /* 0x00034b90000e7802 */ /* 0x000fce0000000f00 */
[----:B01----:R-:W-:Y:S05]  /*34b80*/  CALL.REL.NOINC `($__internal_1_$__cuda_sm20_sqrt_rn_f32_slowpath) ;  /* 0x00000044001c7944 */ /* 0x003fea0003c00000 */
[----:B------:R-:W-:Y:S01]  /*34b90*/  MOV R11, R107 ;  /* 0x0000006b000b7202 */ /* 0x000fe20000000f00 */
[----:B------:R-:W-:Y:S06]  /*34ba0*/  BRA `(.L_x_1040) ;  /* 0x0000000000107947 */ /* 0x000fec0003800000 */
.L_x_1039:
[----:B------:R-:W-:Y:S01]  /*34bb0*/  FMUL.FTZ R11, R0, R17 ;  /* 0x00000011000b7220 */ /* 0x000fe20000410000 */
[----:B------:R-:W-:-:S03]  /*34bc0*/  FMUL.FTZ R12, R17, 0.5 ;  /* 0x3f000000110c7820 */ /* 0x000fc60000410000 */
[----:B------:R-:W-:-:S04]  /*34bd0*/  FFMA R0, -R11, R11, R0 ;  /* 0x0000000b0b007223 */ /* 0x000fc80000000100 */
[----:B------:R-:W-:-:S07]  /*34be0*/  FFMA R11, R0, R12, R11 ;  /* 0x0000000c000b7223 */ /* 0x000fce000000000b */
.L_x_1040:
[----:B------:R-:W-:Y:S05]  /*34bf0*/  BSYNC.RECONVERGENT B0 ;  /* 0x0000000000007941 */ /* 0x000fea0003800200 */
.L_x_1038:
        /* <DEDUP_REMOVED lines=14> */
[----:B------:R-:W-:-:S07]  /*34ce0*/  IMAD.MOV.U32 R115, RZ, RZ, R0 ;  /* 0x000000ffff737224 */ /* 0x000fce00078e0000 */
.L_x_1042:
[----:B------:R-:W-:Y:S05]  /*34cf0*/  BSYNC.RECONVERGENT B0 ;  /* 0x0000000000007941 */ /* 0x000fea0003800200 */
.L_x_1041:
        /* <DEDUP_REMOVED lines=14> */
[----:B------:R-:W-:-:S07]  /*34de0*/  MOV R12, R0 ;  /* 0x00000000000c7202 */ /* 0x000fce0000000f00 */
.L_x_1044:
[----:B------:R-:W-:Y:S05]  /*34df0*/  BSYNC.RECONVERGENT B0 ;  /* 0x0000000000007941 */ /* 0x000fea0003800200 */
.L_x_1043:
        /* <DEDUP_REMOVED lines=14> */
.L_x_1046:
[----:B------:R-:W-:Y:S05]  /*34ee0*/  BSYNC.RECONVERGENT B0 ;  /* 0x0000000000007941 */ /* 0x000fea0003800200 */
.L_x_1045:
[----:B------:R-:W-:Y:S01]  /*34ef0*/  HFMA2 R122, -RZ, RZ, 0.60205078125, -0.443115234375 ;  /* 0x38d1b717ff7a7431 */ /* 0x000fe200000001ff */
[----:B------:R-:W-:Y:S01]  /*34f00*/  ISETP.NE.AND P0, PT, R5, RZ, PT ;  /* 0x000000ff0500720c */ /* 0x000fe20003f05270 */
[----:B------:R-:W-:Y:S01]  /*34f10*/  IMAD.MOV.U32 R3, RZ, RZ, R15 ;  /* 0x000000ffff037224 */ /* 0x000fe200078e000f */
[----:B------:R-:W-:Y:S02]  /*34f20*/  MOV R2, R9 ;  /* 0x0000000900027202 */ /* 0x000fe40000000f00 */
[----:B------:R-:W-:-:S05]  /*34f30*/  FSEL R122, -R122, 9.9999997473787516356e-05, !P0 ;  /* 0x38d1b7177a7a7808 */ /* 0x000fca0004000100 */
[C---:B------:R-:W-:Y:S01]  /*34f40*/  FMUL R124, R122.reuse, R119 ;  /* 0x000000777a7c7220 */ /* 0x040fe20000400000 */
[C---:B------:R-:W-:Y:S01]  /*34f50*/  FMUL R121, R122.reuse, R116 ;  /* 0x000000747a797220 */ /* 0x040fe20000400000 */
[----:B------:R-:W-:Y:S01]  /*34f60*/  FMUL R122, R122, R117 ;  /* 0x000000757a7a7220 */ /* 0x000fe20000400000 */
[----:B------:R-:W-:Y:S01]  /*34f70*/  MOV R117, R0 ;  /* 0x0000000000757202 */ /* 0x000fe20000000f00 */
[----:B------:R-:W-:Y:S06]  /*34f80*/  BRA `(.L_x_1029) ;  /* 0x0000000400a87947 */ /* 0x000fec0003800000 */
.L_x_1030:
[----:B------:R-:W-:Y:S01]  /*34f90*/  SHF.R.U32.HI R3, RZ, 0x2, R4 ;  /* 0x00000002ff037819 */ /* 0x000fe20000011604 */
[----:B------:R-:W-:Y:S01]  /*34fa0*/  VIADD R10, R12, 0x161f14 ;  /* 0x00161f140c0a7836 */ /* 0x000fe20000000000 */
        /* <DEDUP_REMOVED lines=8> */
[----:B------:R-:W-:-:S03]  /*35030*/  LOP3.LUT R5, R2, R15, RZ, 0x3c, !PT ;  /* 0x0000000f02057212 */ /* 0x000fc600078e3cff */
[----:B------:R-:W-:Y:S01]  /*35040*/  IMAD.SHL.U32 R4, R3, 0x2, RZ ;  /* 0x0000000203047824 */ /* 0x000fe200078e00ff */
[----:B------:R-:W-:-:S04]  /*35050*/  SHF.L.U32 R2, R5, 0x4, RZ ;  /* 0x0000000405027819 */ /* 0x000fc800000006ff */
[----:B------:R-:W-:Y:S02]  /*35060*/  LOP3.LUT R2, R3, R4, R2, 0x96, !PT ;  /* 0x0000000403027212 */ /* 0x000fe400078e9602 */
[----:B------:R-:W-:Y:S02]  /*35070*/  LOP3.LUT R4, R11, R8, RZ, 0x3c, !PT ;  /* 0x000000080b047212 */ /* 0x000fe400078e3cff */
[----:B------:R-:W-:Y:S02]  /*35080*/  LOP3.LUT R2, R2, R5, RZ, 0x3c, !PT ;  /* 0x0000000502027212 */ /* 0x000fe400078e3cff */
[----:B------:R-:W-:Y:S02]  /*35090*/  SHF.L.U32 R6, R4, 0x1, RZ ;  /* 0x0000000104067819 */ /* 0x000fe400000006ff */
[----:B------:R-:W-:Y:S02]  /*350a0*/  SHF.L.U32 R3, R2, 0x4, RZ ;  /* 0x0000000402037819 */ /* 0x000fe400000006ff */
[----:B------:R-:W-:-:S02]  /*350b0*/  MOV R8, R10 ;  /* 0x0000000a00087202 */ /* 0x000fc40000000f00 */
[----:B------:R-:W-:Y:S02]  /*350c0*/  LOP3.LUT R3, R4, R6, R3, 0x96, !PT ;  /* 0x0000000604037212 */ /* 0x000fe400078e9603 */
[C---:B------:R-:W-:Y:S01]  /*350d0*/  IADD3 R4, PT, PT, R12.reuse, 0x10974f, R2 ;  /* 0x0010974f0c047810 */ /* 0x040fe20007ffe002 */
[----:B------:R2:W-:Y:S01]  /*350e0*/  STL.64 [R1+0x20], R8 ;  /* 0x0000200801007387 */ /* 0x0005e20000100a00 */
        /* <DEDUP_REMOVED lines=18> */
[----:B------:R-:W-:Y:S01]  /*35210*/  VIADD R0, R14, 0xf3000000 ;  /* 0xf30000000e007836 */ /* 0x000fe20000000000 */
[----:B------:R2:W3:Y:S04]  /*35220*/  MUFU.RSQ R17, R14 ;  /* 0x0000000e00117308 */ /* 0x0004e80000001400 */
        /* <DEDUP_REMOVED lines=8> */
.L_x_1048:
[----:B------:R-:W-:Y:S01]  /*352b0*/  FMUL.FTZ R113, R14, R17 ;  /* 0x000000110e717220 */ /* 0x000fe20000410000 */
[----:B------:R-:W-:-:S03]  /*352c0*/  FMUL.FTZ R17, R17, 0.5 ;  /* 0x3f00000011117820 */ /* 0x000fc60000410000 */
[----:B------:R-:W-:-:S04]  /*352d0*/  FFMA R14, -R113, R113, R14 ;  /* 0x00000071710e7223 */ /* 0x000fc8000000010e */
[----:B------:R-:W-:-:S07]  /*352e0*/  FFMA R113, R14, R17, R113 ;  /* 0x000000110e717223 */ /* 0x000fce0000000071 */
.L_x_1049:
[----:B------:R-:W-:Y:S05]  /*352f0*/  BSYNC.RECONVERGENT B0 ;  /* 0x0000000000007941 */ /* 0x000fea0003800200 */
.L_x_1047:
        /* <DEDUP_REMOVED lines=14> */
.L_x_1051:
[----:B------:R-:W-:Y:S05]  /*353e0*/  BSYNC.RECONVERGENT B0 ;  /* 0x0000000000007941 */ /* 0x000fea0003800200 */
.L_x_1050:
[----:B------:R-:W2:Y:S01]  /*353f0*/  MUFU.RCP R4, R113 ;  /* 0x0000007100047308 */ /* 0x000ea20000001000 */
[----:B------:R-:W-:Y:S01]  /*35400*/  BSSY.RECONVERGENT B0, `(.L_x_1052) ;  /* 0x000000f000007945 */ /* 0x000fe20003800200 */
[----:B------:R-:W-:-:S06]  /*35410*/  MOV R115, R0 ;  /* 0x0000000000737202 */ /* 0x000fcc0000000f00 */
        /* <DEDUP_REMOVED lines=13> */
.L_x_1053:
[----:B------:R-:W-:Y:S05]  /*354f0*/  BSYNC.RECONVERGENT B0 ;  /* 0x0000000000007941 */ /* 0x000fea0003800200 */
.L_x_1052:
        /* <DEDUP_REMOVED lines=14> */
.L_x_1055:
[----:B------:R-:W-:Y:S05]  /*355e0*/  BSYNC.RECONVERGENT B0 ;  /* 0x0000000000007941 */ /* 0x000fea0003800200 */
.L_x_1054:
[----:B------:R-:W-:Y:S01]  /*355f0*/  MOV R117, R0 ;  /* 0x0000000000757202 */ /* 0x000fe20000000f00 */
[----:B------:R-:W-:Y:S01]  /*35600*/  IMAD.MOV.U32 R8, RZ, RZ, R5 ;  /* 0x000000ffff087224 */ /* 0x000fe200078e0005 */
[----:B------:R-:W-:Y:S02]  /*35610*/  MOV R6, R15 ;  /* 0x0000000f00067202 */ /* 0x000fe40000000f00 */
[----:B------:R-:W-:-:S07]  /*35620*/  MOV R4, R9 ;  /* 0x0000000900047202 */ /* 0x000fce0000000f00 */
.L_x_1029:
[----:B------:R2:W-:Y:S05]  /*35630*/  BMOV.32 B11, R7 ;  /* 0x000000070b007356 */ /* 0x0005ea0000000000 */
[----:B------:R-:W-:Y:S05]  /*35640*/  BSYNC.RECONVERGENT B11 ;  /* 0x00000000000b7941 */ /* 0x000fea0003800200 */
.L_x_1018:
[----:B------:R-:W-:Y:S02]  /*35650*/  HFMA2 R116, -RZ, RZ, 1.875, 0 ;  /* 0x3f800000ff747431 */ /* 0x000fe400000001ff */
[----:B------:R-:W-:Y:S01]  /*35660*/  FADD R121, R121, R110 ;  /* 0x0000006e79797221 */ /* 0x000fe20000000000 */
[----:B------:R-:W-:Y:S02]  /*35670*/  HFMA2 R15, -RZ, RZ, 0, 0 ;  /* 0x00000000ff0f7431 */ /* 0x000fe400000001ff */
[----:B------:R-:W-:Y:S01]  /*35680*/  FADD R124, R124, R111 ;  /* 0x0000006f7c7c7221 */ /* 0x000fe20000000000 */
[----:B--2---:R-:W-:Y:S02]  /*35690*/  HFMA2 R7, -RZ, RZ, 0, 0 ;  /* 0x00000000ff077431 */ /* 0x004fe400000001ff */
[----:B------:R-:W-:Y:S01]  /*356a0*/  FADD R13, R122, R13 ;  /* 0x0000000d7a0d7221 */ /* 0x000fe20000000000 */
[----:B------:R-:W-:Y:S01]  /*356b0*/  IMAD.MOV.U32 R114, RZ, RZ, RZ ;  /* 0x000000ffff727224 */ /* 0x000fe200078e00ff */
[----:B------:R-:W-:-:S02]  /*356c0*/  MOV R5, 0x7f7fffff ;  /* 0x7f7fffff00057802 */ /* 0x000fc40000000f00 */
[----:B------:R-:W-:Y:S02]  /*356d0*/  CS2R R112, SRZ ;  /* 0x0000000000707805 */ /* 0x000fe4000001ff00 */
[----:B------:R-:W-:Y:S02]  /*356e0*/  CS2R R110, SRZ ;  /* 0x00000000006e7805 */ /* 0x000fe4000001ff00 */
[----:B------:R-:W-:Y:S01]  /*356f0*/  MOV R11, 0x3f800000 ;  /* 0x3f800000000b7802 */ /* 0x000fe20000000f00 */
[----:B------:R-:W-:Y:S01]  /*35700*/  IMAD.MOV.U32 R120, RZ, RZ, RZ ;  /* 0x000000ffff787224 */ /* 0x000fe200078e00ff */
[----:B------:R-:W-:Y:S06]  /*35710*/  @!P6 BRA `(.L_x_1056) ;  /* 0x0000001000d8e947 */ /* 0x000fec0003800000 */
[----:B------:R-:W0:Y:S01]  /*35720*/  LDCU.64 UR12, c[0x0][0x398] ;  /* 0x00007300ff0c77ac */ /* 0x000e220008000a00 */
[----:B------:R-:W-:Y:S01]  /*35730*/  MOV R5, 0x7f7fffff ;  /* 0x7f7fffff00057802 */ /* 0x000fe20000000f00 */
[----:B------:R-:W-:Y:S01]  /*35740*/  IMAD.MOV.U32 R11, RZ, RZ, 0x3f800000 ;  /* 0x3f800000ff0b7424 */ /* 0x000fe200078e00ff */
[----:B------:R-:W-:Y:S01]  /*35750*/  MOV R7, RZ ;  /* 0x000000ff00077202 */ /* 0x000fe20000000f00 */
[----:B------:R-:W-:Y:S01]  /*35760*/  IMAD.MOV.U32 R120, RZ, RZ, RZ ;  /* 0x000000ffff787224 */ /* 0x000fe200078e00ff */
[----:B------:R-:W-:Y:S02]  /*35770*/  MOV R9, RZ ;  /* 0x000000ff00097202 */ /* 0x000fe40000000f00 */
[----:B------:R-:W-:Y:S02]  /*35780*/  CS2R R110, SRZ ;  /* 0x00000000006e7805 */ /* 0x000fe4000001ff00 */
[----:B------:R-:W-:Y:S02]  /*35790*/  MOV R0, RZ ;  /* 0x000000ff00007202 */ /* 0x000fe40000000f00 */
[----:B------:R-:W-:-:S02]  /*357a0*/  CS2R R112, SRZ ;  /* 0x0000000000707805 */ /* 0x000fc4000001ff00 */
[----:B------:R-:W-:Y:S02]  /*357b0*/  MOV R15, RZ ;  /* 0x000000ff000f7202 */ /* 0x000fe40000000f00 */
[----:B------:R-:W-:Y:S02]  /*357c0*/  MOV R116, 0x3f800000 ;  /* 0x3f80000000747802 */ /* 0x000fe40000000f00 */
[----:B------:R-:W-:Y:S02]  /*357d0*/  MOV R114, RZ ;  /* 0x000000ff00727202 */ /* 0x000fe40000000f00 */
[----:B0-----:R-:W-:-:S04]  /*357e0*/  MOV R106, UR12 ;  /* 0x0000000c006a7c02 */ /* 0x001fc80008000f00 */
[----:B------:R-:W-:-:S04]  /*357f0*/  ISETP.NE.U32.AND P0, PT, R106, 0x1, PT ;  /* 0x000000016a00780c */ /* 0x000fc80003f05070 */
[----:B------:R-:W-:-:S13]  /*35800*/  ISETP.NE.AND.EX P0, PT, RZ, UR13, PT, P0 ;  /* 0x0000000dff007c0c */ /* 0x000fda000bf05300 */
[----:B------:R-:W-:Y:S05]  /*35810*/  @!P0 BRA `(.L_x_1057) ;  /* 0x0000000c00408947 */ /* 0x000fea0003800000 */
[----:B------:R-:W-:Y:S02]  /*35820*/  HFMA2 R7, -RZ, RZ, 0, 0 ;  /* 0x00000000ff077431 */ /* 0x000fe400000001ff */
[----:B------:R-:W-:Y:S01]  /*35830*/  IMAD.MOV.U32 R5, RZ, RZ, 0x7f7fffff ;  /* 0x7f7fffffff057424 */ /* 0x000fe200078e00ff */
[----:B------:R-:W-:Y:S01]  /*35840*/  MOV R11, 0x3f800000 ;  /* 0x3f800000000b7802 */ /* 0x000fe20000000f00 */
[----:B------:R-:W-:Y:S01]  /*35850*/  IMAD.MOV.U32 R118, RZ, RZ, RZ ;  /* 0x000000ffff767224 */ /* 0x000fe200078e00ff */
[----:B------:R-:W-:-:S07]  /*35860*/  MOV R9, RZ ;  /* 0x000000ff00097202 */ /* 0x000fce0000000f00 */
.L_x_1072:
        /* <DEDUP_REMOVED lines=9> */
[----:B------:R-:W-:Y:S01]  /*35900*/  MOV R125, RZ ;  /* 0x000000ff007d7202 */ /* 0x000fe20000000f00 */
[----:B------:R-:W-:Y:S01]  /*35910*/  IMAD.MOV.U32 R56, RZ, RZ, 0x7f7fffff ;  /* 0x7f7fffffff387424 */ /* 0x000fe200078e00ff */
[----:B------:R-:W-:Y:S01]  /*35920*/  MOV R97, RZ ;  /* 0x000000ff00617202 */ /* 0x000fe20000000f00 */
[----:B------:R-:W-:Y:S01]  /*35930*/  IMAD.MOV.U32 R119, RZ, RZ, RZ ;  /* 0x000000ffff777224 */ /* 0x000fe200078e00ff */
[----:B------:R-:W-:-:S02]  /*35940*/  MOV R108, 0x3f800000 ;  /* 0x3f800000006c7802 */ /* 0x000fc40000000f00 */
        /* <DEDUP_REMOVED lines=15> */
[----:B------:R-:W-:Y:S01]  /*35a40*/  MOV R17, RZ ;  /* 0x000000ff00117202 */ /* 0x000fe20000000f00 */
[----:B------:R-:W-:-:S03]  /*35a50*/  IMAD.MOV.U32 R95, RZ, RZ, RZ ;  /* 0x000000ffff5f7224 */ /* 0x000fc600078e00ff */
        /* <DEDUP_REMOVED lines=11> */
.L_x_1061:
[----:B------:R-:W-:Y:S01]  /*35b10*/  FMUL.FTZ R107, R0, R17 ;  /* 0x00000011006b7220 */ /* 0x000fe20000410000 */
[----:B------:R-:W-:-:S03]  /*35b20*/  FMUL.FTZ R14, R17, 0.5 ;  /* 0x3f000000110e7820 */ /* 0x000fc60000410000 */
[----:B------:R-:W-:-:S04]  /*35b30*/  FFMA R0, -R107, R107, R0 ;  /* 0x0000006b6b007223 */ /* 0x000fc80000000100 */
[----:B------:R-:W-:-:S07]  /*35b40*/  FFMA R107, R0, R14, R107 ;  /* 0x0000000e006b7223 */ /* 0x000fce000000006b */
.L_x_1062:
[----:B------:R-:W-:Y:S05]  /*35b50*/  BSYNC.RECONVERGENT B10 ;  /* 0x00000000000a7941 */ /* 0x000fea0003800200 */
.L_x_1060:
        /* <DEDUP_REMOVED lines=13> */
[----:B------:R-:W-:Y:S01]  /*35c30*/  HFMA2 R108, -RZ, RZ, 1.875, 0 ;  /* 0x3f800000ff6c7431 */ /* 0x000fe200000001ff */
[----:B------:R-:W-:Y:S01]  /*35c40*/  MOV R97, RZ ;  /* 0x000000ff00617202 */ /* 0x000fe20000000f00 */
[----:B------:R-:W-:Y:S01]  /*35c50*/  IMAD.MOV.U32 R109, RZ, RZ, RZ ;  /* 0x000000ffff6d7224 */ /* 0x000fe200078e00ff */
[----:B------:R-:W-:-:S03]  /*35c60*/  MOV R119, RZ ;  /* 0x000000ff00777202 */ /* 0x000fc60000000f00 */
[----:B------:R-:W-:Y:S05]  /*35c70*/  @!P0 BREAK.RELIABLE B10 ;  /* 0x00000000000a8942 */ /* 0x000fea0003800100 */
[----:B------:R-:W-:Y:S05]  /*35c80*/  @!P0 BRA `(.L_x_1059) ;  /* 0x0000000000448947 */ /* 0x000fea0003800000 */
[----:B------:R-:W-:-:S07]  /*35c90*/  MOV R122, R107 ;  /* 0x0000006b007a7202 */ /* 0x000fce0000000f00 */
.L_x_1064:
[----:B------:R-:W-:Y:S05]  /*35ca0*/  BSYNC.RELIABLE B10 ;  /* 0x00000000000a7941 */ /* 0x000fea0003800100 */
.L_x_1063:
        /* <DEDUP_REMOVED lines=15> */
.L_x_1059:
[----:B------:R-:W-:Y:S05]  /*35da0*/  BSYNC.RECONVERGENT B0 ;  /* 0x0000000000007941 */ /* 0x000fea0003800200 */
.L_x_1058:
        /* <DEDUP_REMOVED lines=23> */
[----:B------:R-:W-:Y:S01]  /*35f20*/  IMAD.MOV.U32 R97, RZ, RZ, RZ ;  /* 0x000000ffff617224 */ /* 0x000fe200078e00ff */
[----:B------:R-:W-:Y:S01]  /*35f30*/  @!P0 MOV R120, R109 ;  /* 0x0000006d00788202 */ /* 0x000fe20000000f00 */
[----:B------:R-:W-:Y:S01]  /*35f40*/  HFMA2 R109, -RZ, RZ, 0, 0 ;  /* 0x00000000ff6d7431 */ /* 0x000fe200000001ff */
[----:B------:R-:W-:-:S02]  /*35f50*/  MOV R108, 0x3f800000 ;  /* 0x3f800000006c7802 */ /* 0x000fc40000000f00 */
[----:B------:R-:W-:Y:S01]  /*35f60*/  MOV R119, RZ ;  /* 0x000000ff00777202 */ /* 0x000fe20000000f00 */
[----:B--2---:R-:W-:-:S04]  /*35f70*/  FADD R125, -R121, R126 ;  /* 0x0000007e797d7221 */ /* 0x004fc80000000100 */
[C---:B------:R-:W-:Y:S01]  /*35f80*/  FMUL R17, R125.reuse, R12 ;  /* 0x0000000c7d117220 */ /* 0x040fe20000400000 */
[----:B---3--:R-:W-:Y:S01]  /*35f90*/  FADD R0, -R124, R123 ;  /* 0x0000007b7c007221 */ /* 0x008fe20000000100 */
[----:B------:R-:W-:Y:S01]  /*35fa0*/  FMUL R125, R125, R125 ;  /* 0x0000007d7d7d7220 */ /* 0x000fe20000400000 */
[----:B------:R-:W-:Y:S01]  /*35fb0*/  MOV R123, RZ ;  /* 0x000000ff007b7202 */ /* 0x000fe20000000f00 */
[----:B----4-:R-:W-:Y:S01]  /*35fc0*/  FADD R128, -R13, R128 ;  /* 0x000000800d807221 */ /* 0x010fe20000000100 */
[C---:B------:R-:W-:Y:S01]  /*35fd0*/  FFMA R17, R0.reuse, R115, R17 ;  /* 0x0000007300117223 */ /* 0x040fe20000000011 */
[----:B------:R-:W-:Y:S01]  /*35fe0*/  FFMA R125, R0, R0, R125 ;  /* 0x00000000007d7223 */ /* 0x000fe2000000007d */
[----:B------:R-:W-:Y:S02]  /*35ff0*/  IMAD.MOV.U32 R0, RZ, RZ, RZ ;  /* 0x000000ffff007224 */ /* 0x000fe400078e00ff */
[----:B------:R-:W-:Y:S01]  /*36000*/  FMUL R56, R122, R122 ;  /* 0x0000007a7a387220 */ /* 0x000fe20000400000 */
[C---:B------:R-:W-:Y:S01]  /*36010*/  FFMA R126, R128.reuse, R117, R17 ;  /* 0x00000075807e7223 */ /* 0x040fe20000000011 */
[----:B------:R-:W-:Y:S01]  /*36020*/  FFMA R125, R128, R128, R125 ;  /* 0x00000080807d7223 */ /* 0x000fe2000000007d */
[----:B------:R-:W-:-:S02]  /*36030*/  MOV R122, 0x7f7fffff ;  /* 0x7f7fffff007a7802 */ /* 0x000fc40000000f00 */
[----:B------:R-:W-:Y:S01]  /*36040*/  MOV R17, RZ ;  /* 0x000000ff00117202 */ /* 0x000fe20000000f00 */
[----:B------:R-:W-:-:S05]  /*36050*/  FFMA R125, -R126, R126, R125 ;  /* 0x0000007e7e7d7223 */ /* 0x000fca000000017d */
[----:B------:R-:W-:-:S13]  /*36060*/  FSETP.GT.AND P0, PT, R125, R56, PT ;  /* 0x000000387d00720b */ /* 0x000fda0003f04000 */
[----:B------:R-:W-:Y:S05]  /*36070*/  @P0 BRA `(.L_x_1066) ;  /* 0x0000000000c80947 */ /* 0x000fea0003800000 */
[----:B------:R-:W-:Y:S01]  /*36080*/  FADD R0, R56, -R125 ;  /* 0x8000007d38007221 */ /* 0x000fe20000000000 */
[----:B------:R-:W-:Y:S03]  /*36090*/  BSSY.RECONVERGENT B10, `(.L_x_1067) ;  /* 0x000000c0000a7945 */ /* 0x000fe60003800200 */
[----:B------:R-:W-:Y:S01]  /*360a0*/  VIADD R14, R0, 0xf3000000 ;  /* 0xf3000000000e7836 */ /* 0x000fe20000000000 */
[----:B------:R0:W2:Y:S04]  /*360b0*/  MUFU.RSQ R17, R0 ;  /* 0x0000000000117308 */ /* 0x0000a80000001400 */
[----:B------:R-:W-:-:S13]  /*360c0*/  ISETP.GT.U32.AND P0, PT, R14, 0x727fffff, PT ;  /* 0x727fffff0e00780c */ /* 0x000fda0003f04070 */
[----:B0-2---:R-:W-:Y:S05]  /*360d0*/  @!P0 BRA `(.L_x_1068) ;  /* 0x00000000000c8947 */ /* 0x005fea0003800000 */
[----:B------:R-:W-:-:S07]  /*360e0*/  MOV R14, 0x36100 ;  /* 0x00036100000e7802 */ /* 0x000fce0000000f00 */
[----:B-1----:R-:W-:Y:S05]  /*360f0*/  CALL.REL.NOINC `($__internal_1_$__cuda_sm20_sqrt_rn_f32_slowpath) ;  /* 0x0000002c00c07944 */ /* 0x002fea0003c00000 */
[----:B------:R-:W-:Y:S05]  /*36100*/  BRA `(.L_x_1069) ;  /* 0x0000000000107947 */ /* 0x000fea0003800000 */
.L_x_1068:
[----:B------:R-:W-:Y:S01]  /*36110*/  FMUL.FTZ R107, R0, R17 ;  /* 0x00000011006b7220 */ /* 0x000fe20000410000 */
[----:B------:R-:W-:-:S03]  /*36120*/  FMUL.FTZ R14, R17, 0.5 ;  /* 0x3f000000110e7820 */ /* 0x000fc60000410000 */
[----:B------:R-:W-:-:S04]  /*36130*/  FFMA R0, -R107, R107, R0 ;  /* 0x0000006b6b007223 */ /* 0x000fc80000000100 */
[----:B------:R-:W-:-:S07]  /*36140*/  FFMA R107, R0, R14, R107 ;  /* 0x0000000e006b7223 */ /* 0x000fce000000006b */
.L_x_1069:
[----:B------:R-:W-:Y:S05]  /*36150*/  BSYNC.RECONVERGENT B10 ;  /* 0x00000000000a7941 */ /* 0x000fea0003800200 */
.L_x_1067:
        /* <DEDUP_REMOVED lines=20> */
.L_x_1071:
[----:B------:R-:W-:Y:S05]  /*362a0*/  BSYNC.RELIABLE B10 ;  /* 0x00000000000a7941 */ /* 0x000fea0003800100 */
.L_x_1070:
        /* <DEDUP_REMOVED lines=15> */
.L_x_1066:
[----:B------:R-:W-:Y:S05]  /*363a0*/  BSYNC.RECONVERGENT B0 ;  /* 0x0000000000007941 */ /* 0x000fea0003800200 */
.L_x_1065:
[----:B------:R-:W0:Y:S01]  /*363b0*/  LDCU.64 UR12, c[0x0][0x398] ;  /* 0x00007300ff0c77ac */ /* 0x000e220008000a00 */
[----:B------:R-:W-:Y:S02]  /*363c0*/  IADD3 R9, P0, PT, R9, 0x2, RZ ;  /* 0x0000000209097810 */ /* 0x000fe40007f1e0ff */
[----:B------:R-:W-:Y:S02]  /*363d0*/  FSETP.GEU.AND P1, PT, R122, R5, PT ;  /* 0x000000057a00720b */ /* 0x000fe40003f2e000 */
[----:B------:R-:W-:-:S11]  /*363e0*/  IADD3.X R118, PT, PT, RZ, R118, RZ, P0, !PT ;  /* 0x00000076ff767210 */ /* 0x000fd600007fe4ff */
[----:B------:R-:W-:Y:S01]  /*363f0*/  @!P1 MOV R5, R122 ;  /* 0x0000007a00059202 */ /* 0x000fe20000000f00 */
[----:B-----5:R-:W-:Y:S01]  /*36400*/  @!P1 IMAD.MOV.U32 R113, RZ, RZ, R0 ;  /* 0x000000ffff719224 */ /* 0x020fe200078e0000 */
[----:B------:R-:W-:Y:S01]  /*36410*/  @!P1 MOV R114, R123 ;  /* 0x0000007b00729202 */ /* 0x000fe20000000f00 */
[----:B0-----:R-:W-:Y:S01]  /*36420*/  IMAD.U32 R106, RZ, RZ, UR12 ;  /* 0x0000000cff6a7e24 */ /* 0x001fe2000f8e00ff */
[----:B------:R-:W-:Y:S01]  /*36430*/  @!P1 MOV R112, R14 ;  /* 0x0000000e00709202 */ /* 0x000fe20000000f00 */
[----:B------:R-:W-:Y:S01]  /*36440*/  @!P1 IMAD.MOV.U32 R110, RZ, RZ, R95 ;  /* 0x000000ffff6e9224 */ /* 0x000fe200078e005f */
[----:B------:R-:W-:Y:S01]  /*36450*/  @!P1 MOV R116, R54 ;  /* 0x0000003600749202 */ /* 0x000fe20000000f00 */
[----:B------:R-:W-:Y:S01]  /*36460*/  @!P1 IMAD.MOV.U32 R7, RZ, RZ, R119 ;  /* 0x000000ffff079224 */ /* 0x000fe200078e0077 */
[----:B------:R-:W-:Y:S02]  /*36470*/  LOP3.LUT R56, R106, 0xfffffffe, RZ, 0xc0, !PT ;  /* 0xfffffffe6a387812 */ /* 0x000fe400078ec0ff */
[----:B------:R-:W-:-:S02]  /*36480*/  @!P1 MOV R111, R17 ;  /* 0x00000011006f9202 */ /* 0x000fc40000000f00 */
[----:B------:R-:W-:Y:S02]  /*36490*/  ISETP.NE.U32.AND P0, PT, R9, R56, PT ;  /* 0x000000380900720c */ /* 0x000fe40003f05070 */
[----:B------:R-:W-:Y:S02]  /*364a0*/  @!P1 MOV R15, R97 ;  /* 0x00000061000f9202 */ /* 0x000fe40000000f00 */
[----:B------:R-:W-:Y:S02]  /*364b0*/  ISETP.NE.AND.EX P0, PT, R118, UR13, PT, P0 ;  /* 0x0000000d76007c0c */ /* 0x000fe4000bf05300 */
[----:B------:R-:W-:Y:S02]  /*364c0*/  @!P1 MOV R11, R108 ;  /* 0x0000006c000b9202 */ /* 0x000fe40000000f00 */
[----:B------:R-:W-:-:S09]  /*364d0*/  @!P1 MOV R120, R109 ;  /* 0x0000006d00789202 */ /* 0x000fd20000000f00 */
[----:B------:R-:W-:Y:S05]  /*364e0*/  @P0 BRA `(.L_x_1072) ;  /* 0xfffffff000e00947 */ /* 0x000fea000383ffff */
[----:B------:R-:W0:Y:S01]  /*364f0*/  LDCU UR6, c[0x0][0x39c] ;  /* 0x00007380ff0677ac */ /* 0x000e220008000800 */
[----:B------:R-:W-:Y:S02]  /*36500*/  MOV R9, R56 ;  /* 0x0000003800097202 */ /* 0x000fe40000000f00 */
[----:B0-----:R-:W-:-:S07]  /*36510*/  MOV R0, UR6 ;  /* 0x0000000600007c02 */ /* 0x001fce0008000f00 */
.L_x_1057:
        /* <DEDUP_REMOVED lines=15> */
[----:B------:R-:W-:Y:S02]  /*36610*/  HFMA2 R123, -RZ, RZ, 0, 0 ;  /* 0x00000000ff7b7431 */ /* 0x000fe400000001ff */
[----:B------:R-:W-:Y:S02]  /*36620*/  IMAD.MOV.U32 R125, RZ, RZ, 0x3f800000 ;  /* 0x3f800000ff7d7424 */ /* 0x000fe400078e00ff */
[----:B------:R-:W-:Y:S01]  /*36630*/  HFMA2 R129, -RZ, RZ, 1.875, 0 ;  /* 0x3f800000ff817431 */ /* 0x000fe200000001ff */
[----:B------:R-:W-:Y:S02]  /*36640*/  CS2R R126, SRZ ;  /* 0x00000000007e7805 */ /* 0x000fe4000001ff00 */
[----:B------:R-:W-:Y:S02]  /*36650*/  MOV R128, RZ ;  /* 0x000000ff00807202 */ /* 0x000fe40000000f00 */
[----:B-1----:R-:W-:Y:S01]  /*36660*/  CS2R R130, SRZ ;  /* 0x0000000000827805 */ /* 0x002fe2000001ff00 */
        /* <DEDUP_REMOVED lines=23> */
.L_x_1076:
[----:B------:R-:W-:Y:S01]  /*367e0*/  FMUL.FTZ R107, R0, R17 ;  /* 0x00000011006b7220 */ /* 0x000fe20000410000 */
[----:B------:R-:W-:-:S03]  /*367f0*/  FMUL.FTZ R14, R17, 0.5 ;  /* 0x3f000000110e7820 */ /* 0x000fc60000410000 */
[----:B------:R-:W-:-:S04]  /*36800*/  FFMA R0, -R107, R107, R0 ;  /* 0x0000006b6b007223 */ /* 0x000fc80000000100 */
[----:B------:R-:W-:-:S07]  /*36810*/  FFMA R107, R0, R14, R107 ;  /* 0x0000000e006b7223 */ /* 0x000fce000000006b */
.L_x_1077:
[----:B------:R-:W-:Y:S05]  /*36820*/  BSYNC.RECONVERGENT B10 ;  /* 0x00000000000a7941 */ /* 0x000fea0003800200 */
.L_x_1075:
        /* <DEDUP_REMOVED lines=12> */
.L_x_1079:
[----:B------:R-:W-:Y:S05]  /*368f0*/  BSYNC.RELIABLE B10 ;  /* 0x00000000000a7941 */ /* 0x000fea0003800100 */
.L_x_1078:
        /* <DEDUP_REMOVED lines=11> */
.L_x_1074:
[----:B------:R-:W-:Y:S05]  /*369b0*/  BSYNC.RECONVERGENT B0 ;  /* 0x0000000000007941 */ /* 0x000fea0003800200 */
.L_x_1073:
[----:B------:R-:W-:-:S13]  /*369c0*/  FSETP.GEU.AND P0, PT, R122, R5, PT ;  /* 0x000000057a00720b */ /* 0x000fda0003f0e000 */
[----:B------:R-:W-:Y:S01]  /*369d0*/  @!P0 MOV R5, R122 ;  /* 0x0000007a00058202 */ /* 0x000fe20000000f00 */
[----:B-----5:R-:W-:Y:S01]  /*369e0*/  @!P0 IMAD.MOV.U32 R113, RZ, RZ, R9 ;  /* 0x000000ffff718224 */ /* 0x020fe200078e0009 */
[----:B------:R-:W-:Y:S01]  /*369f0*/  @!P0 MOV R114, R133 ;  /* 0x0000008500728202 */ /* 0x000fe20000000f00 */
[----:B------:R-:W-:Y:S01]  /*36a00*/  @!P0 IMAD.MOV.U32 R110, RZ, RZ, R127 ;  /* 0x000000ffff6e8224 */ /* 0x000fe200078e007f */
[----:B------:R-:W-:Y:S01]  /*36a10*/  @!P0 MOV R112, R123 ;  /* 0x0000007b00708202 */ /* 0x000fe20000000f00 */
[----:B------:R-:W-:Y:S01]  /*36a20*/  @!P0 IMAD.MOV.U32 R7, RZ, RZ, R131 ;  /* 0x000000ffff078224 */ /* 0x000fe200078e0083 */
[----:B------:R-:W-:Y:S02]  /*36a30*/  @!P0 MOV R116, R125 ;  /* 0x0000007d00748202 */ /* 0x000fe40000000f00 */
[----:B------:R-:W-:Y:S02]  /*36a40*/  @!P0 MOV R111, R126 ;  /* 0x0000007e006f8202 */ /* 0x000fe40000000f00 */
[----:B------:R-:W-:-:S02]  /*36a50*/  @!P0 MOV R15, R128 ;  /* 0x00000080000f8202 */ /* 0x000fc40000000f00 */
[----:B------:R-:W-:Y:S02]  /*36a60*/  @!P0 MOV R11, R129 ;  /* 0x00000081000b8202 */ /* 0x000fe40000000f00 */
[----:B------:R-:W-:-:S07]  /*36a70*/  @!P0 MOV R120, R130 ;  /* 0x0000008200788202 */ /* 0x000fce0000000f00 */
.L_x_1056:
[----:B------:R-:W-:Y:S05]  /*36a80*/  @!P4 BRA `(.L_x_1080) ;  /* 0x0000000c00e4c947 */ /* 0x000fea0003800000 */
[----:B------:R-:W2:Y:S01]  /*36a90*/  LDCU.64 UR12, c[0x0][0x3b0] ;  /* 0x00007600ff0c77ac */ /* 0x000ea20008000a00 */
[----:B------:R-:W-:Y:S01]  /*36aa0*/  HFMA2 R135, -RZ, RZ, 0, 0 ;  /* 0x00000000ff877431 */ /* 0x000fe200000001ff */
[----:B------:R-:W-:Y:S02]  /*36ab0*/  MOV R0, RZ ;  /* 0x000000ff00007202 */ /* 0x000fe40000000f00 */
[----:B--2---:R-:W-:-:S04]  /*36ac0*/  MOV R14, UR12 ;  /* 0x0000000c000e7c02 */ /* 0x004fc80008000f00 */
[----:B------:R-:W-:-:S04]  /*36ad0*/  ISETP.NE.U32.AND P0, PT, R14, 0x1, PT ;  /* 0x000000010e00780c */ /* 0x000fc80003f05070 */
[----:B------:R-:W-:-:S13]  /*36ae0*/  ISETP.NE.AND.EX P0, PT, RZ, UR13, PT, P0 ;  /* 0x0000000dff007c0c */ /* 0x000fda000bf05300 */
[----:B------:R-:W-:Y:S05]  /*36af0*/  @!P0 BRA `(.L_x_1081) ;  /* 0x0000000800908947 */ /* 0x000fea0003800000 */
[----:B0-----:R-:W-:Y:S01]  /*36b00*/  IMAD.MOV.U32 R119, RZ, RZ, RZ ;  /* 0x000000ffff777224 */ /* 0x001fe200078e00ff */
[----:B------:R-:W-:-:S07]  /*36b10*/  MOV R9, RZ ;  /* 0x000000ff00097202 */ /* 0x000fce0000000f00 */
.L_x_1090:
        /* <DEDUP_REMOVED lines=10> */
[----:B------:R-:W-:-:S02]  /*36bc0*/  HFMA2 R125, -RZ, RZ, 1.875, 0 ;  /* 0x3f800000ff7d7431 */ /* 0x000fc400000001ff */
[----:B------:R-:W-:Y:S01]  /*36bd0*/  IMAD.MOV.U32 R132, RZ, RZ, RZ ;  /* 0x000000ffff847224 */ /* 0x000fe200078e00ff */
[----:B-1----:R-:W-:Y:S02]  /*36be0*/  CS2R R130, SRZ ;  /* 0x0000000000827805 */ /* 0x002fe4000001ff00 */
[----:B------:R-:W-:Y:S02]  /*36bf0*/  MOV R128, RZ ;  /* 0x000000ff00807202 */ /* 0x000fe40000000f00 */
[----:B------:R-:W-:Y:S02]  /*36c00*/  CS2R R126, SRZ ;  /* 0x00000000007e7805 */ /* 0x000fe4000001ff00 */
        /* <DEDUP_REMOVED lines=10> */
[----:B------:R-:W-:Y:S04]  /*36cb0*/  BSSY.RECONVERGENT B10, `(.L_x_1084) ;  /* 0x00000140000a7945 */ /* 0x000fe80003800200 */
[----:B------:R-:W1:Y:S05]  /*36cc0*/  BMOV.32.CLEAR R133, B10 ;  /* 0x000000000a857355 */ /* 0x000e6a0000100000 */
[----:B--2---:R-:W-:-:S04]  /*36cd0*/  FADD R14, -R121, R14 ;  /* 0x0000000e790e7221 */ /* 0x004fc80000000100 */
[----:B------:R-:W-:Y:S01]  /*36ce0*/  FMUL R14, R109, R14 ;  /* 0x0000000e6d0e7220 */ /* 0x000fe20000400000 */
[----:B---3--:R-:W-:Y:S01]  /*36cf0*/  FADD R17, -R124, R17 ;  /* 0x000000117c117221 */ /* 0x008fe20000000100 */
        /* <DEDUP_REMOVED lines=9> */
[----:B01----:R-:W-:Y:S06]  /*36d90*/  @!P0 BRA `(.L_x_1085) ;  /* 0x0000000000108947 */ /* 0x003fec0003800000 */
[----:B------:R-:W-:Y:S05]  /*36da0*/  BMOV.32.CLEAR RZ, B10 ;  /* 0x000000000aff7355 */ /* 0x000fea0000100000 */
[----:B------:R-:W-:-:S07]  /*36db0*/  MOV R14, 0x36dd0 ;  /* 0x00036dd0000e7802 */ /* 0x000fce0000000f00 */
[----:B------:R-:W-:Y:S05]  /*36dc0*/  CALL.REL.NOINC `($__internal_2_$__cuda_sm3x_div_rn_noftz_f32_slowpath) ;  /* 0x0000002000e47944 */ /* 0x000fea0003c00000 */
[----:B------:R-:W-:-:S07]  /*36dd0*/  IMAD.MOV.U32 R14, RZ, RZ, R0 ;  /* 0x000000ffff0e7224 */ /* 0x000fce00078e0000 */
.L_x_1085:
[----:B------:R0:W-:Y:S05]  /*36de0*/  BMOV.32 B10, R133 ;  /* 0x000000850a007356 */ /* 0x0001ea0000000000 */
[----:B------:R-:W-:Y:S05]  /*36df0*/  BSYNC.RECONVERGENT B10 ;  /* 0x00000000000a7941 */ /* 0x000fea0003800200 */
.L_x_1084:
[----:B------:R-:W-:-:S13]  /*36e00*/  FSETP.GE.AND P0, PT, R14, RZ, PT ;  /* 0x000000ff0e00720b */ /* 0x000fda0003f06000 */
[----:B------:R-:W-:Y:S05]  /*36e10*/  @!P0 BRA `(.L_x_1083) ;  /* 0x00000000003c8947 */ /* 0x000fea0003800000 */
[----:B------:R-:W1:Y:S01]  /*36e20*/  LDC.64 R106, c[0x0][0x3a8] ;  /* 0x0000ea00ff6a7b82 */ /* 0x000e620000000a00 */
[----:B------:R-:W-:Y:S02]  /*36e30*/  IMAD R17, R9, 0x50, RZ ;  /* 0x0000005009117824 */ /* 0x000fe400078e02ff */
[----:B-1----:R-:W-:-:S05]  /*36e40*/  IMAD.WIDE.U32 R106, R119, 0x50, R106 ;  /* 0x00000050776a7825 */ /* 0x002fca00078e006a */
        /* <DEDUP_REMOVED lines=12> */
.L_x_1083:
[----:B------:R-:W-:Y:S05]  /*36f10*/  BSYNC.RECONVERGENT B0 ;  /* 0x0000000000007941 */ /* 0x000fea0003800200 */
.L_x_1082:
[----:B-1----:R-:W1:Y:S01]  /*36f20*/  LDC.64 R106, c[0x0][0x3a8] ;  /* 0x0000ea00ff6a7b82 */ /* 0x002e620000000a00 */
[----:B------:R-:W-:Y:S02]  /*36f30*/  IMAD R17, R9, 0x50, RZ ;  /* 0x0000005009117824 */ /* 0x000fe400078e02ff */
[----:B-1----:R-:W-:-:S05]  /*36f40*/  IMAD.WIDE.U32 R106, R119, 0x50, R106 ;  /* 0x00000050776a7825 */ /* 0x002fca00078e006a */
[----:B------:R-:W-:-:S05]  /*36f50*/  IADD3 R107, PT, PT, R107, R17, RZ ;  /* 0x000000116b6b7210 */ /* 0x000fca0007ffe0ff */
[----:B------:R-:W2:Y:S04]  /*36f60*/  LDG.E R109, desc[UR14][R106.64+0x94] ;  /* 0x0000940e6a6d7981 */ /* 0x000ea8000c1e1900 */
[----:B------:R-:W3:Y:S04]  /*36f70*/  LDG.E R97, desc[UR14][R106.64+0x90] ;  /* 0x0000900e6a617981 */ /* 0x000ee8000c1e1900 */
[----:B------:R-:W4:Y:S01]  /*36f80*/  LDG.E R118, desc[UR14][R106.64+0x98] ;  /* 0x0000980e6a767981 */ /* 0x000f22000c1e1900 */
[----:B------:R-:W-:Y:S01]  /*36f90*/  FSETP.GEU.AND P0, PT, R134, R5, PT ;  /* 0x000000058600720b */ /* 0x000fe20003f0e000 */
[----:B------:R-:W-:-:S12]  /*36fa0*/  BSSY.RECONVERGENT B0, `(.L_x_1086) ;  /* 0x0000043000007945 */ /* 0x000fd80003800200 */
[----:B------:R-:W-:Y:S01]  /*36fb0*/  @!P0 IMAD.MOV.U32 R5, RZ, RZ, R134 ;  /* 0x000000ffff058224 */ /* 0x000fe200078e0086 */
[----:B-----5:R-:W-:Y:S01]  /*36fc0*/  @!P0 MOV R114, R132 ;  /* 0x0000008400728202 */ /* 0x020fe20000000f00 */
        /* <DEDUP_REMOVED lines=15> */
[----:B------:R-:W-:-:S02]  /*370c0*/  MOV R134, 0x7f7fffff ;  /* 0x7f7fffff00867802 */ /* 0x000fc40000000f00 */
        /* <DEDUP_REMOVED lines=10> */
[----:B------:R-:W-:Y:S04]  /*37170*/  BSSY.RECONVERGENT B10, `(.L_x_1088) ;  /* 0x00000140000a7945 */ /* 0x000fe80003800200 */
[----:B0-----:R-:W0:Y:S05]  /*37180*/  BMOV.32.CLEAR R133, B10 ;  /* 0x000000000a857355 */ /* 0x001e2a0000100000 */
[----:B--2---:R-:W-:-:S04]  /*37190*/  FADD R14, -R121, R14 ;  /* 0x0000000e790e7221 */ /* 0x004fc80000000100 */
[----:B------:R-:W-:Y:S01]  /*371a0*/  FMUL R14, R109, R14 ;  /* 0x0000000e6d0e7220 */ /* 0x000fe20000400000 */
[----:B---3--:R-:W-:Y:S01]  /*371b0*/  FADD R17, -R124, R17 ;  /* 0x000000117c117221 */ /* 0x008fe20000000100 */
        /* <DEDUP_REMOVED lines=14> */
.L_x_1089:
[----:B------:R0:W-:Y:S05]  /*372a0*/  BMOV.32 B10, R133 ;  /* 0x000000850a007356 */ /* 0x0001ea0000000000 */
[----:B------:R-:W-:Y:S05]  /*372b0*/  BSYNC.RECONVERGENT B10 ;  /* 0x00000000000a7941 */ /* 0x000fea0003800200 */
.L_x_1088:
        /* <DEDUP_REMOVED lines=17> */
.L_x_1087:
[----:B------:R-:W-:Y:S05]  /*373d0*/  BSYNC.RECONVERGENT B0 ;  /* 0x0000000000007941 */ /* 0x000fea0003800200 */
.L_x_1086:
[----:B------:R-:W2:Y:S01]  /*373e0*/  LDCU.64 UR12, c[0x0][0x3b0] ;  /* 0x00007600ff0c77ac */ /* 0x000ea20008000a00 */
[----:B------:R-:W-:Y:S02]  /*373f0*/  IADD3 R119, P0, PT, R119, 0x2, RZ ;  /* 0x0000000277777810 */ /* 0x000fe40007f1e0ff */
[----:B------:R-:W-:Y:S02]  /*37400*/  FSETP.GEU.AND P1, PT, R134, R5, PT ;  /* 0x000000058600720b */ /* 0x000fe40003f2e000 */
[----:B------:R-:W-:-:S11]  /*37410*/  IADD3.X R9, PT, PT, RZ, R9, RZ, P0, !PT ;  /* 0x00000009ff097210 */ /* 0x000fd600007fe4ff */
[----:B------:R-:W-:Y:S01]  /*37420*/  @!P1 IMAD.MOV.U32 R5, RZ, RZ, R134 ;  /* 0x000000ffff059224 */ /* 0x000fe200078e0086 */
[----:B-----5:R-:W-:Y:S01]  /*37430*/  @!P1 MOV R114, R132 ;  /* 0x0000008400729202 */ /* 0x020fe20000000f00 */
[----:B------:R-:W-:Y:S01]  /*37440*/  @!P1 IMAD.MOV.U32 R112, RZ, RZ, R130 ;  /* 0x000000ffff709224 */ /* 0x000fe200078e0082 */
[----:B--2---:R-:W-:Y:S01]  /*37450*/  MOV R14, UR12 ;  /* 0x0000000c000e7c02 */ /* 0x004fe20008000f00 */
[----:B------:R-:W-:Y:S01]  /*37460*/  @!P1 IMAD.MOV.U32 R15, RZ, RZ, R126 ;  /* 0x000000ffff0f9224 */ /* 0x000fe200078e007e */
[----:B------:R-:W-:Y:S02]  /*37470*/  @!P1 MOV R113, R131 ;  /* 0x0000008300719202 */ /* 0x000fe40000000f00 */
[----:B------:R-:W-:Y:S02]  /*37480*/  LOP3.LUT R135, R14, 0xfffffffe, RZ, 0xc0, !PT ;  /* 0xfffffffe0e877812 */ /* 0x000fe400078ec0ff */
[----:B------:R-:W-:Y:S02]  /*37490*/  @!P1 MOV R116, R129 ;  /* 0x0000008100749202 */ /* 0x000fe40000000f00 */
[----:B------:R-:W-:-:S02]  /*374a0*/  ISETP.NE.U32.AND P0, PT, R119, R135, PT ;  /* 0x000000877700720c */ /* 0x000fc40003f05070 */
[----:B------:R-:W-:Y:S02]  /*374b0*/  @!P1 MOV R111, R128 ;  /* 0x00000080006f9202 */ /* 0x000fe40000000f00 */
[----:B------:R-:W-:Y:S02]  /*374c0*/  ISETP.NE.AND.EX P0, PT, R9, UR13, PT, P0 ;  /* 0x0000000d09007c0c */ /* 0x000fe4000bf05300 */
[----:B------:R-:W-:Y:S02]  /*374d0*/  @!P1 MOV R110, R127 ;  /* 0x0000007f006e9202 */ /* 0x000fe40000000f00 */
[----:B------:R-:W-:Y:S02]  /*374e0*/  @!P1 MOV R11, R125 ;  /* 0x0000007d000b9202 */ /* 0x000fe40000000f00 */
[----:B------:R-:W-:Y:S02]  /*374f0*/  @!P1 MOV R120, R123 ;  /* 0x0000007b00789202 */ /* 0x000fe40000000f00 */
[----:B------:R-:W-:-:S05]  /*37500*/  @!P1 MOV R7, R122 ;  /* 0x0000007a00079202 */ /* 0x000fca0000000f00 */
[----:B------:R-:W-:Y:S05]  /*37510*/  @P0 BRA `(.L_x_1090) ;  /* 0xfffffff400800947 */ /* 0x000fea000383ffff */
[----:B------:R-:W2:Y:S02]  /*37520*/  LDCU UR6, c[0x0][0x3b4] ;  /* 0x00007680ff0677ac */ /* 0x000ea40008000800 */
[----:B--2---:R-:W-:-:S07]  /*37530*/  IMAD.U32 R0, RZ, RZ, UR6 ;  /* 0x00000006ff007e24 */ /* 0x004fce000f8e00ff */
.L_x_1081:
        /* <DEDUP_REMOVED lines=17> */
[----:B------:R-:W-:Y:S01]  /*37650*/  IMAD.MOV.U32 R127, RZ, RZ, 0x3f800000 ;  /* 0x3f800000ff7f7424 */ /* 0x000fe200078e00ff */
[----:B------:R-:W-:Y:S01]  /*37660*/  MOV R126, RZ ;  /* 0x000000ff007e7202 */ /* 0x000fe20000000f00 */
[----:B------:R-:W-:Y:S01]  /*37670*/  IMAD.MOV.U32 R122, RZ, RZ, 0x3f800000 ;  /* 0x3f800000ff7a7424 */ /* 0x000fe200078e00ff */
[----:B------:R-:W-:Y:S02]  /*37680*/  MOV R123, RZ ;  /* 0x000000ff007b7202 */ /* 0x000fe40000000f00 */
        /* <DEDUP_REMOVED lines=28> */
[----:B------:R-:W-:-:S07]  /*37850*/  MOV R14, R0 ;  /* 0x00000000000e7202 */ /* 0x000fce0000000f00 */
.L_x_1094:
[----:B------:R0:W-:Y:S05]  /*37860*/  BMOV.32 B10, R131 ;  /* 0x000000830a007356 */ /* 0x0001ea0000000000 */
[----:B------:R-:W-:Y:S05]  /*37870*/  BSYNC.RECONVERGENT B10 ;  /* 0x00000000000a7941 */ /* 0x000fea0003800200 */
.L_x_1093:
        /* <DEDUP_REMOVED lines=13> */
.L_x_1092:
[----:B------:R-:W-:Y:S05]  /*37950*/  BSYNC.RECONVERGENT B0 ;  /* 0x0000000000007941 */ /* 0x000fea0003800200 */
.L_x_1091:
[----:B------:R-:W-:-:S13]  /*37960*/  FSETP.GEU.AND P0, PT, R132, R5, PT ;  /* 0x000000058400720b */ /* 0x000fda0003f0e000 */
[----:B------:R-:W-:Y:S01]  /*37970*/  @!P0 MOV R5, R132 ;  /* 0x0000008400058202 */ /* 0x000fe20000000f00 */
[----:B-----5:R-:W-:Y:S01]  /*37980*/  @!P0 IMAD.MOV.U32 R112, RZ, RZ, R128 ;  /* 0x000000ffff708224 */ /* 0x020fe200078e0080 */
[----:B------:R-:W-:Y:S01]  /*37990*/  @!P0 MOV R114, R130 ;  /* 0x0000008200728202 */ /* 0x000fe20000000f00 */
[----:B------:R-:W-:Y:S01]  /*379a0*/  @!P0 IMAD.MOV.U32 R15, RZ, RZ, R123 ;  /* 0x000000ffff0f8224 */ /* 0x000fe200078e007b */
[----:B------:R-:W-:Y:S02]  /*379b0*/  @!P0 MOV R113, R129 ;  /* 0x0000008100718202 */ /* 0x000fe40000000f00 */
[----:B------:R-:W-:Y:S02]  /*379c0*/  @!P0 MOV R116, R127 ;  /* 0x0000007f00748202 */ /* 0x000fe40000000f00 */
[----:B------:R-:W-:Y:S02]  /*379d0*/  @!P0 MOV R111, R126 ;  /* 0x0000007e006f8202 */ /* 0x000fe40000000f00 */
[----:B------:R-:W-:-:S02]  /*379e0*/  @!P0 MOV R110, R125 ;  /* 0x0000007d006e8202 */ /* 0x000fc40000000f00 */
[----:B------:R-:W-:Y:S02]  /*379f0*/  @!P0 MOV R11, R122 ;  /* 0x0000007a000b8202 */ /* 0x000fe40000000f00 */
[----:B------:R-:W-:Y:S02]  /*37a00*/  @!P0 MOV R120, R119 ;  /* 0x0000007700788202 */ /* 0x000fe40000000f00 */
[----:B------:R-:W-:-:S07]  /*37a10*/  @!P0 MOV R7, R9 ;  /* 0x0000000900078202 */ /* 0x000fce0000000f00 */
.L_x_1080:
[----:B------:R-:W-:Y:S05]  /*37a20*/  @!P3 BRA `(.L_x_1095) ;  /* 0x000000080008b947 */ /* 0x000fea0003800000 */
[----:B0-----:R-:W-:Y:S02]  /*37a30*/  HFMA2 R129, -RZ, RZ, 0, 0 ;  /* 0x00000000ff817431 */ /* 0x001fe400000001ff */
[----:B-1----:R-:W-:-:S07]  /*37a40*/  IMAD.MOV.U32 R131, RZ, RZ, RZ ;  /* 0x000000ffff837224 */ /* 0x002fce00078e00ff */
.L_x_1101:
[----:B0-----:R-:W0:Y:S01]  /*37a50*/  LDC.64 R106, c[0x0][0x3c0] ;  /* 0x0000f000ff6a7b82 */ /* 0x001e220000000a00 */
[----:B------:R-:W-:Y:S02]  /*37a60*/  IMAD R9, R129, 0x60, RZ ;  /* 0x0000006081097824 */ /* 0x000fe400078e02ff */
[----:B0-----:R-:W-:-:S05]  /*37a70*/  IMAD.WIDE.U32 R106, R131, 0x60, R106 ;  /* 0x00000060836a7825 */ /* 0x001fca00078e006a */
[----:B------:R-:W-:-:S05]  /*37a80*/  IADD3 R107, PT, PT, R107, R9, RZ ;  /* 0x000000096b6b7210 */ /* 0x000fca0007ffe0ff */
        /* <DEDUP_REMOVED lines=11> */
[----:B------:R-:W-:Y:S01]  /*37b40*/  CS2R R140, SRZ ;  /* 0x00000000008c7805 */ /* 0x000fe2000001ff00 */
[----:B------:R-:W-:Y:S01]  /*37b50*/  IMAD.MOV.U32 R132, RZ, RZ, RZ ;  /* 0x000000ffff847224 */ /* 0x000fe200078e00ff */
[----:B------:R-:W-:Y:S02]  /*37b60*/  MOV R133, 0x3f800000 ;  /* 0x3f80000000857802 */ /* 0x000fe40000000f00 */
[----:B------:R-:W-:Y:S02]  /*37b70*/  CS2R R134, SRZ ;  /* 0x0000000000867805 */ /* 0x000fe4000001ff00 */
[----:B------:R-:W-:Y:S02]  /*37b80*/  MOV R136, RZ ;  /* 0x000000ff00887202 */ /* 0x000fe40000000f00 */
[----:B------:R-:W-:Y:S02]  /*37b90*/  CS2R R138, SRZ ;  /* 0x00000000008a7805 */ /* 0x000fe4000001ff00 */
[----:B------:R-:W-:Y:S01]  /*37ba0*/  MOV R137, 0x3f800000 ;  /* 0x3f80000000897802 */ /* 0x000fe20000000f00 */
        /* <DEDUP_REMOVED lines=20> */
[----:B------:R-:W-:-:S04]  /*37cf0*/  FFMA R95, R9, R144, R0 ;  /* 0x00000090095f7223 */ /* 0x000fc80000000000 */
[----:B------:R-:W-:-:S05]  /*37d00*/  VIADD R0, R95, 0x1800000 ;  /* 0x018000005f007836 */ /* 0x000fca0000000000 */
[----:B------:R-:W-:-:S04]  /*37d10*/  LOP3.LUT R0, R0, 0x7f800000, RZ, 0xc0, !PT ;  /* 0x7f80000000007812 */ /* 0x000fc800078ec0ff */
[----:B------:R-:W-:-:S13]  /*37d20*/  ISETP.GT.U32.AND P0, PT, R0, 0x1ffffff, PT ;  /* 0x01ffffff0000780c */ /* 0x000fda0003f04070 */
[----:B------:R-:W-:Y:S05]  /*37d30*/  @P0 BRA `(.L_x_1099) ;  /* 0x00000000000c0947 */ /* 0x000fea0003800000 */
[----:B------:R-:W-:-:S07]  /*37d40*/  MOV R0, 0x37d60 ;  /* 0x00037d6000007802 */ /* 0x000fce0000000f00 */
[----:B------:R-:W-:Y:S05]  /*37d50*/  CALL.REL.NOINC `($__internal_0_$__cuda_sm20_rcp_rn_f32_slowpath) ;  /* 0x0000000c00d47944 */ /* 0x000fea0003c00000 */
[----:B------:R-:W-:Y:S05]  /*37d60*/  BRA `(.L_x_1100) ;  /* 0x0000000000107947 */ /* 0x000fea0003800000 */
.L_x_1099:
[----:B------:R-:W0:Y:S02]  /*37d70*/  MUFU.RCP R97, R95 ;  /* 0x0000005f00617308 */ /* 0x000e240000001000 */
[----:B0-----:R-:W-:-:S04]  /*37d80*/  FFMA R0, R95, R97, -1 ;  /* 0xbf8000005f007423 */ /* 0x001fc80000000061 */
[----:B------:R-:W-:-:S04]  /*37d90*/  FADD.FTZ R0, -R0, -RZ ;  /* 0x800000ff00007221 */ /* 0x000fc80000010100 */
[----:B------:R-:W-:-:S07]  /*37da0*/  FFMA R97, R97, R0, R97 ;  /* 0x0000000061617223 */ /* 0x000fce0000000061 */
.L_x_1100:
[----:B------:R-:W-:Y:S05]  /*37db0*/  BSYNC.RECONVERGENT B11 ;  /* 0x00000000000b7941 */ /* 0x000fea0003800200 */
.L_x_1098:
        /* <DEDUP_REMOVED lines=54> */
.L_x_1097:
[----:B------:R-:W-:Y:S05]  /*38120*/  BSYNC.RECONVERGENT B10 ;  /* 0x00000000000a7941 */ /* 0x000fea0003800200 */
.L_x_1096:
[----:B------:R-:W1:Y:S01]  /*38130*/  LDCU.64 UR12, c[0x0][0x3c8] ;  /* 0x00007900ff0c77ac */ /* 0x000e620008000a00 */
[----:B------:R-:W-:Y:S02]  /*38140*/  IADD3 R131, P0, PT, R131, 0x1, RZ ;  /* 0x0000000183837810 */ /* 0x000fe40007f1e0ff */
[----:B------:R-:W-:Y:S02]  /*38150*/  FSETP.GEU.AND P1, PT, R142, R5, PT ;  /* 0x000000058e00720b */ /* 0x000fe40003f2e000 */
[----:B------:R-:W-:-:S11]  /*38160*/  IADD3.X R129, PT, PT, RZ, R129, RZ, P0, !PT ;  /* 0x00000081ff817210 */ /* 0x000fd600007fe4ff */
[----:B------:R-:W-:Y:S01]  /*38170*/  @!P1 MOV R5, R142 ;  /* 0x0000008e00059202 */ /* 0x000fe20000000f00 */
[----:B-----5:R-:W-:Y:S01]  /*38180*/  @!P1 IMAD.MOV.U32 R114, RZ, RZ, R141 ;  /* 0x000000ffff729224 */ /* 0x020fe200078e008d */
[----:B-1----:R-:W-:Y:S01]  /*38190*/  ISETP.NE.U32.AND P0, PT, R131, UR12, PT ;  /* 0x0000000c83007c0c */ /* 0x002fe2000bf05070 */
[----:B------:R-:W-:Y:S01]  /*381a0*/  @!P1 IMAD.MOV.U32 R116, RZ, RZ, R133 ;  /* 0x000000ffff749224 */ /* 0x000fe200078e0085 */
[----:B------:R-:W-:Y:S01]  /*381b0*/  @!P1 MOV R113, R140 ;  /* 0x0000008c00719202 */ /* 0x000fe20000000f00 */
[----:B------:R-:W-:Y:S01]  /*381c0*/  @!P1 IMAD.MOV.U32 R11, RZ, RZ, R137 ;  /* 0x000000ffff0b9224 */ /* 0x000fe200078e0089 */
[----:B------:R-:W-:Y:S02]  /*381d0*/  ISETP.NE.AND.EX P0, PT, R129, UR13, PT, P0 ;  /* 0x0000000d81007c0c */ /* 0x000fe4000bf05300 */
[----:B------:R-:W-:Y:S02]  /*381e0*/  @!P1 MOV R112, R132 ;  /* 0x0000008400709202 */ /* 0x000fe40000000f00 */
[----:B------:R-:W-:-:S02]  /*381f0*/  @!P1 MOV R111, R134 ;  /* 0x00000086006f9202 */ /* 0x000fc40000000f00 */
[----:B------:R-:W-:Y:S02]  /*38200*/  @!P1 MOV R110, R135 ;  /* 0x00000087006e9202 */ /* 0x000fe40000000f00 */
[----:B------:R-:W-:Y:S02]  /*38210*/  @!P1 MOV R15, R136 ;  /* 0x00000088000f9202 */ /* 0x000fe40000000f00 */
[----:B------:R-:W-:Y:S02]  /*38220*/  @!P1 MOV R120, R138 ;  /* 0x0000008a00789202 */ /* 0x000fe40000000f00 */
[----:B------:R-:W-:Y:S01]  /*38230*/  @!P1 MOV R7, R139 ;  /* 0x0000008b00079202 */ /* 0x000fe20000000f00 */
[----:B------:R-:W-:Y:S06]  /*38240*/  @P0 BRA `(.L_x_1101) ;  /* 0xfffffff800000947 */ /* 0x000fec000383ffff */
.L_x_1095:
[----:B------:R-:W-:Y:S01]  /*38250*/  FSETP.NEU.AND P0, PT, R5, 3.40282346638528859812e+38, PT ;  /* 0x7f7fffff0500780b */ /* 0x000fe20003f0d000 */
[----:B------:R-:W-:Y:S01]  /*38260*/  BSSY.RECONVERGENT B0, `(.L_x_1102) ;  /* 0x0000051000007945 */ /* 0x000fe20003800200 */
[----:B------:R-:W-:Y:S02]  /*38270*/  HFMA2 R0, -RZ, RZ, 1.875, 0 ;  /* 0x3f800000ff007431 */ /* 0x000fe400000001ff */
[----:B------:R-:W-:Y:S02]  /*38280*/  IMAD.MOV.U32 R5, RZ, RZ, RZ ;  /* 0x000000ffff057224 */ /* 0x000fe400078e00ff */
[----:B------:R-:W-:Y:S01]  /*38290*/  HFMA2 R9, -RZ, RZ, 0, 0 ;  /* 0x00000000ff097431 */ /* 0x000fe200000001ff */
[----:B------:R-:W-:-:S06]  /*382a0*/  MOV R12, RZ ;  /* 0x000000ff000c7202 */ /* 0x000fcc0000000f00 */
[----:B------:R-:W-:Y:S05]  /*382b0*/  @!P0 BRA `(.L_x_1103) ;  /* 0x00000004002c8947 */ /* 0x000fea0003800000 */
[----:B------:R-:W-:Y:S01]  /*382c0*/  SHF.R.U32.HI R5, RZ, 0x2, R4 ;  /* 0x00000002ff057819 */ /* 0x000fe20000011604 */
[----:B------:R-:W-:Y:S01]  /*382d0*/  BSSY.RECONVERGENT B10, `(.L_x_1104) ;  /* 0x00000450000a7945 */ /* 0x000fe20003800200 */
[----:B------:R-:W-:Y:S02]  /*382e0*/  SHF.L.U32 R0, R3, 0x4, RZ ;  /* 0x0000000403007819 */ /* 0x000fe400000006ff */
[----:B------:R-:W-:Y:S02]  /*382f0*/  LOP3.LUT R5, R5, R4, RZ, 0x3c, !PT ;  /* 0x0000000405057212 */ /* 0x000fe400078e3cff */
[----:B------:R-:W-:Y:S02]  /*38300*/  IADD3 R12, PT, PT, R10, 0x587c5, RZ ;  /* 0x000587c50a0c7810 */ /* 0x000fe40007ffe0ff */
[----:B------:R-:W-:Y:S01]  /*38310*/  MOV R9, R2 ;  /* 0x0000000200097202 */ /* 0x000fe20000000f00 */
[----:B------:R-:W-:Y:S01]  /*38320*/  IMAD.SHL.U32 R4, R5, 0x2, RZ ;  /* 0x0000000205047824 */ /* 0x000fe200078e00ff */
[----:B------:R-:W-:-:S02]  /*38330*/  MOV R13, R6 ;  /* 0x00000006000d7202 */ /* 0x000fc40000000f00 */
[----:B------:R-:W-:Y:S01]  /*38340*/  MOV R17, 0x2f800000 ;  /* 0x2f80000000117802 */ /* 0x000fe20000000f00 */
[----:B------:R2:W-:Y:S01]  /*38350*/  STL.64 [R1+0x28], R8 ;  /* 0x0000280801007387 */ /* 0x0005e20000100a00 */
[----:B------:R-:W-:Y:S01]  /*38360*/  LOP3.LUT R0, R5, R4, R0, 0x96, !PT ;  /* 0x0000000405007212 */ /* 0x000fe200078e9600 */
[----:B------:R-:W-:Y:S02]  /*38370*/  IMAD.MOV.U32 R4, RZ, RZ, R3 ;  /* 0x000000ffff047224 */ /* 0x000fe400078e0003 */
[----:B------:R2:W-:Y:S01]  /*38380*/  STL.64 [R1+0x20], R12 ;  /* 0x0000200c01007387 */ /* 0x0005e20000100a00 */
[----:B------:R-:W-:-:S04]  /*38390*/  LOP3.LUT R5, R0, R3, RZ, 0x3c, !PT ;  /* 0x0000000300057212 */ /* 0x000fc800078e3cff */
[----:B------:R-:W-:Y:S01]  /*383a0*/  IADD3 R0, PT, PT, R5, R12, RZ ;  /* 0x0000000c05007210 */ /* 0x000fe20007ffe0ff */
[----:B------:R2:W-:Y:S03]  /*383b0*/  STL.64 [R1+0x30], R4 ;  /* 0x0000300401007387 */ /* 0x0005e60000100a00 */
[----:B------:R-:W-:-:S05]  /*383c0*/  I2FP.F32.U32 R0, R0 ;  /* 0x0000000000007245 */ /* 0x000fca0000201000 */
[----:B------:R-:W-:-:S05]  /*383d0*/  FFMA R17, R0, R17, 1.1641532182693481445e-10 ;  /* 0x2f00000000117423 */ /* 0x000fca0000000011 */
[----:B------:R-:W-:-:S13]  /*383e0*/  FSETP.GT.AND P0, PT, R120, R17, PT ;  /* 0x000000117800720b */ /* 0x000fda0003f04000 */
[----:B--2---:R-:W-:Y:S05]  /*383f0*/  @!P0 BRA `(.L_x_1105) ;  /* 0x0000000000608947 */ /* 0x004fea0003800000 */
[----:B------:R-:W-:Y:S02]  /*38400*/  SHF.R.U32.HI R7, RZ, 0x2, R6 ;  /* 0x00000002ff077819 */ /* 0x000fe40000011606 */
        /* <DEDUP_REMOVED lines=8> */
[----:B------:R-:W-:Y:S02]  /*38490*/  SHF.L.U32 R4, R9, 0x1, RZ ;  /* 0x0000000109047819 */ /* 0x000fe400000006ff */
[----:B------:R-:W-:Y:S02]  /*384a0*/  LOP3.LUT R7, R0, R5, RZ, 0x3c, !PT ;  /* 0x0000000500077212 */ /* 0x000fe400078e3cff */
[----:B------:R-:W-:Y:S02]  /*384b0*/  SHF.L.U32 R2, R13, 0x1, RZ ;  /* 0x000000010d027819 */ /* 0x000fe400000006ff */
[----:B------:R-:W-:-:S02]  /*384c0*/  SHF.L.U32 R0, R7, 0x4, RZ ;  /* 0x0000000407007819 */ /* 0x000fc400000006ff */
[----:B------:R-:W-:Y:S02]  /*384d0*/  MOV R6, R5 ;  /* 0x0000000500067202 */ /* 0x000fe40000000f00 */
[----:B------:R-:W-:-:S03]  /*384e0*/  LOP3.LUT R4, R9, R4, R0, 0x96, !PT ;  /* 0x0000000409047212 */ /* 0x000fc600078e9600 */
[----:B------:R2:W-:Y:S01]  /*384f0*/  STL.64 [R1+0x28], R6 ;  /* 0x0000280601007387 */ /* 0x0005e20000100a00 */
[----:B------:R-:W-:-:S05]  /*38500*/  LOP3.LUT R4, R4, R7, RZ, 0x3c, !PT ;  /* 0x0000000704047212 */ /* 0x000fca00078e3cff */
[----:B------:R-:W-:-:S05]  /*38510*/  IMAD.SHL.U32 R0, R4, 0x10, RZ ;  /* 0x0000001004007824 */ /* 0x000fca00078e00ff */
[----:B------:R-:W-:Y:S02]  /*38520*/  LOP3.LUT R13, R13, R2, R0, 0x96, !PT ;  /* 0x000000020d0d7212 */ /* 0x000fe400078e9600 */
[----:B------:R-:W-:Y:S02]  /*38530*/  IADD3 R2, PT, PT, R10, 0x161f14, RZ ;  /* 0x00161f140a027810 */ /* 0x000fe40007ffe0ff */
[----:B------:R-:W-:-:S03]  /*38540*/  LOP3.LUT R5, R13, R4, RZ, 0x3c, !PT ;  /* 0x000000040d057212 */ /* 0x000fc600078e3cff */
[----:B------:R2:W-:Y:S04]  /*38550*/  STL.64 [R1+0x20], R2 ;  /* 0x0000200201007387 */ /* 0x0005e80000100a00 */
[----:B------:R2:W-:Y:S01]  /*38560*/  STL.64 [R1+0x30], R4 ;  /* 0x0000300401007387 */ /* 0x0005e20000100a00 */
[----:B------:R-:W-:Y:S05]  /*38570*/  BRA `(.L_x_1106) ;  /* 0x0000000000687947 */ /* 0x000fea0003800000 */
.L_x_1105:
[----:B------:R-:W-:-:S05]  /*38580*/  FADD R120, R7, R120 ;  /* 0x0000007807787221 */ /* 0x000fca0000000000 */
[----:B------:R-:W-:-:S13]  /*38590*/  FSETP.GT.AND P0, PT, R120, R17, PT ;  /* 0x000000117800720b */ /* 0x000fda0003f04000 */
[----:B------:R-:W-:Y:S05]  /*385a0*/  @P0 BRA `(.L_x_1106) ;  /* 0x00000000005c0947 */ /* 0x000fea0003800000 */
        /* <DEDUP_REMOVED lines=22> */
[----:B------:R3:W-:Y:S02]  /*38710*/  STL.64 [R1+0x30], R4 ;  /* 0x0000300401007387 */ /* 0x0007e40000100a00 */
.L_x_1106:
[----:B------:R-:W-:Y:S05]  /*38720*/  BSYNC.RECONVERGENT B10 ;  /* 0x00000000000a7941 */ /* 0x000fea0003800200 */
.L_x_1104:
[----:B--23--:R-:W-:Y:S01]  /*38730*/  FFMA R5, RZ, R114, R111 ;  /* 0x00000072ff057223 */ /* 0x00cfe2000000006f */
[----:B------:R-:W-:Y:S01]  /*38740*/  FFMA R12, RZ, R113, R110 ;  /* 0x00000071ff0c7223 */ /* 0x000fe2000000006e */
[----:B------:R-:W-:Y:S01]  /*38750*/  FFMA R9, RZ, R112, R15 ;  /* 0x00000070ff097223 */ /* 0x000fe2000000000f */
[----:B------:R-:W-:-:S07]  /*38760*/  FADD R0, R11, R116 ;  /* 0x000000740b007221 */ /* 0x000fce0000000000 */
.L_x_1103:
[----:B------:R-:W-:Y:S05]  /*38770*/  BSYNC.RECONVERGENT B0 ;  /* 0x0000000000007941 */ /* 0x000fea0003800200 */
.L_x_1102:
[----:B------:R-:W-:Y:S01]  /*38780*/  FFMA R10, R5, R99, R102 ;  /* 0x00000063050a7223 */ /* 0x000fe20000000066 */
[----:B------:R-:W-:Y:S01]  /*38790*/  FFMA R7, R12, R100, R103 ;  /* 0x000000640c077223 */ /* 0x000fe20000000067 */
[----:B------:R-:W-:Y:S01]  /*387a0*/  FFMA R14, R9, R101, R104 ;  /* 0x00000065090e7223 */ /* 0x000fe20000000068 */
[----:B------:R-:W-:-:S07]  /*387b0*/  FFMA R0, R0, R98, R105 ;  /* 0x0000006200007223 */ /* 0x000fce0000000069 */
.L_x_1017:
[----:B------:R-:W-:Y:S05]  /*387c0*/  BSYNC.RECONVERGENT B1 ;  /* 0x0000000000017941 */ /* 0x000fea0003800200 */
.L_x_1016:
[----:B------:R-:W-:Y:S01]  /*387d0*/  FFMA R13, R10, R94, R91 ;  /* 0x0000005e0a0d7223 */ /* 0x000fe2000000005b */
[----:B------:R-:W-:Y:S01]  /*387e0*/  FFMA R12, R7, R93, R90 ;  /* 0x0000005d070c7223 */ /* 0x000fe2000000005a */
[----:B------:R-:W-:Y:S01]  /*387f0*/  FFMA R15, R14, R92, R89 ;  /* 0x0000005c0e0f7223 */ /* 0x000fe20000000059 */
[----:B------:R-:W-:-:S07]  /*38800*/  FFMA R5, R0, R96, R87 ;  /* 0x0000006000057223 */ /* 0x000fce0000000057 */
.L_x_904:
[----:B------:R-:W-:Y:S05]  /*38810*/  BSYNC.RECONVERGENT B2 ;  /* 0x0000000000027941 */ /* 0x000fea0003800200 */
.L_x_903:
[----:B------:R-:W-:Y:S01]  /*38820*/  FFMA R0, R13, R81, R84 ;  /* 0x000000510d007223 */ /* 0x000fe20000000054 */
[----:B------:R-:W-:Y:S01]  /*38830*/  FFMA R3, R12, R82, R85 ;  /* 0x000000520c037223 */ /* 0x000fe20000000055 */
[----:B------:R-:W-:Y:S01]  /*38840*/  FFMA R10, R15, R83, R86 ;  /* 0x000000530f0a7223 */ /* 0x000fe20000000056 */
[----:B------:R-:W-:-:S07]  /*38850*/  FFMA R14, R5, R79, R88 ;  /* 0x0000004f050e7223 */ /* 0x000fce0000000058 */
.L_x_791:
[----:B------:R-:W-:Y:S05]  /*38860*/  BSYNC.RECONVERGENT B3 ;  /* 0x0000000000037941 */ /* 0x000fea0003800200 */
.L_x_790:
[----:B------:R-:W-:Y:S01]  /*38870*/  FFMA R0, R0, R78, R75 ;  /* 0x0000004e00007223 */ /* 0x000fe2000000004b */
[----:B------:R-:W-:Y:S01]  /*38880*/  FFMA R13, R3, R77, R74 ;  /* 0x0000004d030d7223 */ /* 0x000fe2000000004a */
[----:B------:R-:W-:Y:S01]  /*38890*/  FFMA R12, R10, R76, R73 ;  /* 0x0000004c0a0c7223 */ /* 0x000fe20000000049 */
[----:B------:R-:W-:-:S07]  /*388a0*/  FFMA R14, R14, R80, R71 ;  /* 0x000000500e0e7223 */ /* 0x000fce0000000047 */
.L_x_678:
[----:B------:R-:W-:Y:S05]  /*388b0*/  BSYNC.RECONVERGENT B4 ;  /* 0x0000000000047941 */ /* 0x000fea0003800200 */
.L_x_677:
[----:B------:R-:W-:Y:S01]  /*388c0*/  FFMA R0, R0, R70, R67 ;  /* 0x0000004600007223 */ /* 0x000fe20000000043 */
[----:B------:R-:W-:Y:S01]  /*388d0*/  FFMA R13, R13, R69, R66 ;  /* 0x000000450d0d7223 */ /* 0x000fe20000000042 */
[----:B------:R-:W-:Y:S01]  /*388e0*/  FFMA R12, R12, R68, R65 ;  /* 0x000000440c0c7223 */ /* 0x000fe20000000041 */
[----:B------:R-:W-:-:S07]  /*388f0*/  FFMA R5, R14, R72, R63 ;  /* 0x000000480e057223 */ /* 0x000fce000000003f */
.L_x_565:
[----:B------:R-:W-:Y:S05]  /*38900*/  BSYNC.RECONVERGENT B5 ;  /* 0x0000000000057941 */ /* 0x000fea0003800200 */
.L_x_564:
[----:B------:R-:W-:Y:S01]  /*38910*/  FFMA R2, R0, R24, R21 ;  /* 0x0000001800027223 */ /* 0x000fe20000000015 */
[----:B------:R-:W-:Y:S01]  /*38920*/  FFMA R3, R13, R23, R20 ;  /* 0x000000170d037223 */ /* 0x000fe20000000014 */
[----:B------:R-:W-:Y:S01]  /*38930*/  FFMA R0, R12, R22, R19 ;  /* 0x000000160c007223 */ /* 0x000fe20000000013 */
[----:B------:R-:W-:-:S07]  /*38940*/  FFMA R5, R5, R25, R18 ;  /* 0x0000001905057223 */ /* 0x000fce0000000012 */
.L_x_451:
[----:B------:R-:W-:Y:S05]  /*38950*/  BSYNC.RECONVERGENT B6 ;  /* 0x0000000000067941 */ /* 0x000fea0003800200 */
.L_x_450:
[----:B------:R-:W-:Y:S01]  /*38960*/  FFMA R2, R2, R32, R29 ;  /* 0x0000002002027223 */ /* 0x000fe2000000001d */
[----:B------:R-:W-:Y:S01]  /*38970*/  FFMA R3, R3, R31, R28 ;  /* 0x0000001f03037223 */ /* 0x000fe2000000001c */
[----:B------:R-:W-:Y:S01]  /*38980*/  FFMA R0, R0, R30, R27 ;  /* 0x0000001e00007223 */ /* 0x000fe2000000001b */
[----:B------:R-:W-:-:S07]  /*38990*/  FFMA R15, R5, R33, R26 ;  /* 0x00000021050f7223 */ /* 0x000fce000000001a */
.L_x_336:
[----:B------:R-:W-:Y:S05]  /*389a0*/  BSYNC.RECONVERGENT B7 ;  /* 0x0000000000077941 */ /* 0x000fea0003800200 */
.L_x_335:
[----:B------:R-:W-:Y:S01]  /*389b0*/  FFMA R2, R2, R34, R39 ;  /* 0x0000002202027223 */ /* 0x000fe20000000027 */
[----:B------:R-:W-:Y:S01]  /*389c0*/  FFMA R3, R3, R35, R38 ;  /* 0x0000002303037223 */ /* 0x000fe20000000026 */
[----:B------:R-:W-:Y:S01]  /*389d0*/  FFMA R0, R0, R36, R41 ;  /* 0x0000002400007223 */ /* 0x000fe20000000029 */
[----:B------:R-:W-:-:S07]  /*389e0*/  FFMA R5, R15, R37, R40 ;  /* 0x000000250f057223 */ /* 0x000fce0000000028 */
.L_x_221:
[----:B------:R-:W-:Y:S05]  /*389f0*/  BSYNC.RECONVERGENT B8 ;  /* 0x0000000000087941 */ /* 0x000fea0003800200 */
.L_x_220:
[----:B01----:R-:W-:Y:S01]  /*38a00*/  FFMA R7, R2, R42, R47 ;  /* 0x0000002a02077223 */ /* 0x003fe2000000002f */
[----:B------:R-:W-:Y:S01]  /*38a10*/  FFMA R2, R3, R43, R46 ;  /* 0x0000002b03027223 */ /* 0x000fe2000000002e */
[----:B------:R-:W-:Y:S01]  /*38a20*/  FFMA R3, R0, R44, R55 ;  /* 0x0000002c00037223 */ /* 0x000fe20000000037 */
[----:B------:R-:W-:-:S07]  /*38a30*/  FFMA R0, R5, R45, R52 ;  /* 0x0000002d05007223 */ /* 0x000fce0000000034 */
.L_x_107:
[----:B--2---:R-:W-:Y:S05]  /*38a40*/  BSYNC.RECONVERGENT B9 ;  /* 0x0000000000097941 */ /* 0x004fea0003800200 */
.L_x_106:
[----:B------:R-:W-:Y:S05]  /*38a50*/  WARPSYNC.ALL ;  /* 0x0000000000007948 */ /* 0x000fea0003800000 */
[----:B------:R-:W-:Y:S01]  /*38a60*/  UIADD3 UR4, UP0, UPT, UR4, 0x1, URZ ;  /* 0x0000000104047890 */ /* 0x000fe2000ff1e0ff */
[----:B------:R-:W-:Y:S01]  /*38a70*/  FADD R60, R7, R60 ;  /* 0x0000003c073c7221 */ /* 0x000fe20000000000 */
[----:B------:R-:W-:Y:S01]  /*38a80*/  FADD R59, R2, R59 ;  /* 0x0000003b023b7221 */ /* 0x000fe20000000000 */
[----:B------:R-:W-:Y:S01]  /*38a90*/  FADD R58, R3, R58 ;  /* 0x0000003a033a7221 */ /* 0x000fe20000000000 */
[----:B------:R-:W-:Y:S01]  /*38aa0*/  UIADD3.X UR5, UPT, UPT, URZ, UR5, URZ, UP0, !UPT ;  /* 0x00000005ff057290 */ /* 0x000fe200087fe4ff */
[----:B------:R-:W-:Y:S01]  /*38ab0*/  FADD R57, R0, R57 ;  /* 0x0000003900397221 */ /* 0x000fe20000000000 */
[----:B------:R-:W-:-:S04]  /*38ac0*/  UISETP.NE.U32.AND UP0, UPT, UR4, 0x3e8, UPT ;  /* 0x000003e80400788c */ /* 0x000fc8000bf05070 */
[----:B------:R-:W-:-:S09]  /*38ad0*/  UISETP.NE.AND.EX UP0, UPT, UR5, URZ, UPT, UP0 ;  /* 0x000000ff0500728c */ /* 0x000fd2000bf05300 */
[----:B------:R-:W-:Y:S05]  /*38ae0*/  BRA.U UP0, `(.L_x_1107) ;  /* 0xfffffcad00ec7547 */ /* 0x000fea000b83ffff */
[----:B------:R-:W-:Y:S01]  /*38af0*/  FMUL R60, R60, 0.25499999523162841797 ;  /* 0x3e828f5c3c3c7820 */ /* 0x000fe20000400000 */
[----:B------:R-:W-:Y:S01]  /*38b00*/  FMUL R59, R59, 0.25499999523162841797 ;  /* 0x3e828f5c3b3b7820 */ /* 0x000fe20000400000 */
[----:B------:R-:W-:Y:S01]  /*38b10*/  FMUL R57, R57, 0.25499999523162841797 ;  /* 0x3e828f5c39397820 */ /* 0x000fe20000400000 */
[----:B------:R-:W-:Y:S01]  /*38b20*/  FMUL R58, R58, 0.25499999523162841797 ;  /* 0x3e828f5c3a3a7820 */ /* 0x000fe20000400000 */
[----:B------:R-:W0:Y:S01]  /*38b30*/  LDCU.64 UR6, c[0x0][0x380] ;  /* 0x00007000ff0677ac */ /* 0x000e220008000a00 */
[C---:B------:R-:W-:Y:S02]  /*38b40*/  FSETP.GTU.AND P0, PT, R60.reuse, RZ, PT ;  /* 0x000000ff3c00720b */ /* 0x040fe40003f0c000 */
[----:B------:R-:W-:Y:S02]  /*38b50*/  FMNMX.NAN R60, R60, 255, PT ;  /* 0x437f00003c3c7809 */ /* 0x000fe40003820000 */
[----:B------:R-:W-:Y:S02]  /*38b60*/  FSETP.GTU.AND P1, PT, R57, RZ, PT ;  /* 0x000000ff3900720b */ /* 0x000fe40003f2c000 */
[----:B------:R-:W-:-:S02]  /*38b70*/  FSEL R60, R60, RZ, P0 ;  /* 0x000000ff3c3c7208 */ /* 0x000fc40000000000 */
[C---:B------:R-:W-:Y:S02]  /*38b80*/  FSETP.GTU.AND P0, PT, R59.reuse, RZ, PT ;  /* 0x000000ff3b00720b */ /* 0x040fe40003f0c000 */
[----:B------:R-:W-:Y:S01]  /*38b90*/  FMNMX.NAN R59, R59, 255, PT ;  /* 0x437f00003b3b7809 */ /* 0x000fe20003820000 */
[----:B------:R-:W1:Y:S01]  /*38ba0*/  F2I.U32.TRUNC.NTZ R5, R60 ;  /* 0x0000003c00057305 */ /* 0x000e62000020f000 */
[----:B------:R-:W-:Y:S02]  /*38bb0*/  FMNMX.NAN R57, R57, 255, PT ;  /* 0x437f000039397809 */ /* 0x000fe40003820000 */
[----:B------:R-:W-:Y:S02]  /*38bc0*/  FSEL R59, R59, RZ, P0 ;  /* 0x000000ff3b3b7208 */ /* 0x000fe40000000000 */
[C---:B------:R-:W-:Y:S02]  /*38bd0*/  FSETP.GTU.AND P0, PT, R58.reuse, RZ, PT ;  /* 0x000000ff3a00720b */ /* 0x040fe40003f0c000 */
[----:B------:R-:W-:-:S02]  /*38be0*/  FMNMX.NAN R58, R58, 255, PT ;  /* 0x437f00003a3a7809 */ /* 0x000fc40003820000 */
[----:B------:R-:W-:Y:S01]  /*38bf0*/  FSEL R57, R57, RZ, P1 ;  /* 0x000000ff39397208 */ /* 0x000fe20000800000 */
[----:B------:R-:W2:Y:S01]  /*38c00*/  F2I.U32.TRUNC.NTZ R59, R59 ;  /* 0x0000003b003b7305 */ /* 0x000ea2000020f000 */
[----:B------:R-:W-:Y:S02]  /*38c10*/  FSEL R58, R58, RZ, P0 ;  /* 0x000000ff3a3a7208 */ /* 0x000fe40000000000 */
[----:B0-----:R-:W-:-:S04]  /*38c20*/  LEA R2, P0, R48, UR6, 0x2 ;  /* 0x0000000630027c11 */ /* 0x001fc8000f8010ff */
[----:B------:R-:W-:Y:S01]  /*38c30*/  LEA.HI.X R3, R48, UR7, R16, 0x2, P0 ;  /* 0x0000000730037c11 */ /* 0x000fe200080f1410 */
[----:B------:R-:W0:Y:S04]  /*38c40*/  F2I.U32.TRUNC.NTZ R7, R58 ;  /* 0x0000003a00077305 */ /* 0x000e28000020f000 */
[----:B-1----:R-:W-:Y:S04]  /*38c50*/  STG.E.U8 desc[UR14][R2.64], R5 ;  /* 0x0000000502007986 */ /* 0x002fe8000c10110e */
[----:B------:R-:W1:Y:S01]  /*38c60*/  F2I.U32.TRUNC.NTZ R57, R57 ;  /* 0x0000003900397305 */ /* 0x000e62000020f000 */
[----:B--2---:R-:W-:Y:S04]  /*38c70*/  STG.E.U8 desc[UR14][R2.64+0x1], R59 ;  /* 0x0000013b02007986 */ /* 0x004fe8000c10110e */
[----:B0-----:R-:W-:Y:S04]  /*38c80*/  STG.E.U8 desc[UR14][R2.64+0x2], R7 ;  /* 0x0000020702007986 */ /* 0x001fe8000c10110e */
[----:B-1----:R-:W-:Y:S01]  /*38c90*/  STG.E.U8 desc[UR14][R2.64+0x3], R57 ;  /* 0x0000033902007986 */ /* 0x002fe2000c10110e */
[----:B------:R-:W-:Y:S05]  /*38ca0*/  EXIT ;  /* 0x000000000000794d */ /* 0x000fea0003800000 */
        .weak           $__internal_0_$__cuda_sm20_rcp_rn_f32_slowpath
        .type           $__internal_0_$__cuda_sm20_rcp_rn_f32_slowpath,@function
        .size           $__internal_0_$__cuda_sm20_rcp_rn_f32_slowpath,($__internal_1_$__cuda_sm20_sqrt_rn_f32_slowpath - $__internal_0_$__cuda_sm20_rcp_rn_f32_slowpath)
$__internal_0_$__cuda_sm20_rcp_rn_f32_slowpath:
[----:B------:R-:W-:Y:S01]  /*38cb0*/  SHF.L.U32 R14, R95, 0x1, RZ ;  /* 0x000000015f0e7819 */ /* 0x000fe200000006ff */
[----:B------:R-:W-:Y:S03]  /*38cc0*/  BSSY.RECONVERGENT B0, `(.L_x_1108) ;  /* 0x0000030000007945 */ /* 0x000fe60003800200 */
[----:B------:R-:W-:-:S04]  /*38cd0*/  SHF.R.U32.HI R14, RZ, 0x18, R14 ;  /* 0x00000018ff0e7819 */ /* 0x000fc8000001160e */
[----:B------:R-:W-:-:S13]  /*38ce0*/  ISETP.NE.U32.AND P0, PT, R14, RZ, PT ;  /* 0x000000ff0e00720c */ /* 0x000fda0003f05070 */
[----:B------:R-:W-:Y:S05]  /*38cf0*/  @P0 BRA `(.L_x_1109) ;  /* 0x0000000000280947 */ /* 0x000fea0003800000 */
[----:B------:R-:W-:-:S05]  /*38d00*/  IMAD.SHL.U32 R14, R95, 0x2, RZ ;  /* 0x000000025f0e7824 */ /* 0x000fca00078e00ff */
[----:B------:R-:W-:-:S13]  /*38d10*/  ISETP.NE.AND P0, PT, R14, RZ, PT ;  /* 0x000000ff0e00720c */ /* 0x000fda0003f05270 */
[----:B------:R-:W-:Y:S01]  /*38d20*/  @P0 FFMA R17, R95, 1.84467440737095516160e+19, RZ ;  /* 0x5f8000005f110823 */ /* 0x000fe200000000ff */
[----:B------:R-:W-:Y:S08]  /*38d30*/  @!P0 MUFU.RCP R97, R95 ;  /* 0x0000005f00618308 */ /* 0x000ff00000001000 */
[----:B------:R-:W0:Y:S02]  /*38d40*/  @P0 MUFU.RCP R14, R17 ;  /* 0x00000011000e0308 */ /* 0x000e240000001000 */
[----:B0-----:R-:W-:-:S04]  /*38d50*/  @P0 FFMA R107, R17, R14, -1 ;  /* 0xbf800000116b0423 */ /* 0x001fc8000000000e */
[----:B------:R-:W-:-:S04]  /*38d60*/  @P0 FADD.FTZ R107, -R107, -RZ ;  /* 0x800000ff6b6b0221 */ /* 0x000fc80000010100 */
[----:B------:R-:W-:-:S04]  /*38d70*/  @P0 FFMA R107, R14, R107, R14 ;  /* 0x0000006b0e6b0223 */ /* 0x000fc8000000000e */
[----:B------:R-:W-:Y:S01]  /*38d80*/  @P0 FFMA R97, R107, 1.84467440737095516160e+19, RZ ;  /* 0x5f8000006b610823 */ /* 0x000fe200000000ff */
[----:B------:R-:W-:Y:S06]  /*38d90*/  BRA `(.L_x_1110) ;  /* 0x0000000000887947 */ /* 0x000fec0003800000 */
.L_x_1109:
[----:B------:R-:W-:-:S04]  /*38da0*/  IADD3 R17, PT, PT, R14, -0xfd, RZ ;  /* 0xffffff030e117810 */ /* 0x000fc80007ffe0ff */
[----:B------:R-:W-:-:S13]  /*38db0*/  ISETP.GT.U32.AND P0, PT, R17, 0x1, PT ;  /* 0x000000011100780c */ /* 0x000fda0003f04070 */
[----:B------:R-:W-:Y:S05]  /*38dc0*/  @P0 BRA `(.L_x_1111) ;  /* 0x0000000000780947 */ /* 0x000fea0003800000 */
[----:B------:R-:W-:Y:S01]  /*38dd0*/  LOP3.LUT R109, R95, 0x7fffff, RZ, 0xc0, !PT ;  /* 0x007fffff5f6d7812 */ /* 0x000fe200078ec0ff */
[----:B------:R-:W-:Y:S01]  /*38de0*/  HFMA2 R106, -RZ, RZ, 0, 1.78813934326171875e-07 ;  /* 0x00000003ff6a7431 */ /* 0x000fe200000001ff */
[----:B------:R-:W-:Y:S02]  /*38df0*/  IADD3 R14, PT, PT, R14, -0xfc, RZ ;  /* 0xffffff040e0e7810 */ /* 0x000fe40007ffe0ff */
[----:B------:R-:W-:-:S04]  /*38e00*/  LOP3.LUT R109, R109, 0x3f800000, RZ, 0xfc, !PT ;  /* 0x3f8000006d6d7812 */ /* 0x000fc800078efcff */
[----:B------:R-:W0:Y:S01]  /*38e10*/  MUFU.RCP R118, R109 ;  /* 0x0000006d00767308 */ /* 0x000e220000001000 */
[----:B------:R-:W-:Y:S01]  /*38e20*/  SHF.L.U32 R106, R106, R17, RZ ;  /* 0x000000116a6a7219 */ /* 0x000fe200000006ff */
[----:B0-----:R-:W-:-:S04]  /*38e30*/  FFMA R97, R109, R118, -1 ;  /* 0xbf8000006d617423 */ /* 0x001fc80000000076 */
[----:B------:R-:W-:-:S04]  /*38e40*/  FADD.FTZ R97, -R97, -RZ ;  /* 0x800000ff61617221 */ /* 0x000fc80000010100 */
[CCC-:B------:R-:W-:Y:S01]  /*38e50*/  FFMA.RM R108, R118.reuse, R97.reuse, R118.reuse ;  /* 0x00000061766c7223 */ /* 0x1c0fe20000004076 */
[----:B------:R-:W-:-:S04]  /*38e60*/  FFMA.RP R97, R118, R97, R118 ;  /* 0x0000006176617223 */ /* 0x000fc80000008076 */
[C---:B------:R-:W-:Y:S02]  /*38e70*/  LOP3.LUT R107, R108.reuse, 0x7fffff, RZ, 0xc0, !PT ;  /* 0x007fffff6c6b7812 */ /* 0x040fe400078ec0ff */
[----:B------:R-:W-:Y:S02]  /*38e80*/  FSETP.NEU.FTZ.AND P0, PT, R108, R97, PT ;  /* 0x000000616c00720b */ /* 0x000fe40003f1d000 */
[----:B------:R-:W-:Y:S02]  /*38e90*/  LOP3.LUT R107, R107, 0x800000, RZ, 0xfc, !PT ;  /* 0x008000006b6b7812 */ /* 0x000fe400078efcff */
[----:B------:R-:W-:Y:S02]  /*38ea0*/  SEL R97, RZ, 0xffffffff, !P0 ;  /* 0xffffffffff617807 */ /* 0x000fe40004000000 */
[----:B------:R-:W-:Y:S02]  /*38eb0*/  LOP3.LUT R106, R106, R107, RZ, 0xc0, !PT ;  /* 0x0000006b6a6a7212 */ /* 0x000fe400078ec0ff */
[----:B------:R-:W-:-:S02]  /*38ec0*/  IADD3 R108, PT, PT, -R97, RZ, RZ ;  /* 0x000000ff616c7210 */ /* 0x000fc40007ffe1ff */
[-C--:B------:R-:W-:Y:S02]  /*38ed0*/  SHF.R.U32.HI R106, RZ, R17.reuse, R106 ;  /* 0x00000011ff6a7219 */ /* 0x080fe4000001166a */
[--C-:B------:R-:W-:Y:S02]  /*38ee0*/  LOP3.LUT P0, RZ, R108, R17, R107.reuse, 0xf8, !PT ;  /* 0x000000116cff7212 */ /* 0x100fe4000780f86b */
[C---:B------:R-:W-:Y:S02]  /*38ef0*/  LOP3.LUT P1, RZ, R106.reuse, 0x1, RZ, 0xc0, !PT ;  /* 0x000000016aff7812 */ /* 0x040fe4000782c0ff */
[----:B------:R-:W-:Y:S02]  /*38f00*/  LOP3.LUT P2, RZ, R106, 0x2, RZ, 0xc0, !PT ;  /* 0x000000026aff7812 */ /* 0x000fe4000784c0ff */
[----:B------:R-:W-:Y:S02]  /*38f10*/  SHF.R.U32.HI R14, RZ, R14, R107 ;  /* 0x0000000eff0e7219 */ /* 0x000fe4000001166b */
[----:B------:R-:W-:-:S02]  /*38f20*/  PLOP3.LUT P0, PT, P1, P0, P2, 0xe0, 0x0 ;  /* 0x000000000000781c */ /* 0x000fc40000f01c20 */
[----:B------:R-:W-:Y:S02]  /*38f30*/  LOP3.LUT P1, RZ, R95, 0x7fffff, RZ, 0xc0, !PT ;  /* 0x007fffff5fff7812 */ /* 0x000fe4000782c0ff */
[----:B------:R-:W-:-:S05]  /*38f40*/  SEL R17, RZ, 0x1, !P0 ;  /* 0x00000001ff117807 */ /* 0x000fca0004000000 */
[----:B------:R-:W-:-:S05]  /*38f50*/  IMAD.MOV R17, RZ, RZ, -R17 ;  /* 0x000000ffff117224 */ /* 0x000fca00078e0a11 */
[----:B------:R-:W-:-:S13]  /*38f60*/  ISETP.GE.AND P0, PT, R17, RZ, PT ;  /* 0x000000ff1100720c */ /* 0x000fda0003f06270 */
[----:B------:R-:W-:-:S04]  /*38f70*/  @!P0 IADD3 R14, PT, PT, R14, 0x1, RZ ;  /* 0x000000010e0e8810 */ /* 0x000fc80007ffe0ff */
[----:B------:R-:W-:-:S04]  /*38f80*/  @!P1 SHF.L.U32 R14, R14, 0x1, RZ ;  /* 0x000000010e0e9819 */ /* 0x000fc800000006ff */
[----:B------:R-:W-:Y:S01]  /*38f90*/  LOP3.LUT R97, R14, 0x80000000, R95, 0xf8, !PT ;  /* 0x800000000e617812 */ /* 0x000fe200078ef85f */
[----:B------:R-:W-:Y:S06]  /*38fa0*/  BRA `(.L_x_1110) ;  /* 0x0000000000047947 */ /* 0x000fec0003800000 */
.L_x_1111:
[----:B------:R0:W1:Y:S02]  /*38fb0*/  MUFU.RCP R97, R95 ;  /* 0x0000005f00617308 */ /* 0x0000640000001000 */
.L_x_1110:
[----:B------:R-:W-:Y:S05]  /*38fc0*/  BSYNC.RECONVERGENT B0 ;  /* 0x0000000000007941 */ /* 0x000fea0003800200 */
.L_x_1108:
[----:B------:R-:W-:Y:S01]  /*38fd0*/  IMAD.MOV.U32 R106, RZ, RZ, R0 ;  /* 0x000000ffff6a7224 */ /* 0x000fe200078e0000 */
[----:B------:R-:W-:-:S04]  /*38fe0*/  MOV R107, 0x0 ;  /* 0x00000000006b7802 */ /* 0x000fc80000000f00 */
[----:B01----:R-:W-:Y:S05]  /*38ff0*/  RET.REL.NODEC R106 `(_Z20RayTracingDispatcher7PointerI4Vec4IhEL6Device1EES_I12RenderParamsLS2_1EE10PrimitivesI9ArrayViewLS2_1EE) ;  /* 0xfffffc706a007950 */ /* 0x003fea0003c3ffff */
        .weak           $__internal_1_$__cuda_sm20_sqrt_rn_f32_slowpath
        .type           $__internal_1_$__cuda_sm20_sqrt_rn_f32_slowpath,@function
        .size           $__internal_1_$__cuda_sm20_sqrt_rn_f32_slowpath,($__internal_2_$__cuda_sm3x_div_rn_noftz_f32_slowpath - $__internal_1_$__cuda_sm20_sqrt_rn_f32_slowpath)
$__internal_1_$__cuda_sm20_sqrt_rn_f32_slowpath:
[----:B------:R-:W-:-:S13]  /*39000*/  LOP3.LUT P0, RZ, R0, 0x7fffffff, RZ, 0xc0, !PT ;  /* 0x7fffffff00ff7812 */ /* 0x000fda000780c0ff */
[----:B------:R-:W-:Y:S01]  /*39010*/  @!P0 MOV R107, R0 ;  /* 0x00000000006b8202 */ /* 0x000fe20000000f00 */
[----:B------:R-:W-:Y:S06]  /*39020*/  @!P0 BRA `(.L_x_1112) ;  /* 0x0000000000408947 */ /* 0x000fec0003800000 */
[----:B------:R-:W-:-:S13]  /*39030*/  FSETP.GEU.FTZ.AND P0, PT, R0, RZ, PT ;  /* 0x000000ff0000720b */ /* 0x000fda0003f1e000 */
[----:B------:R-:W-:Y:S01]  /*39040*/  @!P0 MOV R107, 0x7fffffff ;  /* 0x7fffffff006b8802 */ /* 0x000fe20000000f00 */
[----:B------:R-:W-:Y:S06]  /*39050*/  @!P0 BRA `(.L_x_1112) ;  /* 0x0000000000348947 */ /* 0x000fec0003800000 */
[----:B------:R-:W-:-:S13]  /*39060*/  FSETP.GTU.FTZ.AND P0, PT, |R0|, +INF , PT ;  /* 0x7f8000000000780b */ /* 0x000fda0003f1c200 */
[----:B------:R-:W-:Y:S01]  /*39070*/  @P0 FADD.FTZ R107, R0, 1 ;  /* 0x3f800000006b0421 */ /* 0x000fe20000010000 */
[----:B------:R-:W-:Y:S06]  /*39080*/  @P0 BRA `(.L_x_1112) ;  /* 0x0000000000280947 */ /* 0x000fec0003800000 */
[----:B------:R-:W-:-:S13]  /*39090*/  FSETP.NEU.FTZ.AND P0, PT, |R0|, +INF , PT ;  /* 0x7f8000000000780b */ /* 0x000fda0003f1d200 */
[----:B------:R-:W-:Y:S01]  /*390a0*/  @P0 FFMA R97, R0, 1.84467440737095516160e+19, RZ ;  /* 0x5f80000000610823 */ /* 0x000fe200000000ff */
[----:B------:R-:W-:-:S03]  /*390b0*/  @!P0 IMAD.MOV.U32 R107, RZ, RZ, R0 ;  /* 0x000000ffff6b8224 */ /* 0x000fc600078e0000 */
[----:B------:R-:W0:Y:S02]  /*390c0*/  @P0 MUFU.RSQ R108, R97 ;  /* 0x00000061006c0308 */ /* 0x000e240000001400 */
[----:B0-----:R-:W-:Y:S01]  /*390d0*/  @P0 FMUL.FTZ R106, R97, R108 ;  /* 0x0000006c616a0220 */ /* 0x001fe20000410000 */
[----:B------:R-:W-:-:S03]  /*390e0*/  @P0 FMUL.FTZ R17, R108, 0.5 ;  /* 0x3f0000006c110820 */ /* 0x000fc60000410000 */
[----:B------:R-:W-:-:S04]  /*390f0*/  @P0 FADD.FTZ R95, -R106, -RZ ;  /* 0x800000ff6a5f0221 */ /* 0x000fc80000010100 */
[----:B------:R-:W-:-:S04]  /*39100*/  @P0 FFMA R95, R106, R95, R97 ;  /* 0x0000005f6a5f0223 */ /* 0x000fc80000000061 */
[----:B------:R-:W-:-:S04]  /*39110*/  @P0 FFMA R17, R95, R17, R106 ;  /* 0x000000115f110223 */ /* 0x000fc8000000006a */
[----:B------:R-:W-:-:S07]  /*39120*/  @P0 FMUL.FTZ R107, R17, 2.3283064365386962891e-10 ;  /* 0x2f800000116b0820 */ /* 0x000fce0000410000 */
.L_x_1112:
[----:B------:R-:W-:Y:S01]  /*39130*/  HFMA2 R109, -RZ, RZ, 0, 0 ;  /* 0x00000000ff6d7431 */ /* 0x000fe200000001ff */
[----:B------:R-:W-:-:S04]  /*39140*/  MOV R108, R14 ;  /* 0x0000000e006c7202 */ /* 0x000fc80000000f00 */
[----:B------:R-:W-:Y:S05]  /*39150*/  RET.REL.NODEC R108 `(_Z20RayTracingDispatcher7PointerI4Vec4IhEL6Device1EES_I12RenderParamsLS2_1EE10PrimitivesI9ArrayViewLS2_1EE) ;  /* 0xfffffc6c6ca87950 */ /* 0x000fea0003c3ffff */
        .weak           $__internal_2_$__cuda_sm3x_div_rn_noftz_f32_slowpath
        .type           $__internal_2_$__cuda_sm3x_div_rn_noftz_f32_slowpath,@function
        .size           $__internal_2_$__cuda_sm3x_div_rn_noftz_f32_slowpath,(.L_x_1127 - $__internal_2_$__cuda_sm3x_div_rn_noftz_f32_slowpath)
$__internal_2_$__cuda_sm3x_div_rn_noftz_f32_slowpath:
[----:B------:R-:W-:Y:S01]  /*39160*/  SHF.R.U32.HI R97, RZ, 0x17, R0 ;  /* 0x00000017ff617819 */ /* 0x000fe20000011600 */
[----:B------:R-:W-:Y:S01]  /*39170*/  BSSY.RECONVERGENT B10, `(.L_x_1113) ;  /* 0x00000620000a7945 */ /* 0x000fe20003800200 */
[----:B------:R-:W-:Y:S02]  /*39180*/  SHF.R.U32.HI R106, RZ, 0x17, R17 ;  /* 0x00000017ff6a7819 */ /* 0x000fe40000011611 */
[----:B------:R-:W-:Y:S02]  /*39190*/  LOP3.LUT R97, R97, 0xff, RZ, 0xc0, !PT ;  /* 0x000000ff61617812 */ /* 0x000fe400078ec0ff */
[----:B------:R-:W-:Y:S02]  /*391a0*/  LOP3.LUT R106, R106, 0xff, RZ, 0xc0, !PT ;  /* 0x000000ff6a6a7812 */ /* 0x000fe400078ec0ff */
[----:B------:R-:W-:-:S03]  /*391b0*/  IADD3 R107, PT, PT, R97, -0x1, RZ ;  /* 0xffffffff616b7810 */ /* 0x000fc60007ffe0ff */
[----:B------:R-:W-:Y:S01]  /*391c0*/  VIADD R108, R106, 0xffffffff ;  /* 0xffffffff6a6c7836 */ /* 0x000fe20000000000 */
[----:B------:R-:W-:-:S04]  /*391d0*/  ISETP.GT.U32.AND P0, PT, R107, 0xfd, PT ;  /* 0x000000fd6b00780c */ /* 0x000fc80003f04070 */
[----:B------:R-:W-:-:S13]  /*391e0*/  ISETP.GT.U32.OR P0, PT, R108, 0xfd, P0 ;  /* 0x000000fd6c00780c */ /* 0x000fda0000704470 */
[----:B------:R-:W-:Y:S01]  /*391f0*/  @!P0 MOV R95, RZ ;  /* 0x000000ff005f8202 */ /* 0x000fe20000000f00 */
[----:B------:R-:W-:Y:S06]  /*39200*/  @!P0 BRA `(.L_x_1114) ;  /* 0x00000000005c8947 */ /* 0x000fec0003800000 */
[----:B------:R-:W-:Y:S02]  /*39210*/  FSETP.GTU.FTZ.AND P0, PT, |R17|, +INF , PT ;  /* 0x7f8000001100780b */ /* 0x000fe40003f1c200 */
[----:B------:R-:W-:-:S04]  /*39220*/  FSETP.GTU.FTZ.AND P1, PT, |R0|, +INF , PT ;  /* 0x7f8000000000780b */ /* 0x000fc80003f3c200 */
[----:B------:R-:W-:-:S13]  /*39230*/  PLOP3.LUT P0, PT, P0, P1, PT, 0xf8, 0x8f ;  /* 0x00000000008f781c */ /* 0x000fda0000703f70 */
[----:B------:R-:W-:Y:S05]  /*39240*/  @P0 BRA `(.L_x_1115) ;  /* 0x00000004004c0947 */ /* 0x000fea0003800000 */
[----:B------:R-:W-:-:S13]  /*39250*/  LOP3.LUT P0, RZ, R0, 0x7fffffff, R17, 0xc8, !PT ;  /* 0x7fffffff00ff7812 */ /* 0x000fda000780c811 */
[----:B------:R-:W-:Y:S05]  /*39260*/  @!P0 BRA `(.L_x_1116) ;  /* 0x00000004003c8947 */ /* 0x000fea0003800000 */
[C---:B------:R-:W-:Y:S02]  /*39270*/  FSETP.NEU.FTZ.AND P2, PT, |R17|.reuse, +INF , PT ;  /* 0x7f8000001100780b */ /* 0x040fe40003f5d200 */
[----:B------:R-:W-:Y:S02]  /*39280*/  FSETP.NEU.FTZ.AND P0, PT, |R0|, +INF , PT ;  /* 0x7f8000000000780b */ /* 0x000fe40003f1d200 */
[----:B------:R-:W-:-:S11]  /*39290*/  FSETP.NEU.FTZ.AND P1, PT, |R17|, +INF , PT ;  /* 0x7f8000001100780b */ /* 0x000fd60003f3d200 */
[----:B------:R-:W-:Y:S05]  /*392a0*/  @!P0 BRA !P2, `(.L_x_1116) ;  /* 0x00000004002c8947 */ /* 0x000fea0005000000 */
[----:B------:R-:W-:-:S04]  /*392b0*/  LOP3.LUT P2, RZ, R17, 0x7fffffff, RZ, 0xc0, !PT ;  /* 0x7fffffff11ff7812 */ /* 0x000fc8000784c0ff */
[----:B------:R-:W-:-:S13]  /*392c0*/  PLOP3.LUT P2, PT, P0, P2, PT, 0x2f, 0xf2 ;  /* 0x0000000000f2781c */ /* 0x000fda0000744577 */
[----:B------:R-:W-:Y:S05]  /*392d0*/  @P2 BRA `(.L_x_1117) ;  /* 0x0000000400182947 */ /* 0x000fea0003800000 */
[----:B------:R-:W-:-:S04]  /*392e0*/  LOP3.LUT P0, RZ, R0, 0x7fffffff, RZ, 0xc0, !PT ;  /* 0x7fffffff00ff7812 */ /* 0x000fc8000780c0ff */
[----:B------:R-:W-:-:S13]  /*392f0*/  PLOP3.LUT P0, PT, P1, P0, PT, 0x2f, 0xf2 ;  /* 0x0000000000f2781c */ /* 0x000fda0000f00577 */
[----:B------:R-:W-:Y:S05]  /*39300*/  @P0 BRA `(.L_x_1118) ;  /* 0x0000000400000947 */ /* 0x000fea0003800000 */
[----:B------:R-:W-:Y:S02]  /*39310*/  ISETP.GE.AND P0, PT, R108, RZ, PT ;  /* 0x000000ff6c00720c */ /* 0x000fe40003f06270 */
[----:B------:R-:W-:-:S11]  /*39320*/  ISETP.GE.AND P1, PT, R107, RZ, PT ;  /* 0x000000ff6b00720c */ /* 0x000fd60003f26270 */
[----:B------:R-:W-:Y:S01]  /*39330*/  @P0 MOV R95, RZ ;  /* 0x000000ff005f0202 */ /* 0x000fe20000000f00 */
[----:B------:R-:W-:Y:S01]  /*39340*/  @!P0 FFMA R17, R17, 1.84467440737095516160e+19, RZ ;  /* 0x5f80000011118823 */ /* 0x000fe200000000ff */
[----:B------:R-:W-:Y:S01]  /*39350*/  @!P0 MOV R95, 0xffffffc0 ;  /* 0xffffffc0005f8802 */ /* 0x000fe20000000f00 */
[----:B------:R-:W-:-:S04]  /*39360*/  @!P1 FFMA R0, R0, 1.84467440737095516160e+19, RZ ;  /* 0x5f80000000009823 */ /* 0x000fc800000000ff */
[----:B------:R-:W-:-:S07]  /*39370*/  @!P1 VIADD R95, R95, 0x40 ;  /* 0x000000405f5f9836 */ /* 0x000fce0000000000 */
.L_x_1114:
[----:B------:R-:W-:Y:S01]  /*39380*/  LEA R107, R97, 0xc0800000, 0x17 ;  /* 0xc0800000616b7811 */ /* 0x000fe200078eb8ff */
[----:B------:R-:W-:Y:S01]  /*39390*/  BSSY.RECONVERGENT B11, `(.L_x_1119) ;  /* 0x00000360000b7945 */ /* 0x000fe20003800200 */
[----:B------:R-:W-:Y:S02]  /*393a0*/  IADD3 R106, PT, PT, R106, -0x7f, RZ ;  /* 0xffffff816a6a7810 */ /* 0x000fe40007ffe0ff */
[----:B------:R-:W-:-:S03]  /*393b0*/  IADD3 R118, PT, PT, -R107, R0, RZ ;  /* 0x000000006b767210 */ /* 0x000fc60007ffe1ff */
[----:B------:R-:W-:Y:S01]  /*393c0*/  IMAD R0, R106, -0x800000, R17 ;  /* 0xff8000006a007824 */ /* 0x000fe200078e0211 */
[----:B------:R-:W0:Y:S01]  /*393d0*/  MUFU.RCP R108, R118 ;  /* 0x00000076006c7308 */ /* 0x000e220000001000 */
[----:B------:R-:W-:Y:S01]  /*393e0*/  FADD.FTZ R107, -R118, -RZ ;  /* 0x800000ff766b7221 */ /* 0x000fe20000010100 */
[----:B------:R-:W-:-:S04]  /*393f0*/  IADD3 R106, PT, PT, R106, 0x7f, -R97 ;  /* 0x0000007f6a6a7810 */ /* 0x000fc80007ffe861 */
[----:B------:R-:W-:Y:S01]  /*39400*/  IADD3 R95, PT, PT, R106, R95, RZ ;  /* 0x0000005f6a5f7210 */ /* 0x000fe20007ffe0ff */
[----:B0-----:R-:W-:-:S04]  /*39410*/  FFMA R109, R108, R107, 1 ;  /* 0x3f8000006c6d7423 */ /* 0x001fc8000000006b */
[----:B------:R-:W-:-:S04]  /*39420*/  FFMA R109, R108, R109, R108 ;  /* 0x0000006d6c6d7223 */ /* 0x000fc8000000006c */
[----:B------:R-:W-:-:S04]  /*39430*/  FFMA R108, R0, R109, RZ ;  /* 0x0000006d006c7223 */ /* 0x000fc800000000ff */
[----:B------:R-:W-:-:S04]  /*39440*/  FFMA R17, R107, R108, R0 ;  /* 0x0000006c6b117223 */ /* 0x000fc80000000000 */
[----:B------:R-:W-:-:S04]  /*39450*/  FFMA R108, R109, R17, R108 ;  /* 0x000000116d6c7223 */ /* 0x000fc8000000006c */
[----:B------:R-:W-:-:S04]  /*39460*/  FFMA R107, R107, R108, R0 ;  /* 0x0000006c6b6b7223 */ /* 0x000fc80000000000 */
[----:B------:R-:W-:-:S05]  /*39470*/  FFMA R0, R109, R107, R108 ;  /* 0x0000006b6d007223 */ /* 0x000fca000000006c */
[----:B------:R-:W-:-:S04]  /*39480*/  SHF.R.U32.HI R17, RZ, 0x17, R0 ;  /* 0x00000017ff117819 */ /* 0x000fc80000011600 */
[----:B------:R-:W-:-:S05]  /*39490*/  LOP3.LUT R106, R17, 0xff, RZ, 0xc0, !PT ;  /* 0x000000ff116a7812 */ /* 0x000fca00078ec0ff */
[----:B------:R-:W-:-:S05]  /*394a0*/  IMAD.IADD R17, R106, 0x1, R95 ;  /* 0x000000016a117824 */ /* 0x000fca00078e025f */
[----:B------:R-:W-:-:S04]  /*394b0*/  IADD3 R97, PT, PT, R17, -0x1, RZ ;  /* 0xffffffff11617810 */ /* 0x000fc80007ffe0ff */
[----:B------:R-:W-:-:S13]  /*394c0*/  ISETP.GE.U32.AND P0, PT, R97, 0xfe, PT ;  /* 0x000000fe6100780c */ /* 0x000fda0003f06070 */
[----:B------:R-:W-:Y:S05]  /*394d0*/  @!P0 BRA `(.L_x_1120) ;  /* 0x0000000000808947 */ /* 0x000fea0003800000 */
[----:B------:R-:W-:-:S13]  /*394e0*/  ISETP.GT.AND P0, PT, R17, 0xfe, PT ;  /* 0x000000fe1100780c */ /* 0x000fda0003f04270 */
[----:B------:R-:W-:Y:S05]  /*394f0*/  @P0 BRA `(.L_x_1121) ;  /* 0x00000000006c0947 */ /* 0x000fea0003800000 */
[----:B------:R-:W-:-:S13]  /*39500*/  ISETP.GE.AND P0, PT, R17, 0x1, PT ;  /* 0x000000011100780c */ /* 0x000fda0003f06270 */
[----:B------:R-:W-:Y:S05]  /*39510*/  @P0 BRA `(.L_x_1122) ;  /* 0x0000000000740947 */ /* 0x000fea0003800000 */
[----:B------:R-:W-:Y:S02]  /*39520*/  ISETP.GE.AND P0, PT, R17, -0x18, PT ;  /* 0xffffffe81100780c */ /* 0x000fe40003f06270 */
[----:B------:R-:W-:-:S11]  /*39530*/  LOP3.LUT R0, R0, 0x80000000, RZ, 0xc0, !PT ;  /* 0x8000000000007812 */ /* 0x000fd600078ec0ff */
[----:B------:R-:W-:Y:S05]  /*39540*/  @!P0 BRA `(.L_x_1122) ;  /* 0x0000000000688947 */ /* 0x000fea0003800000 */
[-CC-:B------:R-:W-:Y:S01]  /*39550*/  FFMA.RZ R97, R109, R107.reuse, R108.reuse ;  /* 0x0000006b6d617223 */ /* 0x180fe2000000c06c */
[----:B------:R-:W-:Y:S01]  /*39560*/  IADD3 R106, PT, PT, R17, 0x20, RZ ;  /* 0x00000020116a7810 */ /* 0x000fe20007ffe0ff */
[CCC-:B------:R-:W-:Y:S01]  /*39570*/  FFMA.RP R95, R109.reuse, R107.reuse, R108.reuse ;  /* 0x0000006b6d5f7223 */ /* 0x1c0fe2000000806c */
[----:B------:R-:W-:Y:S01]  /*39580*/  FFMA.RM R108, R109, R107, R108 ;  /* 0x0000006b6d6c7223 */ /* 0x000fe2000000406c */
[----:B------:R-:W-:Y:S02]  /*39590*/  ISETP.NE.AND P0, PT, R17, RZ, PT ;  /* 0x000000ff1100720c */ /* 0x000fe40003f05270 */
[----:B------:R-:W-:Y:S02]  /*395a0*/  LOP3.LUT R97, R97, 0x7fffff, RZ, 0xc0, !PT ;  /* 0x007fffff61617812 */ /* 0x000fe400078ec0ff */
[----:B------:R-:W-:Y:S02]  /*395b0*/  ISETP.NE.AND P1, PT, R17, RZ, PT ;  /* 0x000000ff1100720c */ /* 0x000fe40003f25270 */
[----:B------:R-:W-:-:S02]  /*395c0*/  LOP3.LUT R97, R97, 0x800000, RZ, 0xfc, !PT ;  /* 0x0080000061617812 */ /* 0x000fc400078efcff */
[----:B------:R-:W-:Y:S02]  /*395d0*/  IADD3 R17, PT, PT, -R17, RZ, RZ ;  /* 0x000000ff11117210 */ /* 0x000fe40007ffe1ff */
[----:B------:R-:W-:Y:S02]  /*395e0*/  SHF.L.U32 R106, R97, R106, RZ ;  /* 0x0000006a616a7219 */ /* 0x000fe400000006ff */
[----:B------:R-:W-:Y:S02]  /*395f0*/  FSETP.NEU.FTZ.AND P2, PT, R95, R108, PT ;  /* 0x0000006c5f00720b */ /* 0x000fe40003f5d000 */
[----:B------:R-:W-:Y:S02]  /*39600*/  SEL R108, R17, RZ, P0 ;  /* 0x000000ff116c7207 */ /* 0x000fe40000000000 */
[----:B------:R-:W-:Y:S02]  /*39610*/  ISETP.NE.AND P1, PT, R106, RZ, P1 ;  /* 0x000000ff6a00720c */ /* 0x000fe40000f25270 */
[----:B------:R-:W-:-:S02]  /*39620*/  SHF.R.U32.HI R97, RZ, R108, R97 ;  /* 0x0000006cff617219 */ /* 0x000fc40000011661 */
[----:B------:R-:W-:Y:S02]  /*39630*/  PLOP3.LUT P1, PT, P2, P1, PT, 0xf8, 0x8f ;  /* 0x00000000008f781c */ /* 0x000fe40001723f70 */
[----:B------:R-:W-:Y:S02]  /*39640*/  SHF.R.U32.HI R17, RZ, 0x1, R97 ;  /* 0x00000001ff117819 */ /* 0x000fe40000011661 */
[----:B------:R-:W-:-:S04]  /*39650*/  SEL R106, RZ, 0x1, !P1 ;  /* 0x00000001ff6a7807 */ /* 0x000fc80004800000 */
[----:B------:R-:W-:-:S04]  /*39660*/  LOP3.LUT R106, R106, 0x1, R17, 0xf8, !PT ;  /* 0x000000016a6a7812 */ /* 0x000fc800078ef811 */
[----:B------:R-:W-:-:S05]  /*39670*/  LOP3.LUT R106, R106, R97, RZ, 0xc0, !PT ;  /* 0x000000616a6a7212 */ /* 0x000fca00078ec0ff */
[----:B------:R-:W-:-:S05]  /*39680*/  IMAD.IADD R17, R17, 0x1, R106 ;  /* 0x0000000111117824 */ /* 0x000fca00078e026a */
[----:B------:R-:W-:Y:S01]  /*39690*/  LOP3.LUT R0, R17, R0, RZ, 0xfc, !PT ;  /* 0x0000000011007212 */ /* 0x000fe200078efcff */
[----:B------:R-:W-:Y:S06]  /*396a0*/  BRA `(.L_x_1122) ;  /* 0x0000000000107947 */ /* 0x000fec0003800000 */
.L_x_1121:
[----:B------:R-:W-:-:S04]  /*396b0*/  LOP3.LUT R0, R0, 0x80000000, RZ, 0xc0, !PT ;  /* 0x8000000000007812 */ /* 0x000fc800078ec0ff */
[----:B------:R-:W-:Y:S01]  /*396c0*/  LOP3.LUT R0, R0, 0x7f800000, RZ, 0xfc, !PT ;  /* 0x7f80000000007812 */ /* 0x000fe200078efcff */
[----:B------:R-:W-:Y:S06]  /*396d0*/  BRA `(.L_x_1122) ;  /* 0x0000000000047947 */ /* 0x000fec0003800000 */
.L_x_1120:
[----:B------:R-:W-:-:S07]  /*396e0*/  LEA R0, R95, R0, 0x17 ;  /* 0x000000005f007211 */ /* 0x000fce00078eb8ff */
.L_x_1122:
[----:B------:R-:W-:Y:S05]  /*396f0*/  BSYNC.RECONVERGENT B11 ;  /* 0x00000000000b7941 */ /* 0x000fea0003800200 */
.L_x_1119:
[----:B------:R-:W-:Y:S05]  /*39700*/  BRA `(.L_x_1123) ;  /* 0x0000000000207947 */ /* 0x000fea0003800000 */
.L_x_1118:
[----:B------:R-:W-:-:S04]  /*39710*/  LOP3.LUT R0, R0, 0x80000000, R17, 0x48, !PT ;  /* 0x8000000000007812 */ /* 0x000fc800078e4811 */
[----:B------:R-:W-:Y:S01]  /*39720*/  LOP3.LUT R0, R0, 0x7f800000, RZ, 0xfc, !PT ;  /* 0x7f80000000007812 */ /* 0x000fe200078efcff */
[----:B------:R-:W-:Y:S06]  /*39730*/  BRA `(.L_x_1123) ;  /* 0x0000000000147947 */ /* 0x000fec0003800000 */
.L_x_1117:
[----:B------:R-:W-:Y:S01]  /*39740*/  LOP3.LUT R0, R0, 0x80000000, R17, 0x48, !PT ;  /* 0x8000000000007812 */ /* 0x000fe200078e4811 */
[----:B------:R-:W-:Y:S06]  /*39750*/  BRA `(.L_x_1123) ;  /* 0x00000000000c7947 */ /* 0x000fec0003800000 */
.L_x_1116:
[----:B------:R-:W0:Y:S01]  /*39760*/  MUFU.RSQ R0, -QNAN ;  /* 0xffc0000000007908 */ /* 0x000e220000001400 */
[----:B------:R-:W-:Y:S05]  /*39770*/  BRA `(.L_x_1123) ;  /* 0x0000000000047947 */ /* 0x000fea0003800000 */
.L_x_1115:
[----:B------:R-:W-:-:S07]  /*39780*/  FADD.FTZ R0, R17, R0 ;  /* 0x0000000011007221 */ /* 0x000fce0000010000 */
.L_x_1123:
[----:B------:R-:W-:Y:S05]  /*39790*/  BSYNC.RECONVERGENT B10 ;  /* 0x00000000000a7941 */ /* 0x000fea0003800200 */
.L_x_1113:
[----:B------:R-:W-:Y:S01]  /*397a0*/  HFMA2 R107, -RZ, RZ, 0, 0 ;  /* 0x00000000ff6b7431 */ /* 0x000fe200000001ff */
[----:B------:R-:W-:-:S04]  /*397b0*/  MOV R106, R14 ;  /* 0x0000000e006a7202 */ /* 0x000fc80000000f00 */
[----:B0-----:R-:W-:Y:S05]  /*397c0*/  RET.REL.NODEC R106 `(_Z20RayTracingDispatcher7PointerI4Vec4IhEL6Device1EES_I12RenderParamsLS2_1EE10PrimitivesI9ArrayViewLS2_1EE) ;  /* 0xfffffc686a0c7950 */ /* 0x001fea0003c3ffff */
.L_x_1124:
[----:B------:R-:W-:-:S00]  /*397d0*/  BRA `(.L_x_1124) ;  /* 0xfffffffc00fc7947 */ /* 0x000fc0000383ffff */
[----:B------:R-:W-:-:S00]  /*397e0*/  NOP ;  /* 0x0000000000007918 */ /* 0x000fc00000000000 */
        /* <DEDUP_REMOVED lines=9> */
.L_x_1127:


//--------------------- .nv.global.init           --------------------------
	.section	.nv.global.init,"aw",@progbits
	.align	4
.nv.global.init:
	.type		__cudart_i2opi_f,@object
	.size		__cudart_i2opi_f,(mrg32k3aM1SubSeq - __cudart_i2opi_f)
__cudart_i2opi_f:
        /*0000*/ 	.byte	0x41, 0x90, 0x43, 0x3c, 0x99, 0x95, 0x62, 0xdb, 0xc0, 0xdd, 0x34, 0xf5, 0xd1, 0x57, 0x27, 0xfc
        /*0010*/ 	.byte	0x29, 0x15, 0x44, 0x4e, 0x6e, 0x83, 0xf9, 0xa2
	.type		mrg32k3aM1SubSeq,@object
	.size		mrg32k3aM1SubSeq,(mrg32k3aM2SubSeq - mrg32k3aM1SubSeq)
mrg32k3aM1SubSeq:
        /*0018*/ 	.byte	0x0b, 0xcc, 0xee, 0x04, 0x73, 0x29, 0x8b, 0x6f, 0xf6, 0x53, 0x03, 0xf6, 0x23, 0xf6, 0xea, 0xda
        /* <DEDUP_REMOVED lines=125> */
	.type		mrg32k3aM2SubSeq,@object
	.size		mrg32k3aM2SubSeq,(mrg32k3aM1 - mrg32k3aM2SubSeq)
mrg32k3aM2SubSeq:
        /* <DEDUP_REMOVED lines=126> */
	.type		mrg32k3aM1,@object
	.size		mrg32k3aM1,(mrg32k3aM1Seq - mrg32k3aM1)
mrg32k3aM1:
        /* <DEDUP_REMOVED lines=144> */
	.type		mrg32k3aM1Seq,@object
	.size		mrg32k3aM1Seq,(mrg32k3aM2 - mrg32k3aM1Seq)
mrg32k3aM1Seq:
        /* <DEDUP_REMOVED lines=144> */
	.type		mrg32k3aM2,@object
	.size		mrg32k3aM2,(mrg32k3aM2Seq - mrg32k3aM2)
mrg32k3aM2:
        /* <DEDUP_REMOVED lines=144> */
	.type		mrg32k3aM2Seq,@object
	.size		mrg32k3aM2Seq,(precalc_xorwow_matrix - mrg32k3aM2Seq)
mrg32k3aM2Seq:
        /* <DEDUP_REMOVED lines=144> */
	.type		precalc_xorwow_matrix,@object
	.size		precalc_xorwow_matrix,(precalc_xorwow_offset_matrix - precalc_xorwow_matrix)
precalc_xorwow_matrix:
        /* <DEDUP_REMOVED lines=6400> */
	.type		precalc_xorwow_offset_matrix,@object
	.size		precalc_xorwow_offset_matrix,(.L_1 - precalc_xorwow_offset_matrix)
precalc_xorwow_offset_matrix:
        /* <DEDUP_REMOVED lines=6400> */
.L_1:


//--------------------- .nv.shared.reserved.0     --------------------------
	.section	.nv.shared.reserved.0,"aw",@nobits
	.weak		__nv_reservedSMEM_offset_0_alias
	.size		__nv_reservedSMEM_offset_0_alias, 0, 64
	.other		__nv_reservedSMEM_offset_0_alias,@"STO_CUDA_RESERVED_SHARED STV_DEFAULT"
__nv_reservedSMEM_offset_0_alias:
	.zero		0
	.zero		64


//--------------------- .nv.constant0._Z20RayTracingDispatcher7PointerI4Vec4IhEL6Device1EES_I12RenderParamsLS2_1EE10PrimitivesI9ArrayViewLS2_1EE --------------------------
	.section	.nv.constant0._Z20RayTracingDispatcher7PointerI4Vec4IhEL6Device1EES_I12RenderParamsLS2_1EE10PrimitivesI9ArrayViewLS2_1EE,"a",@progbits
	.sectionflags	@""
	.align	4
.nv.constant0._Z20RayTracingDispatcher7PointerI4Vec4IhEL6Device1EES_I12RenderParamsLS2_1EE10PrimitivesI9ArrayViewLS2_1EE:
	.zero		984


//--------------------- SYMBOLS --------------------------

	.type		.nv.reservedSmem.offset0,@object
	.size		.nv.reservedSmem.offset0,0x4
